def matmul_kernel(
    a_ptr,
    b_ptr,
    c_ptr,
    M,
    N,
    K,
    stride_am,
    stride_ak,
    stride_bk,
    stride_bn,
    stride_cm,
    stride_cn,
    BLOCK_M: tl.constexpr,
    BLOCK_N: tl.constexpr,
    BLOCK_K: tl.constexpr,
    GROUP_M: tl.constexpr,
):
    pid = tl.program_id(axis=0)
    num_pid_m = tl.cdiv(M, BLOCK_M)
    num_pid_n = tl.cdiv(N, BLOCK_N)
    num_pid_in_group = GROUP_M * num_pid_n
    group_id = pid // num_pid_in_group
    first_pid_m = group_id * GROUP_M
    group_size_m = min(num_pid_m - first_pid_m, GROUP_M)
    pid_m = first_pid_m + ((pid % num_pid_in_group) % group_size_m)
    pid_n = (pid % num_pid_in_group) // group_size_m

    offs_am = (pid_m * BLOCK_M + tl.arange(0, BLOCK_M)) % M
    offs_bn = (pid_n * BLOCK_N + tl.arange(0, BLOCK_N)) % N
    offs_k = tl.arange(0, BLOCK_K)
    a_ptrs = a_ptr + offs_am[:, None] * stride_am + offs_k[None, :] * stride_ak
    b_ptrs = b_ptr + offs_k[:, None] * stride_bk + offs_bn[None, :] * stride_bn

    acc = tl.zeros((BLOCK_M, BLOCK_N), dtype=tl.float32)
    for kk in range(0, tl.cdiv(K, BLOCK_K)):
        a = tl.load(a_ptrs, mask=offs_k[None, :] < K - kk * BLOCK_K, other=0.0)
        b = tl.load(b_ptrs, mask=offs_k[:, None] < K - kk * BLOCK_K, other=0.0)
        acc = tl.dot(a, b, acc)
        a_ptrs += BLOCK_K * stride_ak
        b_ptrs += BLOCK_K * stride_bk

    c = acc.to(c_ptr.dtype.element_ty)
    offs_cm = pid_m * BLOCK_M + tl.arange(0, BLOCK_M)
    offs_cn = pid_n * BLOCK_N + tl.arange(0, BLOCK_N)
    c_ptrs = c_ptr + offs_cm[:, None] * stride_cm + offs_cn[None, :] * stride_cn
    mask = (offs_cm[:, None] < M) & (offs_cn[None, :] < N)
    tl.store(c_ptrs, c, mask=mask)

# config = {"BLOCK_K": 64, "BLOCK_M": 64, "BLOCK_N": 256, "GROUP_M": 8, "arch": "sm_100", "dtype": "fp8e5m2", "num_ctas": 1, "num_stages": 3, "num_warps": 4}
# arch = sm_100


// ===== COMPILED SASS (sm_100a) =====

	.target	sm_100a

	.elftype	@"ET_EXEC"


//--------------------- .note.nv.tkinfo           --------------------------
	.section	.note.nv.tkinfo,"",@"SHT_NOTE"
	.sectionflags	@"SHF_NOTE_NV_TKINFO"
	.tkinfo
        /*0018*/ 	.word	0x00000081
        /*0030*/ 	.string	""
        /*0030*/ 	.string	"ptxas-blackwell"
        /*0030*/ 	.string	"Cuda compilation tools, release 12.9, V12.9.86"
        /*0030*/ 	.string	"Build cuda_12.9.r12.9/compiler.36037853_0"
        /*0030*/ 	.string	"-v  -suppress-debug-info  -lineinfo  -arch sm_100a "



//--------------------- .note.nv.cuver            --------------------------
	.section	.note.nv.cuver,"",@"SHT_NOTE"
	.sectionflags	@"SHF_NOTE_NV_CUVER"
        /*0018*/ 	.short	0x0001
        /*001a*/ 	.short	0x0064
        /*001c*/ 	.short	0x0001
        /*001e*/ 	.short	0x0000
        /*0020*/ 	.short	0x0001
        /*0022*/ 	.short	0x0000


//--------------------- .nv.info                  --------------------------
	.section	.nv.info,"",@"SHT_CUDA_INFO"
	.align	4


	//----- nvinfo : EIATTR_REGCOUNT
	.align		4
        /*0000*/ 	.byte	0x04, 0x2f
        /*0002*/ 	.short	(.L_4 - .L_3)
	.align		4
.L_3:
        /*0004*/ 	.word	index@(matmul_kernel)
        /*0008*/ 	.word	0x000000ff


	//----- nvinfo : EIATTR_FRAME_SIZE
	.align		4
.L_4:
        /*000c*/ 	.byte	0x04, 0x11
        /*000e*/ 	.short	(.L_6 - .L_5)
	.align		4
.L_5:
        /*0010*/ 	.word	index@($__internal_2_$__cuda_sm10x_tcgen05_guardrail_trap_unallocated_columns_being_dealloced)
        /*0014*/ 	.word	0x000004b0


	//----- nvinfo : EIATTR_FRAME_SIZE
	.align		4
.L_6:
        /*0018*/ 	.byte	0x04, 0x11
        /*001a*/ 	.short	(.L_8 - .L_7)
	.align		4
.L_7:
        /*001c*/ 	.word	index@($__internal_1_$__cuda_sm10x_tcgen05_guardrail_trap_phase_invalid_during_alloc)
        /*0020*/ 	.word	0x000004b0


	//----- nvinfo : EIATTR_FRAME_SIZE
	.align		4
.L_8:
        /*0024*/ 	.byte	0x04, 0x11
        /*0026*/ 	.short	(.L_10 - .L_9)
	.align		4
.L_9:
        /*0028*/ 	.word	index@($__internal_0_$__cuda_sm10x_tcgen05_guardrail_trap_col_being_dealloced_not_returned_by_alloc)
        /*002c*/ 	.word	0x000004b0


	//----- nvinfo : EIATTR_FRAME_SIZE
	.align		4
.L_10:
        /*0030*/ 	.byte	0x04, 0x11
        /*0032*/ 	.short	(.L_12 - .L_11)
	.align		4
.L_11:
        /*0034*/ 	.word	index@(matmul_kernel)
        /*0038*/ 	.word	0x000004b0


	//----- nvinfo : EIATTR_MIN_STACK_SIZE
	.align		4
.L_12:
        /*003c*/ 	.byte	0x04, 0x12
        /*003e*/ 	.short	(.L_14 - .L_13)
	.align		4
.L_13:
        /*0040*/ 	.word	index@(matmul_kernel)
        /*0044*/ 	.word	0x000004b0
.L_14:


//--------------------- .nv.info.matmul_kernel    --------------------------
	.section	.nv.info.matmul_kernel,"",@"SHT_CUDA_INFO"
	.sectionflags	@""
	.align	4


	//----- nvinfo : EIATTR_CUDA_API_VERSION
	.align		4
        /*0000*/ 	.byte	0x04, 0x37
        /*0002*/ 	.short	(.L_16 - .L_15)
.L_15:
        /*0004*/ 	.word	0x00000081


	//----- nvinfo : EIATTR_KPARAM_INFO
	.align		4
.L_16:
        /*0008*/ 	.byte	0x04, 0x17
        /*000a*/ 	.short	(.L_18 - .L_17)
.L_17:
        /*000c*/ 	.word	0x00000000
        /*0010*/ 	.short	0x000d
        /*0012*/ 	.short	0x0048
        /*0014*/ 	.byte	0x00, 0xf4, 0x21, 0x00


	//----- nvinfo : EIATTR_KPARAM_INFO
	.align		4
.L_18:
        /*0018*/ 	.byte	0x04, 0x17
        /*001a*/ 	.short	(.L_20 - .L_19)
.L_19:
        /*001c*/ 	.word	0x00000000
        /*0020*/ 	.short	0x000c
        /*0022*/ 	.short	0x0040
        /*0024*/ 	.byte	0x00, 0xf4, 0x21, 0x00


	//----- nvinfo : EIATTR_KPARAM_INFO
	.align		4
.L_20:
        /*0028*/ 	.byte	0x04, 0x17
        /*002a*/ 	.short	(.L_22 - .L_21)
.L_21:
        /*002c*/ 	.word	0x00000000
        /*0030*/ 	.short	0x000b
        /*0032*/ 	.short	0x0038
        /*0034*/ 	.byte	0x00, 0xf0, 0x11, 0x00


	//----- nvinfo : EIATTR_KPARAM_INFO
	.align		4
.L_22:
        /*0038*/ 	.byte	0x04, 0x17
        /*003a*/ 	.short	(.L_24 - .L_23)
.L_23:
        /*003c*/ 	.word	0x00000000
        /*0040*/ 	.short	0x000a
        /*0042*/ 	.short	0x0034
        /*0044*/ 	.byte	0x00, 0xf0, 0x11, 0x00


	//----- nvinfo : EIATTR_KPARAM_INFO
	.align		4
.L_24:
        /*0048*/ 	.byte	0x04, 0x17
        /*004a*/ 	.short	(.L_26 - .L_25)
.L_25:
        /*004c*/ 	.word	0x00000000
        /*0050*/ 	.short	0x0009
        /*0052*/ 	.short	0x0030
        /*0054*/ 	.byte	0x00, 0xf0, 0x11, 0x00


	//----- nvinfo : EIATTR_KPARAM_INFO
	.align		4
.L_26:
        /*0058*/ 	.byte	0x04, 0x17
        /*005a*/ 	.short	(.L_28 - .L_27)
.L_27:
        /*005c*/ 	.word	0x00000000
        /*0060*/ 	.short	0x0008
        /*0062*/ 	.short	0x002c
        /*0064*/ 	.byte	0x00, 0xf0, 0x11, 0x00


	//----- nvinfo : EIATTR_KPARAM_INFO
	.align		4
.L_28:
        /*0068*/ 	.byte	0x04, 0x17
        /*006a*/ 	.short	(.L_30 - .L_29)
.L_29:
        /*006c*/ 	.word	0x00000000
        /*0070*/ 	.short	0x0007
        /*0072*/ 	.short	0x0028
        /*0074*/ 	.byte	0x00, 0xf0, 0x11, 0x00


	//----- nvinfo : EIATTR_KPARAM_INFO
	.align		4
.L_30:
        /*0078*/ 	.byte	0x04, 0x17
        /*007a*/ 	.short	(.L_32 - .L_31)
.L_31:
        /*007c*/ 	.word	0x00000000
        /*0080*/ 	.short	0x0006
        /*0082*/ 	.short	0x0024
        /*0084*/ 	.byte	0x00, 0xf0, 0x11, 0x00


	//----- nvinfo : EIATTR_KPARAM_INFO
	.align		4
.L_32:
        /*0088*/ 	.byte	0x04, 0x17
        /*008a*/ 	.short	(.L_34 - .L_33)
.L_33:
        /*008c*/ 	.word	0x00000000
        /*0090*/ 	.short	0x0005
        /*0092*/ 	.short	0x0020
        /*0094*/ 	.byte	0x00, 0xf0, 0x11, 0x00


	//----- nvinfo : EIATTR_KPARAM_INFO
	.align		4
.L_34:
        /*0098*/ 	.byte	0x04, 0x17
        /*009a*/ 	.short	(.L_36 - .L_35)
.L_35:
        /*009c*/ 	.word	0x00000000
        /*00a0*/ 	.short	0x0004
        /*00a2*/ 	.short	0x001c
        /*00a4*/ 	.byte	0x00, 0xf0, 0x11, 0x00


	//----- nvinfo : EIATTR_KPARAM_INFO
	.align		4
.L_36:
        /*00a8*/ 	.byte	0x04, 0x17
        /*00aa*/ 	.short	(.L_38 - .L_37)
.L_37:
        /*00ac*/ 	.word	0x00000000
        /*00b0*/ 	.short	0x0003
        /*00b2*/ 	.short	0x0018
        /*00b4*/ 	.byte	0x00, 0xf0, 0x11, 0x00


	//----- nvinfo : EIATTR_KPARAM_INFO
	.align		4
.L_38:
        /*00b8*/ 	.byte	0x04, 0x17
        /*00ba*/ 	.short	(.L_40 - .L_39)
.L_39:
        /*00bc*/ 	.word	0x00000000
        /*00c0*/ 	.short	0x0002
        /*00c2*/ 	.short	0x0010
        /*00c4*/ 	.byte	0x00, 0xf4, 0x21, 0x00


	//----- nvinfo : EIATTR_KPARAM_INFO
	.align		4
.L_40:
        /*00c8*/ 	.byte	0x04, 0x17
        /*00ca*/ 	.short	(.L_42 - .L_41)
.L_41:
        /*00cc*/ 	.word	0x00000000
        /*00d0*/ 	.short	0x0001
        /*00d2*/ 	.short	0x0008
        /*00d4*/ 	.byte	0x00, 0xf4, 0x21, 0x00


	//----- nvinfo : EIATTR_KPARAM_INFO
	.align		4
.L_42:
        /*00d8*/ 	.byte	0x04, 0x17
        /*00da*/ 	.short	(.L_44 - .L_43)
.L_43:
        /*00dc*/ 	.word	0x00000000
        /*00e0*/ 	.short	0x0000
        /*00e2*/ 	.short	0x0000
        /*00e4*/ 	.byte	0x00, 0xf4, 0x21, 0x00


	//----- nvinfo : EIATTR_AT_ENTRY_FRAGMENTS
	.align		4
.L_44:
        /*00e8*/ 	.byte	0x04, 0x4f
        /*00ea*/ 	.short	(.L_46 - .L_45)


	//   ....[0]....
.L_45:
        /*00ec*/ 	.word	0x00000004


	//----- nvinfo : EIATTR_RESERVED_SMEM_USED
	.align		4
.L_46:
        /*00f0*/ 	.byte	0x01, 0x41
	.zero		2


	//----- nvinfo : EIATTR_SPARSE_MMA_MASK
	.align		4
        /*00f4*/ 	.byte	0x03, 0x50
        /*00f6*/ 	.short	0x0000


	//----- nvinfo : EIATTR_TCGEN05_1CTA_USED
	.align		4
        /*00f8*/ 	.byte	0x01, 0x51
	.zero		2


	//----- nvinfo : EIATTR_MAXREG_COUNT
	.align		4
        /*00fc*/ 	.byte	0x03, 0x1b
        /*00fe*/ 	.short	0x00ff


	//----- nvinfo : EIATTR_NUM_BARRIERS
	.align		4
        /*0100*/ 	.byte	0x02, 0x4c
        /*0102*/ 	.byte	0x01
	.zero		1


	//----- nvinfo : EIATTR_ANNOTATIONS
	.align		4
        /*0104*/ 	.byte	0x04, 0x55
        /*0106*/ 	.short	(.L_48 - .L_47)


	//   ....[0]....
.L_47:
        /*0108*/ 	.word	0x00000001
        /*010c*/ 	.byte	0x50, 0x0a, 0x00, 0x00, 0x01, 0x00, 0x00, 0x00, 0xb0, 0x0a, 0x00, 0x00, 0x01, 0x00, 0x00, 0x00
        /* <DEDUP_REMOVED lines=426> */
        /*1bbc*/ 	.byte	0xd0, 0x9a, 0x01, 0x00


	//----- nvinfo : EIATTR_INT_WARP_WIDE_INSTR_OFFSETS
	.align		4
.L_48:
        /*1bc0*/ 	.byte	0x04, 0x31
        /*1bc2*/ 	.short	(.L_50 - .L_49)


	//   ....[0]....
.L_49:
        /*1bc4*/ 	.word	0x00004c60


	//   ....[1]....
        /*1bc8*/ 	.word	0x00004c70


	//   ....[2]....
        /*1bcc*/ 	.word	0x00009770


	//   ....[3]....
        /*1bd0*/ 	.word	0x00019f80


	//   ....[4]....
        /*1bd4*/ 	.word	0x00019fd0


	//----- nvinfo : EIATTR_COOP_GROUP_MASK_REGIDS
	.align		4
.L_50:
        /*1bd8*/ 	.byte	0x04, 0x29
        /*1bda*/ 	.short	(.L_52 - .L_51)


	//   ....[0]....
.L_51:
        /*1bdc*/ 	.word	0xffffffff


	//   ....[1]....
        /*1be0*/ 	.word	0xffffffff


	//   ....[2]....
        /*1be4*/ 	.word	0xffffffff


	//   ....[3]....
        /*1be8*/ 	.word	0xffffffff


	//----- nvinfo : EIATTR_COOP_GROUP_INSTR_OFFSETS
	.align		4
.L_52:
        /*1bec*/ 	.byte	0x04, 0x28
        /*1bee*/ 	.short	(.L_54 - .L_53)


	//   ....[0]....
.L_53:
        /*1bf0*/ 	.word	0x00000080


	//   ....[1]....
        /*1bf4*/ 	.word	0x00000340


	//   ....[2]....
        /*1bf8*/ 	.word	0x00019e10


	//   ....[3]....
        /*1bfc*/ 	.word	0x0001a080


	//----- nvinfo : EIATTR_VRC_CTA_INIT_COUNT
	.align		4
.L_54:
        /*1c00*/ 	.byte	0x02, 0x4a
        /*1c02*/ 	.byte	0x80
	.zero		1


	//----- nvinfo : EIATTR_MBARRIER_INSTR_OFFSETS
	.align		4
        /*1c04*/ 	.byte	0x04, 0x39
        /*1c06*/ 	.short	(.L_56 - .L_55)


	//   ....[0]....
.L_55:
        /*1c08*/ 	.word	0x00004fb0
        /*1c0c*/ 	.word	0x000000ff
        /*1c10*/ 	.word	0x00000000
        /*1c14*/ 	.short	0x0100
        /*1c16*/ 	.byte	0x0f
	.zero		1


	//   ....[1]....
        /*1c18*/ 	.word	0x00009790
        /*1c1c*/ 	.word	0x000000ff
        /*1c20*/ 	.word	0x0000a008
        /*1c24*/ 	.short	0x0100
        /*1c26*/ 	.byte	0x0d
	.zero		1


	//   ....[2]....
        /*1c28*/ 	.word	0x0000fc20
        /*1c2c*/ 	.word	0x000000ff
        /*1c30*/ 	.word	0x00000000
        /*1c34*/ 	.short	0x010a
        /*1c36*/ 	.byte	0x0f
	.zero		1


	//   ....[3]....
        /*1c38*/ 	.word	0x00014660
        /*1c3c*/ 	.word	0x000000ff
        /*1c40*/ 	.word	0x00000000
        /*1c44*/ 	.short	0x010a
        /*1c46*/ 	.byte	0x0f
	.zero		1


	//   ....[4]....
        /*1c48*/ 	.word	0x00014700
        /*1c4c*/ 	.word	0x000000ff
        /*1c50*/ 	.word	0x0000a000
        /*1c54*/ 	.short	0x0108
        /*1c56*/ 	.byte	0x0d
	.zero		1


	//   ....[5]....
        /*1c58*/ 	.word	0x00014740
        /*1c5c*/ 	.word	0x000000ff
        /*1c60*/ 	.word	0x0000a008
        /*1c64*/ 	.short	0x0108
        /*1c66*/ 	.byte	0x0d
	.zero		1


	//   ....[6]....
        /*1c68*/ 	.word	0x0001a0a0
        /*1c6c*/ 	.word	0x000000ff
        /*1c70*/ 	.word	0x00000000
        /*1c74*/ 	.short	0x010a
        /*1c76*/ 	.byte	0x0f
	.zero		1


	//   ....[7]....
        /*1c78*/ 	.word	0x0001a0d0
        /*1c7c*/ 	.word	0x000000ff
        /*1c80*/ 	.word	0x00000000
        /*1c84*/ 	.short	0x010a
        /*1c86*/ 	.byte	0x0f
	.zero		1


	//----- nvinfo : EIATTR_NUM_MBARRIERS
	.align		4
.L_56:
        /*1c88*/ 	.byte	0x03, 0x38
        /*1c8a*/ 	.short	0x0002


	//----- nvinfo : EIATTR_EXIT_INSTR_OFFSETS
	.align		4
        /*1c8c*/ 	.byte	0x04, 0x1c
        /*1c8e*/ 	.short	(.L_58 - .L_57)


	//   ....[0]....
.L_57:
        /*1c90*/ 	.word	0x0001a090


	//----- nvinfo : EIATTR_REQNTID
	.align		4
.L_58:
        /*1c94*/ 	.byte	0x04, 0x10
        /*1c96*/ 	.short	(.L_60 - .L_59)
.L_59:
        /*1c98*/ 	.word	0x00000080
        /*1c9c*/ 	.word	0x00000001
        /*1ca0*/ 	.word	0x00000001


	//----- nvinfo : EIATTR_CRS_STACK_SIZE
	.align		4
.L_60:
        /*1ca4*/ 	.byte	0x04, 0x1e
        /*1ca6*/ 	.short	(.L_62 - .L_61)
.L_61:
        /*1ca8*/ 	.word	0x00000000


	//----- nvinfo : EIATTR_CBANK_PARAM_SIZE
	.align		4
.L_62:
        /*1cac*/ 	.byte	0x03, 0x19
        /*1cae*/ 	.short	0x0050


	//----- nvinfo : EIATTR_PARAM_CBANK
	.align		4
        /*1cb0*/ 	.byte	0x04, 0x0a
        /*1cb2*/ 	.short	(.L_64 - .L_63)
	.align		4
.L_63:
        /*1cb4*/ 	.word	index@(.nv.constant0.matmul_kernel)
        /*1cb8*/ 	.short	0x0380
        /*1cba*/ 	.short	0x0050


	//----- nvinfo : EIATTR_SW_WAR
	.align		4
.L_64:
        /*1cbc*/ 	.byte	0x04, 0x36
        /*1cbe*/ 	.short	(.L_66 - .L_65)
.L_65:
        /*1cc0*/ 	.word	0x00000008
.L_66:


//--------------------- .nv.compat                --------------------------
	.section	.nv.compat,"",@"SHT_CUDA_COMPAT_INFO"
	.align	4
        /*0000*/ 	.byte	0x02, 0x02, 0x02, 0x00, 0x02, 0x05, 0x05, 0x00, 0x02, 0x03, 0x00, 0x00, 0x02, 0x06, 0x01, 0x00


//--------------------- .nv.callgraph             --------------------------
	.section	.nv.callgraph,"",@"SHT_CUDA_CALLGRAPH"
	.align	4
	.sectionentsize	8
	.align		4
        /*0000*/ 	.word	0x00000000
	.align		4
        /*0004*/ 	.word	0xffffffff
	.align		4
        /*0008*/ 	.word	0x00000000
	.align		4
        /*000c*/ 	.word	0xfffffffe
	.align		4
        /*0010*/ 	.word	0x00000000
	.align		4
        /*0014*/ 	.word	0xfffffffd
	.align		4
        /*0018*/ 	.word	0x00000000
	.align		4
        /*001c*/ 	.word	0xfffffffc


//--------------------- .text.matmul_kernel       --------------------------
	.section	.text.matmul_kernel,"ax",@progbits
	.align	128
        .global         matmul_kernel
        .type           matmul_kernel,@function
        .size           matmul_kernel,(.L_x_20 - matmul_kernel)
        .other          matmul_kernel,@"STO_CUDA_ENTRY STV_DEFAULT"
matmul_kernel:
.text.matmul_kernel:
[----:B------:R-:W0:Y:S01]  /*0000*/  LDC R1, c[0x0][0x37c] ;  /* 0x0000df00ff017b82 */ /* 0x000e220000000800 */
[----:B------:R-:W1:Y:S01]  /*0010*/  S2R R0, SR_TID.X ;  /* 0x0000000000007919 */ /* 0x000e620000002100 */
[----:B0-----:R-:W-:Y:S01]  /*0020*/  VIADD R1, R1, 0xfffffb50 ;  /* 0xfffffb5001017836 */ /* 0x001fe20000000000 */
[----:B------:R-:W0:Y:S01]  /*0030*/  LDCU.64 UR26, c[0x0][0x358] ;  /* 0x00006b00ff1a77ac */ /* 0x000e220008000a00 */
[----:B-1----:R-:W-:-:S13]  /*0040*/  ISETP.GE.U32.AND P0, PT, R0, 0x20, PT ;  /* 0x000000200000780c */ /* 0x002fda0003f06070 */
[----:B------:R-:W-:Y:S02]  /*0050*/  VOTEU.ANY UP0, P0 ;  /* 0x0000000000ff7886 */ /* 0x000fe40000000100 */
[----:B------:R-:W-:Y:S05]  /*0060*/  BRA.U UP0, `(.L_x_0) ;  /* 0x0000000100b87547 */ /* 0x000fea000b800000 */
[----:B------:R-:W1:Y:S01]  /*0070*/  S2UR UR6, SR_CgaCtaId ;  /* 0x00000000000679c3 */ /* 0x000e620000008800 */
[----:B------:R-:W-:Y:S01]  /*0080*/  NOP ;  /* 0x0000000000007918 */ /* 0x000fe20000000000 */
[----:B------:R-:W-:Y:S02]  /*0090*/  UMOV UR4, 0x40 ;  /* 0x0000004000047882 */ /* 0x000fe40000000000 */
[----:B-1----:R-:W-:-:S09]  /*00a0*/  ULEA UR4, UR6, UR4, 0x18 ;  /* 0x0000000406047291 */ /* 0x002fd2000f8ec0ff */
[----:B------:R-:W1:Y:S01]  /*00b0*/  LDS.U8 R0, [UR4] ;  /* 0x00000004ff007984 */ /* 0x000e620008000000 */
[----:B------:R-:W-:Y:S02]  /*00c0*/  UMOV UR4, 0x400 ;  /* 0x0000040000047882 */ /* 0x000fe40000000000 */
[----:B------:R-:W-:Y:S01]  /*00d0*/  ULEA UR4, UR6, UR4, 0x18 ;  /* 0x0000000406047291 */ /* 0x000fe2000f8ec0ff */
[----:B-1----:R-:W-:-:S13]  /*00e0*/  ISETP.NE.AND P0, PT, R0, RZ, PT ;  /* 0x000000ff0000720c */ /* 0x002fda0003f05270 */
[----:B------:R-:W-:Y:S05]  /*00f0*/  @P0 BRA `(.L_x_1) ;  /* 0x00000000007c0947 */ /* 0x000fea0003800000 */
[----:B------:R-:W-:-:S13]  /*0100*/  ELECT P0, URZ, PT ;  /* 0x0000000000ff782f */ /* 0x000fda0003800000 */
[----:B------:R-:W-:Y:S05]  /*0110*/  @!P0 BRA `(.L_x_2) ;  /* 0x0000000000848947 */ /* 0x000fea0003800000 */
[----:B------:R-:W-:Y:S01]  /*0120*/  UMOV UR5, 0x8 ;  /* 0x0000000800057882 */ /* 0x000fe20000000000 */
[----:B------:R-:W-:Y:S02]  /*0130*/  IMAD.MOV.U32 R4, RZ, RZ, 0x1 ;  /* 0x00000001ff047424 */ /* 0x000fe400078e00ff */
[----:B------:R-:W-:Y:S02]  /*0140*/  IMAD.MOV.U32 R5, RZ, RZ, 0xff ;  /* 0x000000ffff057424 */ /* 0x000fe400078e00ff */
[----:B------:R-:W-:Y:S04]  /*0150*/  DEPBAR.LE SB1, 0x36 ;  /* 0x00009d800000791a */ /* 0x000fe80000000000 */
[----:B------:R-:W1:Y:S02]  /*0160*/  UTCATOMSWS.FIND_AND_SET.ALIGN UP1, UR5, UR5 ;  /* 0x00000005000575e3 */ /* 0x000e640008020800 */
[----:B-1----:R-:W-:-:S04]  /*0170*/  PLOP3.LUT P0, PT, PT, PT, UP1, 0x80, 0x8 ;  /* 0x000000000008781c */ /* 0x002fc80003f0f018 */
[----:B------:R-:W-:-:S04]  /*0180*/  SEL R0, RZ, 0xffffffff, !P0 ;  /* 0xffffffffff007807 */ /* 0x000fc80004000000 */
[----:B------:R-:W-:Y:S01]  /*0190*/  ISETP.NE.AND P0, PT, R0, RZ, PT ;  /* 0x000000ff0000720c */ /* 0x000fe20003f05270 */
[----:B------:R-:W-:-:S12]  /*01a0*/  IMAD.U32 R0, RZ, RZ, UR5 ;  /* 0x00000005ff007e24 */ /* 0x000fd8000f8e00ff */
[----:B------:R-:W-:Y:S05]  /*01b0*/  @P0 BRA `(.L_x_3) ;  /* 0x0000000000240947 */ /* 0x000fea0003800000 */
.L_x_4:
[----:B------:R-:W-:Y:S05]  /*01c0*/  NANOSLEEP 0x64 ;  /* 0x000000640000795d */ /* 0x000fea0003800000 */
[----:B------:R-:W-:-:S05]  /*01d0*/  UMOV UR5, 0x8 ;  /* 0x0000000800057882 */ /* 0x000fca0000000000 */
[----:B------:R-:W-:Y:S04]  /*01e0*/  DEPBAR.LE SB1, 0x36 ;  /* 0x00009d800000791a */ /* 0x000fe80000000000 */
[----:B------:R-:W1:Y:S02]  /*01f0*/  UTCATOMSWS.FIND_AND_SET.ALIGN UP1, UR5, UR5 ;  /* 0x00000005000575e3 */ /* 0x000e640008020800 */
[----:B-1----:R-:W-:-:S04]  /*0200*/  PLOP3.LUT P0, PT, PT, PT, UP1, 0x80, 0x8 ;  /* 0x000000000008781c */ /* 0x002fc80003f0f018 */
[----:B------:R-:W-:-:S04]  /*0210*/  SEL R0, RZ, 0xffffffff, !P0 ;  /* 0xffffffffff007807 */ /* 0x000fc80004000000 */
[----:B------:R-:W-:Y:S01]  /*0220*/  ISETP.NE.AND P0, PT, R0, RZ, PT ;  /* 0x000000ff0000720c */ /* 0x000fe20003f05270 */
[----:B------:R-:W-:-:S12]  /*0230*/  IMAD.U32 R0, RZ, RZ, UR5 ;  /* 0x00000005ff007e24 */ /* 0x000fd8000f8e00ff */
[----:B------:R-:W-:Y:S05]  /*0240*/  @!P0 BRA `(.L_x_4) ;  /* 0xfffffffc00dc8947 */ /* 0x000fea000383ffff */
.L_x_3:
[C---:B------:R-:W-:Y:S01]  /*0250*/  VIADD R3, R0.reuse, 0x10 ;  /* 0x0000001000037836 */ /* 0x040fe20000000000 */
[----:B------:R-:W-:Y:S01]  /*0260*/  UMOV UR5, 0x50 ;  /* 0x0000005000057882 */ /* 0x000fe20000000000 */
[----:B------:R-:W-:Y:S01]  /*0270*/  SHF.L.U32 R2, R5, R0, RZ ;  /* 0x0000000005027219 */ /* 0x000fe200000006ff */
[----:B------:R-:W-:Y:S01]  /*0280*/  ULEA UR5, UR6, UR5, 0x18 ;  /* 0x0000000506057291 */ /* 0x000fe2000f8ec0ff */
[----:B------:R-:W-:Y:S01]  /*0290*/  IMAD.SHL.U32 R0, R0, 0x20, RZ ;  /* 0x0000002000007824 */ /* 0x000fe200078e00ff */
[----:B------:R-:W-:-:S04]  /*02a0*/  SHF.L.U32 R3, R4, R3, RZ ;  /* 0x0000000304037219 */ /* 0x000fc800000006ff */
[----:B------:R-:W-:-:S05]  /*02b0*/  LOP3.LUT R2, R3, R2, RZ, 0xfc, !PT ;  /* 0x0000000203027212 */ /* 0x000fca00078efcff */
[----:B------:R1:W-:Y:S04]  /*02c0*/  ATOMS.OR RZ, [UR5], R2 ;  /* 0x00000002ffff798c */ /* 0x0003e8000b000005 */
[----:B------:R1:W-:Y:S01]  /*02d0*/  STS [UR4], R0 ;  /* 0x00000000ff007988 */ /* 0x0003e20008000804 */
[----:B------:R-:W-:Y:S05]  /*02e0*/  BRA `(.L_x_2) ;  /* 0x0000000000107947 */ /* 0x000fea0003800000 */
.L_x_1:
[----:B------:R-:W-:Y:S01]  /*02f0*/  IMAD.MOV.U32 R0, RZ, RZ, -0x1 ;  /* 0xffffffffff007424 */ /* 0x000fe200078e00ff */
[----:B------:R-:W-:-:S04]  /*0300*/  MOV R2, 0x330 ;  /* 0x0000033000027802 */ /* 0x000fc80000000f00 */
[----:B------:R1:W-:Y:S03]  /*0310*/  STS [UR4], R0 ;  /* 0x00000000ff007988 */ /* 0x0003e60008000804 */
[----:B01----:R-:W-:Y:S05]  /*0320*/  CALL.REL.NOINC `($__internal_1_$__cuda_sm10x_tcgen05_guardrail_trap_phase_invalid_during_alloc) ;  /* 0x0000019c00807944 */ /* 0x003fea0003c00000 */
.L_x_2:
[----:B------:R-:W-:Y:S05]  /*0330*/  WARPSYNC.ALL ;  /* 0x0000000000007948 */ /* 0x000fea0003800000 */
[----:B------:R-:W-:Y:S01]  /*0340*/  NOP ;  /* 0x0000000000007918 */ /* 0x000fe20000000000 */
.L_x_0:
[----:B-1----:R-:W1:Y:S01]  /*0350*/  LDC.64 R2, c[0x0][0x398] ;  /* 0x0000e600ff027b82 */ /* 0x002e620000000a00 */
[----:B------:R-:W2:Y:S01]  /*0360*/  S2R R7, SR_CTAID.X ;  /* 0x0000000000077919 */ /* 0x000ea20000002500 */
[----:B------:R-:W3:Y:S01]  /*0370*/  LDCU UR31, c[0x0][0x3a0] ;  /* 0x00007400ff1f77ac */ /* 0x000ee20008000800 */
[----:B------:R-:W4:Y:S01]  /*0380*/  S2R R35, SR_TID.X ;  /* 0x0000000000237919 */ /* 0x000f220000002100 */
[----:B------:R-:W-:Y:S01]  /*0390*/  UMOV UR13, 0x400 ;  /* 0x00000400000d7882 */ /* 0x000fe20000000000 */
[----:B------:R-:W5:Y:S03]  /*03a0*/  LDCU.64 UR10, c[0x0][0x3a8] ;  /* 0x00007500ff0a77ac */ /* 0x000f660008000a00 */
[----:B------:R-:W0:Y:S01]  /*03b0*/  S2UR UR4, SR_CgaCtaId ;  /* 0x00000000000479c3 */ /* 0x000e220000008800 */
[----:B------:R-:W0:Y:S01]  /*03c0*/  LDCU.128 UR16, c[0x0][0x380] ;  /* 0x00007000ff1077ac */ /* 0x000e220008000c00 */
[----:B---3--:R-:W-:Y:S01]  /*03d0*/  UIADD3 UR33, UPT, UPT, UR31, 0x3f, URZ ;  /* 0x0000003f1f217890 */ /* 0x008fe2000fffe0ff */
[----:B-1----:R-:W-:Y:S01]  /*03e0*/  VIADD R0, R3, 0xff ;  /* 0x000000ff03007836 */ /* 0x002fe20000000000 */
[----:B------:R-:W-:-:S02]  /*03f0*/  IABS R139, R3 ;  /* 0x00000003008b7213 */ /* 0x000fc40000000000 */
[----:B------:R-:W-:Y:S02]  /*0400*/  UISETP.GT.AND UP1, UPT, UR33, 0x3f, UPT ;  /* 0x0000003f2100788c */ /* 0x000fe4000bf24270 */
[----:B------:R-:W-:Y:S01]  /*0410*/  SHF.R.S32.HI R5, RZ, 0x1f, R0 ;  /* 0x0000001fff057819 */ /* 0x000fe20000011400 */
[----:B0-----:R-:W-:-:S03]  /*0420*/  ULEA UR13, UR4, UR13, 0x18 ;  /* 0x0000000d040d7291 */ /* 0x001fc6000f8ec0ff */
[----:B------:R-:W-:Y:S01]  /*0430*/  LEA.HI R5, R5, R0, RZ, 0x8 ;  /* 0x0000000005057211 */ /* 0x000fe200078f40ff */
[----:B------:R-:W-:Y:S01]  /*0440*/  BAR.SYNC.DEFER_BLOCKING 0x0 ;  /* 0x0000000000007b1d */ /* 0x000fe20000010000 */
[----:B--2---:R-:W-:Y:S02]  /*0450*/  IABS R10, R7 ;  /* 0x00000007000a7213 */ /* 0x004fe40000000000 */
[----:B------:R-:W-:Y:S02]  /*0460*/  SHF.R.S32.HI R5, RZ, 0x8, R5 ;  /* 0x00000008ff057819 */ /* 0x000fe40000011405 */
[--C-:B----4-:R-:W-:Y:S02]  /*0470*/  SHF.R.U32.HI R123, RZ, 0x6, R35.reuse ;  /* 0x00000006ff7b7819 */ /* 0x110fe40000011623 */
[----:B------:R-:W-:Y:S01]  /*0480*/  SHF.R.U32.HI R14, RZ, 0x6, R35 ;  /* 0x00000006ff0e7819 */ /* 0x000fe20000011623 */
[----:B------:R-:W-:Y:S01]  /*0490*/  IMAD.SHL.U32 R6, R5, 0x8, RZ ;  /* 0x0000000805067824 */ /* 0x000fe200078e00ff */
[----:B------:R-:W-:-:S02]  /*04a0*/  SGXT.U32 R123, R123, 0x1 ;  /* 0x000000017b7b781a */ /* 0x000fc40000000000 */
[----:B------:R-:W-:Y:S02]  /*04b0*/  LOP3.LUT R235, R35, 0x3f, RZ, 0xc0, !PT ;  /* 0x0000003f23eb7812 */ /* 0x000fe400078ec0ff */
[-C--:B------:R-:W-:Y:S02]  /*04c0*/  IABS R9, R6.reuse ;  /* 0x0000000600097213 */ /* 0x080fe40000000000 */
[----:B------:R-:W-:Y:S01]  /*04d0*/  IABS R12, R6 ;  /* 0x00000006000c7213 */ /* 0x000fe20000000000 */
[----:B-----5:R-:W-:Y:S01]  /*04e0*/  IMAD R126, R235, UR11, RZ ;  /* 0x0000000beb7e7c24 */ /* 0x020fe2000f8e02ff */
[----:B------:R-:W0:Y:S01]  /*04f0*/  I2F.RP R0, R9 ;  /* 0x0000000900007306 */ /* 0x000e220000209400 */
[----:B------:R-:W1:Y:S07]  /*0500*/  LDS R15, [UR13] ;  /* 0x0000000dff0f7984 */ /* 0x000e6e0008000800 */
[----:B0-----:R-:W0:Y:S02]  /*0510*/  MUFU.RCP R0, R0 ;  /* 0x0000000000007308 */ /* 0x001e240000001000 */
[----:B0-----:R-:W-:-:S02]  /*0520*/  VIADD R4, R0, 0xffffffe ;  /* 0x0ffffffe00047836 */ /* 0x001fc40000000000 */
[----:B------:R-:W-:-:S04]  /*0530*/  IMAD.MOV R0, RZ, RZ, -R12 ;  /* 0x000000ffff007224 */ /* 0x000fc800078e0a0c */
[----:B------:R0:W2:Y:S02]  /*0540*/  F2I.FTZ.U32.TRUNC.NTZ R5, R4 ;  /* 0x0000000400057305 */ /* 0x0000a4000021f000 */
[----:B0-----:R-:W-:Y:S01]  /*0550*/  IMAD.MOV.U32 R4, RZ, RZ, RZ ;  /* 0x000000ffff047224 */ /* 0x001fe200078e00ff */
[----:B-1----:R-:W-:Y:S01]  /*0560*/  R2UR UR12, R15 ;  /* 0x000000000f0c72ca */ /* 0x002fe200000e0000 */
[----:B--2---:R-:W-:-:S04]  /*0570*/  IMAD.MOV R8, RZ, RZ, -R5 ;  /* 0x000000ffff087224 */ /* 0x004fc800078e0a05 */
[----:B------:R-:W-:Y:S02]  /*0580*/  IMAD R11, R8, R9, RZ ;  /* 0x00000009080b7224 */ /* 0x000fe400078e02ff */
[----:B------:R-:W-:Y:S02]  /*0590*/  IMAD.MOV.U32 R8, RZ, RZ, R10 ;  /* 0x000000ffff087224 */ /* 0x000fe400078e000a */
[----:B------:R-:W-:-:S06]  /*05a0*/  IMAD.HI.U32 R5, R5, R11, R4 ;  /* 0x0000000b05057227 */ /* 0x000fcc00078e0004 */
[----:B------:R-:W-:-:S04]  /*05b0*/  IMAD.HI.U32 R5, R5, R8, RZ ;  /* 0x0000000805057227 */ /* 0x000fc800078e00ff */
[----:B------:R-:W-:Y:S01]  /*05c0*/  IMAD R0, R5, R0, R8 ;  /* 0x0000000005007224 */ /* 0x000fe200078e0208 */
[----:B------:R-:W-:Y:S04]  /*05d0*/  BAR.SYNC.DEFER_BLOCKING 0x0 ;  /* 0x0000000000007b1d */ /* 0x000fe80000010000 */
[----:B------:R-:W-:-:S13]  /*05e0*/  ISETP.GT.U32.AND P1, PT, R9, R0, PT ;  /* 0x000000000900720c */ /* 0x000fda0003f24070 */
[----:B------:R-:W-:Y:S02]  /*05f0*/  @!P1 IMAD.IADD R0, R0, 0x1, -R9 ;  /* 0x0000000100009824 */ /* 0x000fe400078e0a09 */
[----:B------:R-:W-:Y:S01]  /*0600*/  @!P1 VIADD R5, R5, 0x1 ;  /* 0x0000000105059836 */ /* 0x000fe20000000000 */
[----:B------:R-:W-:Y:S02]  /*0610*/  ISETP.NE.AND P1, PT, R6, RZ, PT ;  /* 0x000000ff0600720c */ /* 0x000fe40003f25270 */
[----:B------:R-:W-:Y:S02]  /*0620*/  ISETP.GE.U32.AND P0, PT, R0, R9, PT ;  /* 0x000000090000720c */ /* 0x000fe40003f06070 */
[----:B------:R-:W-:-:S04]  /*0630*/  LOP3.LUT R0, R7, R6, RZ, 0x3c, !PT ;  /* 0x0000000607007212 */ /* 0x000fc800078e3cff */
[----:B------:R-:W-:Y:S01]  /*0640*/  ISETP.GE.AND P2, PT, R0, RZ, PT ;  /* 0x000000ff0000720c */ /* 0x000fe20003f46270 */
[----:B------:R-:W-:-:S06]  /*0650*/  VIADD R0, R2, 0x3f ;  /* 0x0000003f02007836 */ /* 0x000fcc0000000000 */
[----:B------:R-:W-:-:S04]  /*0660*/  @P0 VIADD R5, R5, 0x1 ;  /* 0x0000000105050836 */ /* 0x000fc80000000000 */
[----:B------:R-:W-:Y:S01]  /*0670*/  IMAD.MOV.U32 R4, RZ, RZ, R5 ;  /* 0x000000ffff047224 */ /* 0x000fe200078e0005 */
[----:B------:R-:W-:-:S03]  /*0680*/  SHF.R.S32.HI R5, RZ, 0x1f, R0 ;  /* 0x0000001fff057819 */ /* 0x000fc60000011400 */
[----:B------:R-:W-:Y:S01]  /*0690*/  @!P2 IMAD.MOV R4, RZ, RZ, -R4 ;  /* 0x000000ffff04a224 */ /* 0x000fe200078e0a04 */
[----:B------:R-:W-:Y:S02]  /*06a0*/  @!P1 LOP3.LUT R4, RZ, R6, RZ, 0x33, !PT ;  /* 0x00000006ff049212 */ /* 0x000fe400078e33ff */
[----:B------:R-:W-:-:S03]  /*06b0*/  LEA.HI R5, R5, R0, RZ, 0x6 ;  /* 0x0000000005057211 */ /* 0x000fc600078f30ff */
[----:B------:R-:W-:Y:S02]  /*06c0*/  IMAD.SHL.U32 R10, R4, 0x8, RZ ;  /* 0x00000008040a7824 */ /* 0x000fe400078e00ff */
[----:B------:R-:W-:-:S03]  /*06d0*/  IMAD.MOV R4, RZ, RZ, -R4 ;  /* 0x000000ffff047224 */ /* 0x000fc600078e0a04 */
[----:B------:R-:W-:Y:S01]  /*06e0*/  LEA.HI.SX32 R5, R5, -R10, 0x1a ;  /* 0x8000000a05057211 */ /* 0x000fe200078fd2ff */
[----:B------:R-:W-:Y:S02]  /*06f0*/  IMAD R13, R6, R4, R7 ;  /* 0x00000004060d7224 */ /* 0x000fe400078e0207 */
[----:B------:R-:W-:Y:S01]  /*0700*/  IMAD.MOV.U32 R4, RZ, RZ, RZ ;  /* 0x000000ffff047224 */ /* 0x000fe200078e00ff */
[----:B------:R-:W-:Y:S02]  /*0710*/  VIMNMX R12, PT, PT, R5, 0x8, PT ;  /* 0x00000008050c7848 */ /* 0x000fe40003fe0100 */
[----:B------:R-:W-:Y:S02]  /*0720*/  IABS R11, R13 ;  /* 0x0000000d000b7213 */ /* 0x000fe40000000000 */
[----:B------:R-:W-:-:S04]  /*0730*/  IABS R9, R12 ;  /* 0x0000000c00097213 */ /* 0x000fc80000000000 */
[----:B------:R-:W0:Y:S08]  /*0740*/  I2F.RP R0, R9 ;  /* 0x0000000900007306 */ /* 0x000e300000209400 */
[----:B0-----:R-:W0:Y:S02]  /*0750*/  MUFU.RCP R0, R0 ;  /* 0x0000000000007308 */ /* 0x001e240000001000 */
[----:B0-----:R-:W-:Y:S01]  /*0760*/  VIADD R5, R0, 0xffffffe ;  /* 0x0ffffffe00057836 */ /* 0x001fe20000000000 */
[----:B------:R-:W-:-:S05]  /*0770*/  IABS R0, R12 ;  /* 0x0000000c00007213 */ /* 0x000fca0000000000 */
[----:B------:R-:W0:Y:S01]  /*0780*/  F2I.FTZ.U32.TRUNC.NTZ R5, R5 ;  /* 0x0000000500057305 */ /* 0x000e22000021f000 */
[----:B------:R-:W-:Y:S02]  /*0790*/  IMAD.MOV R0, RZ, RZ, -R0 ;  /* 0x000000ffff007224 */ /* 0x000fe400078e0a00 */
[----:B0-----:R-:W-:-:S04]  /*07a0*/  IMAD.MOV R8, RZ, RZ, -R5 ;  /* 0x000000ffff087224 */ /* 0x001fc800078e0a05 */
[----:B------:R-:W-:-:S04]  /*07b0*/  IMAD R7, R8, R9, RZ ;  /* 0x0000000908077224 */ /* 0x000fc800078e02ff */
[----:B------:R-:W-:Y:S01]  /*07c0*/  IMAD.HI.U32 R4, R5, R7, R4 ;  /* 0x0000000705047227 */ /* 0x000fe200078e0004 */
[----:B------:R-:W-:Y:S01]  /*07d0*/  IABS R5, R2 ;  /* 0x0000000200057213 */ /* 0x000fe20000000000 */
[----:B------:R-:W0:Y:S04]  /*07e0*/  I2F.RP R7, R139 ;  /* 0x0000008b00077306 */ /* 0x000e280000209400 */
[----:B------:R-:W-:-:S04]  /*07f0*/  IMAD.HI.U32 R4, R4, R11, RZ ;  /* 0x0000000b04047227 */ /* 0x000fc800078e00ff */
[----:B------:R-:W-:Y:S01]  /*0800*/  IMAD R0, R4, R0, R11 ;  /* 0x0000000004007224 */ /* 0x000fe200078e020b */
[----:B------:R-:W1:Y:S04]  /*0810*/  I2F.RP R6, R5 ;  /* 0x0000000500067306 */ /* 0x000e680000209400 */
[----:B------:R-:W-:-:S04]  /*0820*/  ISETP.GT.U32.AND P1, PT, R9, R0, PT ;  /* 0x000000000900720c */ /* 0x000fc80003f24070 */
[----:B0-----:R-:W0:Y:S08]  /*0830*/  MUFU.RCP R7, R7 ;  /* 0x0000000700077308 */ /* 0x001e300000001000 */
[----:B-1----:R-:W1:Y:S01]  /*0840*/  MUFU.RCP R6, R6 ;  /* 0x0000000600067308 */ /* 0x002e620000001000 */
[----:B------:R-:W-:Y:S02]  /*0850*/  @!P1 IMAD.IADD R0, R0, 0x1, -R9 ;  /* 0x0000000100009824 */ /* 0x000fe400078e0a09 */
[----:B------:R-:W-:Y:S01]  /*0860*/  @!P1 VIADD R4, R4, 0x1 ;  /* 0x0000000104049836 */ /* 0x000fe20000000000 */
[----:B------:R-:W-:-:S02]  /*0870*/  ISETP.NE.AND P1, PT, R12, RZ, PT ;  /* 0x000000ff0c00720c */ /* 0x000fc40003f25270 */
[----:B------:R-:W-:Y:S02]  /*0880*/  ISETP.GE.U32.AND P0, PT, R0, R9, PT ;  /* 0x000000090000720c */ /* 0x000fe40003f06070 */
[----:B------:R-:W-:Y:S01]  /*0890*/  LOP3.LUT R0, R13, R12, RZ, 0x3c, !PT ;  /* 0x0000000c0d007212 */ /* 0x000fe200078e3cff */
[----:B0-----:R-:W-:-:S03]  /*08a0*/  VIADD R8, R7, 0xffffffe ;  /* 0x0ffffffe07087836 */ /* 0x001fc60000000000 */
[----:B------:R-:W-:Y:S01]  /*08b0*/  ISETP.GE.AND P2, PT, R0, RZ, PT ;  /* 0x000000ff0000720c */ /* 0x000fe20003f46270 */
[----:B------:R0:W2:Y:S01]  /*08c0*/  F2I.FTZ.U32.TRUNC.NTZ R9, R8 ;  /* 0x0000000800097305 */ /* 0x0000a2000021f000 */
[----:B------:R-:W-:Y:S01]  /*08d0*/  SHF.R.U32.HI R0, RZ, 0x5, R35 ;  /* 0x00000005ff007819 */ /* 0x000fe20000011623 */
[----:B-1----:R-:W-:-:S03]  /*08e0*/  VIADD R6, R6, 0xffffffe ;  /* 0x0ffffffe06067836 */ /* 0x002fc60000000000 */
[----:B------:R-:W-:Y:S01]  /*08f0*/  R2UR UR6, R0 ;  /* 0x00000000000672ca */ /* 0x000fe200000e0000 */
[----:B------:R-:W-:Y:S02]  /*0900*/  @P0 VIADD R4, R4, 0x1 ;  /* 0x0000000104040836 */ /* 0x000fe40000000000 */
[----:B------:R1:W3:Y:S01]  /*0910*/  F2I.FTZ.U32.TRUNC.NTZ R7, R6 ;  /* 0x0000000600077305 */ /* 0x0002e2000021f000 */
[----:B0-----:R-:W-:-:S03]  /*0920*/  IMAD.MOV.U32 R8, RZ, RZ, RZ ;  /* 0x000000ffff087224 */ /* 0x001fc600078e00ff */
[----:B------:R-:W-:Y:S01]  /*0930*/  @!P2 IMAD.MOV R4, RZ, RZ, -R4 ;  /* 0x000000ffff04a224 */ /* 0x000fe200078e0a04 */
[----:B------:R-:W-:Y:S01]  /*0940*/  @!P1 LOP3.LUT R4, RZ, R12, RZ, 0x33, !PT ;  /* 0x0000000cff049212 */ /* 0x000fe200078e33ff */
[----:B--2---:R-:W-:Y:S01]  /*0950*/  IMAD.MOV R0, RZ, RZ, -R9 ;  /* 0x000000ffff007224 */ /* 0x004fe200078e0a09 */
[----:B------:R-:W-:-:S03]  /*0960*/  PLOP3.LUT P1, PT, PT, PT, UP1, 0x80, 0x8 ;  /* 0x000000000008781c */ /* 0x000fc60003f2f018 */
[----:B------:R-:W-:Y:S01]  /*0970*/  IMAD.SHL.U32 R133, R4, 0x100, RZ ;  /* 0x0000010004857824 */ /* 0x000fe200078e00ff */
[----:B-1----:R-:W-:Y:S01]  /*0980*/  SGXT.U32 R6, R14, 0x1 ;  /* 0x000000010e06781a */ /* 0x002fe20000000000 */
[----:B------:R-:W-:Y:S01]  /*0990*/  IMAD R11, R0, R139, RZ ;  /* 0x0000008b000b7224 */ /* 0x000fe200078e02ff */
[----:B------:R-:W-:Y:S02]  /*09a0*/  PRMT R0, R123, 0x6540, R4 ;  /* 0x000065407b007816 */ /* 0x000fe40000000004 */
[----:B------:R-:W-:Y:S01]  /*09b0*/  LOP3.LUT R105, R133, 0x8, R123, 0xfe, !PT ;  /* 0x0000000885697812 */ /* 0x000fe200078efe7b */
[----:B------:R-:W-:Y:S01]  /*09c0*/  IMAD.HI.U32 R138, R9, R11, R8 ;  /* 0x0000000b098a7227 */ /* 0x000fe200078e0008 */
[----:B------:R-:W-:Y:S02]  /*09d0*/  IABS R32, R0 ;  /* 0x0000000000207213 */ /* 0x000fe40000000000 */
[----:B------:R-:W-:Y:S01]  /*09e0*/  IABS R122, R105 ;  /* 0x00000069007a7213 */ /* 0x000fe20000000000 */
[----:B---3--:R-:W-:Y:S01]  /*09f0*/  IMAD.MOV R8, RZ, RZ, -R7 ;  /* 0x000000ffff087224 */ /* 0x008fe200078e0a07 */
[----:B------:R-:W-:Y:S01]  /*0a00*/  ISETP.LT.AND P1, PT, R6, UR31, P1 ;  /* 0x0000001f06007c0c */ /* 0x000fe20008f21270 */
[----:B------:R-:W-:Y:S01]  /*0a10*/  IMAD.MOV R9, RZ, RZ, -R4 ;  /* 0x000000ffff097224 */ /* 0x000fe200078e0a04 */
[C-C-:B------:R-:W-:Y:S01]  /*0a20*/  LOP3.LUT R136, R133.reuse, 0x20, R123.reuse, 0xfe, !PT ;  /* 0x0000002085887812 */ /* 0x140fe200078efe7b */
[----:B------:R-:W-:Y:S01]  /*0a30*/  IMAD.HI.U32 R6, R138, R122, RZ ;  /* 0x0000007a8a067227 */ /* 0x000fe200078e00ff */
[C-C-:B------:R-:W-:Y:S01]  /*0a40*/  LOP3.LUT R135, R133.reuse, 0x28, R123.reuse, 0xfe, !PT ;  /* 0x0000002885877812 */ /* 0x140fe200078efe7b */
[----:B------:R-:W-:Y:S01]  /*0a50*/  STL [R1+0x2c4], R105 ;  /* 0x0002c46901007387 */ /* 0x000fe20000100800 */
[C-C-:B------:R-:W-:Y:S01]  /*0a60*/  LOP3.LUT R33, R133.reuse, 0x10, R123.reuse, 0xfe, !PT ;  /* 0x0000001085217812 */ /* 0x140fe200078efe7b */
[----:B------:R-:W-:Y:S01]  /*0a70*/  IMAD R11, R8, R5, RZ ;  /* 0x00000005080b7224 */ /* 0x000fe200078e02ff */
[C-C-:B------:R-:W-:Y:S01]  /*0a80*/  LOP3.LUT R137, R133.reuse, 0x18, R123.reuse, 0xfe, !PT ;  /* 0x0000001885897812 */ /* 0x140fe200078efe7b */
[----:B------:R-:W-:Y:S01]  /*0a90*/  IMAD.HI.U32 R4, R138, R32, RZ ;  /* 0x000000208a047227 */ /* 0x000fe200078e00ff */
[----:B------:R-:W-:Y:S01]  /*0aa0*/  IABS R120, R136 ;  /* 0x0000008800787213 */ /* 0x000fe20000000000 */
[----:B------:R-:W-:Y:S01]  /*0ab0*/  STL [R1+0x2b8], R33 ;  /* 0x0002b82101007387 */ /* 0x000fe20000100800 */
[----:B------:R-:W-:Y:S01]  /*0ac0*/  LOP3.LUT R103, R133, 0x30, R123, 0xfe, !PT ;  /* 0x0000003085677812 */ /* 0x000fe200078efe7b */
[----:B------:R-:W-:Y:S01]  /*0ad0*/  IMAD.MOV R8, RZ, RZ, -R6 ;  /* 0x000000ffff087224 */ /* 0x000fe200078e0a06 */
[----:B------:R-:W-:Y:S01]  /*0ae0*/  IABS R116, R135 ;  /* 0x0000008700747213 */ /* 0x000fe20000000000 */
[----:B------:R-:W-:Y:S01]  /*0af0*/  IMAD R9, R12, R9, R13 ;  /* 0x000000090c097224 */ /* 0x000fe200078e020d */
[----:B------:R-:W-:Y:S01]  /*0b00*/  IABS R130, R33 ;  /* 0x0000002100827213 */ /* 0x000fe20000000000 */
[----:B------:R-:W-:Y:S01]  /*0b10*/  IMAD.MOV R4, RZ, RZ, -R4 ;  /* 0x000000ffff047224 */ /* 0x000fe200078e0a04 */
[----:B------:R-:W-:Y:S01]  /*0b20*/  IABS R124, R137 ;  /* 0x00000089007c7213 */ /* 0x000fe20000000000 */
[----:B------:R-:W-:Y:S01]  /*0b30*/  IMAD.MOV.U32 R6, RZ, RZ, RZ ;  /* 0x000000ffff067224 */ /* 0x000fe200078e00ff */
[----:B------:R-:W-:Y:S01]  /*0b40*/  IABS R112, R103 ;  /* 0x0000006700707213 */ /* 0x000fe20000000000 */
[----:B------:R-:W-:Y:S01]  /*0b50*/  IMAD R122, R139, R8, R122 ;  /* 0x000000088b7a7224 */ /* 0x000fe200078e027a */
[----:B------:R-:W-:Y:S01]  /*0b60*/  LOP3.LUT R132, R0, 0x48, RZ, 0xfc, !PT ;  /* 0x0000004800847812 */ /* 0x000fe200078efcff */
[----:B------:R-:W-:Y:S01]  /*0b70*/  IMAD.HI.U32 R8, R138, R120, RZ ;  /* 0x000000788a087227 */ /* 0x000fe200078e00ff */
[----:B------:R-:W-:Y:S01]  /*0b80*/  LOP3.LUT R129, R0, 0x50, RZ, 0xfc, !PT ;  /* 0x0000005000817812 */ /* 0x000fe200078efcff */
[----:B------:R-:W-:Y:S01]  /*0b90*/  STL [R1+0x2ac], R137 ;  /* 0x0002ac8901007387 */ /* 0x000fe20000100800 */
[----:B------:R-:W-:Y:S01]  /*0ba0*/  LOP3.LUT R51, R133, 0x38, R123, 0xfe, !PT ;  /* 0x0000003885337812 */ /* 0x000fe200078efe7b */
[----:B------:R-:W-:Y:S01]  /*0bb0*/  IMAD.IADD R9, R10, 0x1, R9 ;  /* 0x000000010a097824 */ /* 0x000fe200078e0209 */
[C---:B------:R-:W-:Y:S01]  /*0bc0*/  LOP3.LUT R134, R0.reuse, 0x40, RZ, 0xfc, !PT ;  /* 0x0000004000867812 */ /* 0x040fe200078efcff */
[----:B------:R-:W-:Y:S01]  /*0bd0*/  IMAD.HI.U32 R7, R7, R11, R6 ;  /* 0x0000000b07077227 */ /* 0x000fe200078e0006 */
[----:B------:R-:W-:Y:S01]  /*0be0*/  IABS R110, R132 ;  /* 0x00000084006e7213 */ /* 0x000fe20000000000 */
[----:B------:R-:W-:Y:S01]  /*0bf0*/  STL [R1+0x298], R136 ;  /* 0x0002988801007387 */ /* 0x000fe20000100800 */
[----:B------:R-:W-:Y:S01]  /*0c00*/  LOP3.LUT R101, R0, 0x58, RZ, 0xfc, !PT ;  /* 0x0000005800657812 */ /* 0x000fe200078efcff */
[C---:B------:R-:W-:Y:S01]  /*0c10*/  IMAD R32, R139.reuse, R4, R32 ;  /* 0x000000048b207224 */ /* 0x040fe200078e0220 */
[----:B------:R-:W-:Y:S01]  /*0c20*/  IABS R108, R129 ;  /* 0x00000081006c7213 */ /* 0x000fe20000000000 */
[C---:B------:R-:W-:Y:S01]  /*0c30*/  IMAD.HI.U32 R10, R138.reuse, R116, RZ ;  /* 0x000000748a0a7227 */ /* 0x040fe200078e00ff */
[----:B------:R-:W-:Y:S01]  /*0c40*/  IABS R128, R51 ;  /* 0x0000003300807213 */ /* 0x000fe20000000000 */
[----:B------:R-:W-:Y:S01]  /*0c50*/  STL [R1+0x288], R135 ;  /* 0x0002888701007387 */ /* 0x000fe20000100800 */
[----:B------:R-:W-:Y:S01]  /*0c60*/  IABS R114, R134 ;  /* 0x0000008600727213 */ /* 0x000fe20000000000 */
[----:B------:R-:W-:Y:S01]  /*0c70*/  IMAD.HI.U32 R4, R138, R130, RZ ;  /* 0x000000828a047227 */ /* 0x000fe200078e00ff */
[----:B------:R-:W-:Y:S01]  /*0c80*/  IABS R104, R101 ;  /* 0x0000006500687213 */ /* 0x000fe20000000000 */
[----:B------:R-:W-:Y:S01]  /*0c90*/  STL [R1+0x27c], R103 ;  /* 0x00027c6701007387 */ /* 0x000fe20000100800 */
[----:B------:R-:W-:Y:S01]  /*0ca0*/  LOP3.LUT R125, R0, 0x70, RZ, 0xfc, !PT ;  /* 0x00000070007d7812 */ /* 0x000fe200078efcff */
[----:B------:R-:W-:Y:S01]  /*0cb0*/  IMAD.HI.U32 R6, R138, R124, RZ ;  /* 0x0000007c8a067227 */ /* 0x000fe200078e00ff */
[C---:B------:R-:W-:Y:S01]  /*0cc0*/  LOP3.LUT R121, R0.reuse, 0x78, RZ, 0xfc, !PT ;  /* 0x0000007800797812 */ /* 0x040fe200078efcff */
[----:B------:R-:W-:Y:S01]  /*0cd0*/  STL [R1+0x274], R51 ;  /* 0x0002743301007387 */ /* 0x000fe20000100800 */
[C---:B------:R-:W-:Y:S01]  /*0ce0*/  LOP3.LUT R99, R0.reuse, 0x60, RZ, 0xfc, !PT ;  /* 0x0000006000637812 */ /* 0x040fe200078efcff */
[----:B------:R-:W-:Y:S01]  /*0cf0*/  IMAD.MOV R8, RZ, RZ, -R8 ;  /* 0x000000ffff087224 */ /* 0x000fe200078e0a08 */
[----:B------:R-:W-:Y:S01]  /*0d00*/  LOP3.LUT R53, R0, 0x68, RZ, 0xfc, !PT ;  /* 0x0000006800357812 */ /* 0x000fe200078efcff */
[----:B------:R-:W-:Y:S01]  /*0d10*/  IMAD.HI.U32 R11, R138, R112, RZ ;  /* 0x000000708a0b7227 */ /* 0x000fe200078e00ff */
[----:B------:R-:W-:Y:S01]  /*0d20*/  IABS R100, R125 ;  /* 0x0000007d00647213 */ /* 0x000fe20000000000 */
[----:B------:R-:W-:Y:S01]  /*0d30*/  STL [R1+0x26c], R134 ;  /* 0x00026c8601007387 */ /* 0x000fe20000100800 */
[C---:B------:R-:W-:Y:S01]  /*0d40*/  LOP3.LUT R49, R0.reuse, 0x80, RZ, 0xfc, !PT ;  /* 0x0000008000317812 */ /* 0x040fe200078efcff */
[----:B------:R-:W-:Y:S01]  /*0d50*/  IMAD.MOV R10, RZ, RZ, -R10 ;  /* 0x000000ffff0a7224 */ /* 0x000fe200078e0a0a */
[----:B------:R-:W-:Y:S01]  /*0d60*/  IABS R96, R121 ;  /* 0x0000007900607213 */ /* 0x000fe20000000000 */
[----:B------:R-:W-:Y:S01]  /*0d70*/  IMAD.MOV R4, RZ, RZ, -R4 ;  /* 0x000000ffff047224 */ /* 0x000fe200078e0a04 */
[----:B------:R-:W-:Y:S01]  /*0d80*/  IABS R118, R99 ;  /* 0x0000006300767213 */ /* 0x000fe20000000000 */
[----:B------:R-:W-:Y:S01]  /*0d90*/  IMAD.MOV R6, RZ, RZ, -R6 ;  /* 0x000000ffff067224 */ /* 0x000fe200078e0a06 */
[----:B------:R-:W-:Y:S01]  /*0da0*/  IABS R102, R53 ;  /* 0x0000003500667213 */ /* 0x000fe20000000000 */
[C---:B------:R-:W-:Y:S01]  /*0db0*/  IMAD R120, R139.reuse, R8, R120 ;  /* 0x000000088b787224 */ /* 0x040fe200078e0278 */
[----:B------:R-:W-:Y:S01]  /*0dc0*/  IABS R92, R49 ;  /* 0x00000031005c7213 */ /* 0x000fe20000000000 */
[----:B------:R-:W-:Y:S01]  /*0dd0*/  IMAD.MOV R11, RZ, RZ, -R11 ;  /* 0x000000ffff0b7224 */ /* 0x000fe200078e0a0b */
[----:B------:R-:W-:Y:S01]  /*0de0*/  LOP3.LUT R115, R0, 0x98, RZ, 0xfc, !PT ;  /* 0x0000009800737812 */ /* 0x000fe200078efcff */
[----:B------:R-:W-:Y:S01]  /*0df0*/  IMAD.HI.U32 R8, R138, R110, RZ ;  /* 0x0000006e8a087227 */ /* 0x000fe200078e00ff */
[C---:B------:R-:W-:Y:S01]  /*0e00*/  LOP3.LUT R113, R0.reuse, 0xa0, RZ, 0xfc, !PT ;  /* 0x000000a000717812 */ /* 0x040fe200078efcff */
[----:B------:R-:W-:Y:S01]  /*0e10*/  STL [R1+0x370], R132 ;  /* 0x0003708401007387 */ /* 0x000fe20000100800 */
[C---:B------:R-:W-:Y:S01]  /*0e20*/  LOP3.LUT R119, R0.reuse, 0x88, RZ, 0xfc, !PT ;  /* 0x0000008800777812 */ /* 0x040fe200078efcff */
[C---:B------:R-:W-:Y:S01]  /*0e30*/  IMAD R116, R139.reuse, R10, R116 ;  /* 0x0000000a8b747224 */ /* 0x040fe200078e0274 */
[C---:B------:R-:W-:Y:S01]  /*0e40*/  LOP3.LUT R117, R0.reuse, 0x90, RZ, 0xfc, !PT ;  /* 0x0000009000757812 */ /* 0x040fe200078efcff */
[C---:B------:R-:W-:Y:S01]  /*0e50*/  IMAD R130, R139.reuse, R4, R130 ;  /* 0x000000048b827224 */ /* 0x040fe200078e0282 */
[----:B------:R-:W-:Y:S01]  /*0e60*/  IABS R90, R115 ;  /* 0x00000073005a7213 */ /* 0x000fe20000000000 */
[C---:B------:R-:W-:Y:S01]  /*0e70*/  IMAD R124, R139.reuse, R6, R124 ;  /* 0x000000068b7c7224 */ /* 0x040fe200078e027c */
[----:B------:R-:W-:Y:S01]  /*0e80*/  LOP3.LUT R97, R0, 0xa8, RZ, 0xfc, !PT ;  /* 0x000000a800617812 */ /* 0x000fe200078efcff */
[C---:B------:R-:W-:Y:S01]  /*0e90*/  IMAD.HI.U32 R10, R138.reuse, R108, RZ ;  /* 0x0000006c8a0a7227 */ /* 0x040fe200078e00ff */
[----:B------:R-:W-:Y:S01]  /*0ea0*/  IABS R88, R113 ;  /* 0x0000007100587213 */ /* 0x000fe20000000000 */
[----:B------:R-:W-:Y:S01]  /*0eb0*/  STL [R1+0x364], R129 ;  /* 0x0003648101007387 */ /* 0x000fe20000100800 */
[----:B------:R-:W-:Y:S01]  /*0ec0*/  IABS R106, R119 ;  /* 0x00000077006a7213 */ /* 0x000fe20000000000 */
[C---:B------:R-:W-:Y:S01]  /*0ed0*/  IMAD R112, R139.reuse, R11, R112 ;  /* 0x0000000b8b707224 */ /* 0x040fe200078e0270 */
        /* <DEDUP_REMOVED lines=39> */
[----:B------:R-:W-:Y:S01]  /*1150*/  IMAD R104, R139, R11, R104 ;  /* 0x0000000b8b687224 */ /* 0x000fe200078e0268 */
[----:B------:R-:W-:Y:S01]  /*1160*/  IABS R20, R89 ;  /* 0x0000005900147213 */ /* 0x000fe20000000000 */
[C---:B------:R-:W-:Y:S01]  /*1170*/  IMAD.HI.U32 R4, R138.reuse, R118, RZ ;  /* 0x000000768a047227 */ /* 0x040fe200078e00ff */
[----:B------:R-:W-:Y:S01]  /*1180*/  IABS R26, R83 ;  /* 0x00000053001a7213 */ /* 0x000fe20000000000 */
[----:B------:R-:W-:Y:S01]  /*1190*/  STL [R1+0x3a4], R49 ;  /* 0x0003a43101007387 */ /* 0x000fe20000100800 */
[C-C-:B------:R-:W-:Y:S01]  /*11a0*/  LOP3.LUT R79, R133.reuse, 0x12, R123.reuse, 0xfe, !PT ;  /* 0x00000012854f7812 */ /* 0x140fe200078efe7b */
[C---:B------:R-:W-:Y:S01]  /*11b0*/  IMAD.HI.U32 R6, R138.reuse, R102, RZ ;  /* 0x000000668a067227 */ /* 0x040fe200078e00ff */
[C-C-:B------:R-:W-:Y:S01]  /*11c0*/  LOP3.LUT R23, R133.reuse, 0x1a, R123.reuse, 0xfe, !PT ;  /* 0x0000001a85177812 */ /* 0x140fe200078efe7b */
[----:B------:R-:W-:Y:S01]  /*11d0*/  STL [R1+0x398], R119 ;  /* 0x0003987701007387 */ /* 0x000fe20000100800 */
[C-C-:B------:R-:W-:Y:S01]  /*11e0*/  LOP3.LUT R25, R133.reuse, 0x2, R123.reuse, 0xfe, !PT ;  /* 0x0000000285197812 */ /* 0x140fe200078efe7b */
[----:B------:R-:W-:Y:S01]  /*11f0*/  IMAD.MOV R8, RZ, RZ, -R8 ;  /* 0x000000ffff087224 */ /* 0x000fe200078e0a08 */
[C-C-:B------:R-:W-:Y:S01]  /*1200*/  LOP3.LUT R81, R133.reuse, 0xa, R123.reuse, 0xfe, !PT ;  /* 0x0000000a85517812 */ /* 0x140fe200078efe7b */
[C---:B------:R-:W-:Y:S01]  /*1210*/  IMAD.HI.U32 R11, R138.reuse, R92, RZ ;  /* 0x0000005c8a0b7227 */ /* 0x040fe200078e00ff */
[----:B------:R-:W-:Y:S01]  /*1220*/  IABS R46, R79 ;  /* 0x0000004f002e7213 */ /* 0x000fe20000000000 */
[----:B------:R-:W-:Y:S01]  /*1230*/  STL [R1+0x38c], R117 ;  /* 0x00038c7501007387 */ /* 0x000fe20000100800 */
[----:B------:R-:W-:Y:S01]  /*1240*/  LOP3.LUT R77, R133, 0x22, R123, 0xfe, !PT ;  /* 0x00000022854d7812 */ /* 0x000fe200078efe7b */
[----:B------:R-:W-:Y:S01]  /*1250*/  IMAD.MOV R10, RZ, RZ, -R10 ;  /* 0x000000ffff0a7224 */ /* 0x000fe200078e0a0a */
[----:B------:R-:W-:Y:S01]  /*1260*/  IABS R28, R23 ;  /* 0x00000017001c7213 */ /* 0x000fe20000000000 */
[----:B------:R-:W-:Y:S01]  /*1270*/  IMAD.MOV R4, RZ, RZ, -R4 ;  /* 0x000000ffff047224 */ /* 0x000fe200078e0a04 */
[----:B------:R-:W-:Y:S01]  /*1280*/  IABS R52, R25 ;  /* 0x0000001900347213 */ /* 0x000fe20000000000 */
[----:B------:R-:W-:Y:S01]  /*1290*/  IMAD.MOV R6, RZ, RZ, -R6 ;  /* 0x000000ffff067224 */ /* 0x000fe200078e0a06 */
[----:B------:R-:W-:Y:S01]  /*12a0*/  IABS R48, R81 ;  /* 0x0000005100307213 */ /* 0x000fe20000000000 */
[----:B------:R-:W-:Y:S01]  /*12b0*/  IMAD R100, R139, R8, R100 ;  /* 0x000000088b647224 */ /* 0x000fe200078e0264 */
[----:B------:R-:W-:Y:S01]  /*12c0*/  IABS R16, R77 ;  /* 0x0000004d00107213 */ /* 0x000fe20000000000 */
[----:B------:R-:W-:Y:S01]  /*12d0*/  IMAD.MOV R11, RZ, RZ, -R11 ;  /* 0x000000ffff0b7224 */ /* 0x000fe200078e0a0b */
[C-C-:B------:R-:W-:Y:S01]  /*12e0*/  LOP3.LUT R73, R133.reuse, 0x3a, R123.reuse, 0xfe, !PT ;  /* 0x0000003a85497812 */ /* 0x140fe200078efe7b */
[----:B------:R-:W-:Y:S01]  /*12f0*/  IMAD.HI.U32 R8, R138, R90, RZ ;  /* 0x0000005a8a087227 */ /* 0x000fe200078e00ff */
[C---:B------:R-:W-:Y:S01]  /*1300*/  LOP3.LUT R57, R0.reuse, 0x42, RZ, 0xfc, !PT ;  /* 0x0000004200397812 */ /* 0x040fe200078efcff */
[----:B------:R-:W-:Y:S01]  /*1310*/  STL [R1+0x380], R115 ;  /* 0x0003807301007387 */ /* 0x000fe20000100800 */
[--C-:B------:R-:W-:Y:S01]  /*1320*/  LOP3.LUT R75, R133, 0x2a, R123.reuse, 0xfe, !PT ;  /* 0x0000002a854b7812 */ /* 0x100fe200078efe7b */
[----:B------:R-:W-:Y:S01]  /*1330*/  IMAD R96, R139, R10, R96 ;  /* 0x0000000a8b607224 */ /* 0x000fe200078e0260 */
[----:B------:R-:W-:Y:S01]  /*1340*/  LOP3.LUT R45, R133, 0x32, R123, 0xfe, !PT ;  /* 0x00000032852d7812 */ /* 0x000fe200078efe7b */
[C---:B------:R-:W-:Y:S01]  /*1350*/  IMAD R118, R139.reuse, R4, R118 ;  /* 0x000000048b767224 */ /* 0x040fe200078e0276 */
[----:B------:R-:W-:Y:S01]  /*1360*/  IABS R12, R73 ;  /* 0x00000049000c7213 */ /* 0x000fe20000000000 */
[----:B------:R-:W-:Y:S01]  /*1370*/  IMAD R102, R139, R6, R102 ;  /* 0x000000068b667224 */ /* 0x000fe200078e0266 */
[----:B------:R-:W-:Y:S01]  /*1380*/  LOP3.LUT R31, R0, 0x4a, RZ, 0xfc, !PT ;  /* 0x0000004a001f7812 */ /* 0x000fe200078efcff */
[----:B------:R-:W-:Y:S01]  /*1390*/  IMAD.HI.U32 R10, R138, R88, RZ ;  /* 0x000000588a0a7227 */ /* 0x000fe200078e00ff */
[----:B------:R-:W-:Y:S01]  /*13a0*/  STL [R1+0x344], R113 ;  /* 0x0003447101007387 */ /* 0x000fe20000100800 */
[----:B------:R-:W-:-:S02]  /*13b0*/  IABS R13, R57 ;  /* 0x00000039000d7213 */ /* 0x000fc40000000000 */
[----:B------:R-:W-:Y:S01]  /*13c0*/  IMAD R92, R139, R11, R92 ;  /* 0x0000000b8b5c7224 */ /* 0x000fe200078e025c */
[----:B------:R-:W-:Y:S01]  /*13d0*/  STL [R1+0x338], R97 ;  /* 0x0003386101007387 */ /* 0x000fe20000100800 */
[C---:B------:R-:W-:Y:S01]  /*13e0*/  IMAD.HI.U32 R4, R138.reuse, R106, RZ ;  /* 0x0000006a8a047227 */ /* 0x040fe200078e00ff */
[----:B------:R-:W-:Y:S02]  /*13f0*/  IABS R18, R75 ;  /* 0x0000004b00127213 */ /* 0x000fe40000000000 */
[----:B------:R-:W-:Y:S01]  /*1400*/  IABS R14, R45 ;  /* 0x0000002d000e7213 */ /* 0x000fe20000000000 */
[----:B------:R-:W-:Y:S01]  /*1410*/  IMAD.HI.U32 R6, R138, R94, RZ ;  /* 0x0000005e8a067227 */ /* 0x000fe200078e00ff */
[----:B------:R-:W-:Y:S01]  /*1420*/  STL [R1+0x32c], R95 ;  /* 0x00032c5f01007387 */ /* 0x000fe20000100800 */
[----:B------:R-:W-:Y:S02]  /*1430*/  IABS R15, R31 ;  /* 0x0000001f000f7213 */ /* 0x000fe40000000000 */
[----:B------:R-:W-:Y:S01]  /*1440*/  IMAD.MOV R8, RZ, RZ, -R8 ;  /* 0x000000ffff087224 */ /* 0x000fe200078e0a08 */
[----:B------:R-:W-:Y:S01]  /*1450*/  LOP3.LUT R29, R0, 0x52, RZ, 0xfc, !PT ;  /* 0x00000052001d7812 */ /* 0x000fe200078efcff */
[----:B------:R-:W-:Y:S01]  /*1460*/  IMAD.HI.U32 R11, R138, R86, RZ ;  /* 0x000000568a0b7227 */ /* 0x000fe200078e00ff */
[----:B------:R-:W-:Y:S01]  /*1470*/  STL [R1+0x324], R111 ;  /* 0x0003246f01007387 */ /* 0x000fe20000100800 */
[----:B------:R-:W-:-:S02]  /*1480*/  LOP3.LUT R27, R0, 0x5a, RZ, 0xfc, !PT ;  /* 0x0000005a001b7812 */ /* 0x000fc400078efcff */
[----:B------:R-:W-:Y:S01]  /*1490*/  IMAD.MOV R10, RZ, RZ, -R10 ;  /* 0x000000ffff0a7224 */ /* 0x000fe200078e0a0a */
[----:B------:R-:W-:Y:S01]  /*14a0*/  STL [R1+0x31c], R47 ;  /* 0x00031c2f01007387 */ /* 0x000fe20000100800 */
[----:B------:R-:W-:Y:S01]  /*14b0*/  IMAD.MOV R4, RZ, RZ, -R4 ;  /* 0x000000ffff047224 */ /* 0x000fe200078e0a04 */
[----:B------:R-:W-:Y:S01]  /*14c0*/  LOP3.LUT R218, R0, 0x62, RZ, 0xfc, !PT ;  /* 0x0000006200da7812 */ /* 0x000fe200078efcff */
[----:B------:R-:W-:Y:S01]  /*14d0*/  IMAD.MOV R6, RZ, RZ, -R6 ;  /* 0x000000ffff067224 */ /* 0x000fe200078e0a06 */
[----:B------:R-:W-:Y:S01]  /*14e0*/  STL [R1+0x314], R109 ;  /* 0x0003146d01007387 */ /* 0x000fe20000100800 */
[----:B------:R-:W-:Y:S01]  /*14f0*/  IMAD R90, R139, R8, R90 ;  /* 0x000000088b5a7224 */ /* 0x000fe200078e025a */
[----:B------:R-:W-:Y:S01]  /*1500*/  IABS R17, R29 ;  /* 0x0000001d00117213 */ /* 0x000fe20000000000 */
[----:B------:R-:W-:Y:S01]  /*1510*/  IMAD.MOV R11, RZ, RZ, -R11 ;  /* 0x000000ffff0b7224 */ /* 0x000fe200078e0a0b */
[----:B------:R-:W-:Y:S01]  /*1520*/  STL [R1+0x30c], R93 ;  /* 0x00030c5d01007387 */ /* 0x000fe20000100800 */
[----:B------:R-:W-:Y:S01]  /*1530*/  IMAD.HI.U32 R8, R138, R82, RZ ;  /* 0x000000528a087227 */ /* 0x000fe200078e00ff */
[----:B------:R-:W-:-:S02]  /*1540*/  LOP3.LUT R210, R0, 0x72, RZ, 0xfc, !PT ;  /* 0x0000007200d27812 */ /* 0x000fc400078efcff */
[----:B------:R-:W-:Y:S01]  /*1550*/  STL [R1+0x304], R91 ;  /* 0x0003045b01007387 */ /* 0x000fe20000100800 */
[C---:B------:R-:W-:Y:S01]  /*1560*/  IMAD R88, R139.reuse, R10, R88 ;  /* 0x0000000a8b587224 */ /* 0x040fe200078e0258 */
[----:B------:R-:W-:Y:S01]  /*1570*/  IABS R19, R27 ;  /* 0x0000001b00137213 */ /* 0x000fe20000000000 */
[C---:B------:R-:W-:Y:S01]  /*1580*/  IMAD R106, R139.reuse, R4, R106 ;  /* 0x000000048b6a7224 */ /* 0x040fe200078e026a */
[----:B------:R-:W-:Y:S01]  /*1590*/  STL [R1+0x2fc], R89 ;  /* 0x0002fc5901007387 */ /* 0x000fe20000100800 */
[C---:B------:R-:W-:Y:S01]  /*15a0*/  IMAD R94, R139.reuse, R6, R94 ;  /* 0x000000068b5e7224 */ /* 0x040fe200078e025e */
[----:B------:R-:W-:Y:S01]  /*15b0*/  LOP3.LUT R234, R0, 0x7a, RZ, 0xfc, !PT ;  /* 0x0000007a00ea7812 */ /* 0x000fe200078efcff */
[C---:B------:R-:W-:Y:S01]  /*15c0*/  IMAD.HI.U32 R10, R138.reuse, R78, RZ ;  /* 0x0000004e8a0a7227 */ /* 0x040fe200078e00ff */
[----:B------:R-:W-:Y:S01]  /*15d0*/  STL [R1+0x2f4], R87 ;  /* 0x0002f45701007387 */ /* 0x000fe20000100800 */
[----:B------:R-:W-:Y:S02]  /*15e0*/  IABS R21, R218 ;  /* 0x000000da00157213 */ /* 0x000fe40000000000 */
[----:B------:R-:W-:Y:S01]  /*15f0*/  IMAD R86, R139, R11, R86 ;  /* 0x0000000b8b567224 */ /* 0x000fe200078e0256 */
[----:B------:R-:W-:Y:S01]  /*1600*/  STL [R1+0x2ec], R85 ;  /* 0x0002ec5501007387 */ /* 0x000fe20000100800 */
[----:B------:R-:W-:Y:S01]  /*1610*/  IMAD.HI.U32 R4, R138, R98, RZ ;  /* 0x000000628a047227 */ /* 0x000fe200078e00ff */
[----:B------:R-:W-:-:S02]  /*1620*/  IABS R76, R210 ;  /* 0x000000d2004c7213 */ /* 0x000fc40000000000 */
[----:B------:R-:W-:Y:S01]  /*1630*/  STL [R1+0x2e4], R83 ;  /* 0x0002e45301007387 */ /* 0x000fe20000100800 */
[----:B------:R-:W-:Y:S01]  /*1640*/  IMAD.HI.U32 R6, R138, R84, RZ ;  /* 0x000000548a067227 */ /* 0x000fe200078e00ff */
[----:B------:R-:W-:Y:S02]  /*1650*/  LOP3.LUT R243, R0, 0x9a, RZ, 0xfc, !PT ;  /* 0x0000009a00f37812 */ /* 0x000fe400078efcff */
[----:B------:R-:W-:Y:S01]  /*1660*/  STL [R1+0x2a8], R25 ;  /* 0x0002a81901007387 */ /* 0x000fe20000100800 */
[----:B------:R-:W-:Y:S01]  /*1670*/  IMAD.MOV R8, RZ, RZ, -R8 ;  /* 0x000000ffff087224 */ /* 0x000fe200078e0a08 */
[----:B------:R-:W-:Y:S01]  /*1680*/  IABS R72, R234 ;  /* 0x000000ea00487213 */ /* 0x000fe20000000000 */
[----:B------:R-:W-:Y:S01]  /*1690*/  IMAD.HI.U32 R11, R138, R50, RZ ;  /* 0x000000328a0b7227 */ /* 0x000fe200078e00ff */
[----:B------:R-:W-:Y:S01]  /*16a0*/  STL [R1+0x2c0], R81 ;  /* 0x0002c05101007387 */ /* 0x000fe20000100800 */
[C---:B------:R-:W-:Y:S02]  /*16b0*/  LOP3.LUT R211, R0.reuse, 0x6a, RZ, 0xfc, !PT ;  /* 0x0000006a00d37812 */ /* 0x040fe400078efcff */
        /* <DEDUP_REMOVED lines=11> */
[----:B------:R-:W-:-:S02]  /*1770*/  IABS R74, R211 ;  /* 0x000000d3004a7213 */ /* 0x000fc40000000000 */
[----:B------:R-:W-:Y:S01]  /*1780*/  STL [R1+0x284], R75 ;  /* 0x0002844b01007387 */ /* 0x000fe20000100800 */
[C---:B------:R-:W-:Y:S01]  /*1790*/  IMAD R78, R139.reuse, R10, R78 ;  /* 0x0000000a8b4e7224 */ /* 0x040fe200078e024e */
[C---:B------:R-:W-:Y:S01]  /*17a0*/  LOP3.LUT R242, R0.reuse, 0xa2, RZ, 0xfc, !PT ;  /* 0x000000a200f27812 */ /* 0x040fe200078efcff */
        /* <DEDUP_REMOVED lines=13> */
[C---:B------:R-:W-:Y:S02]  /*1880*/  LOP3.LUT R227, R0.reuse, 0x82, RZ, 0xfc, !PT ;  /* 0x0000008200e37812 */ /* 0x040fe400078efcff */
[----:B------:R-:W-:Y:S01]  /*1890*/  STL [R1+0x360], R29 ;  /* 0x0003601d01007387 */ /* 0x000fe20000100800 */
[----:B------:R-:W-:Y:S01]  /*18a0*/  IMAD.MOV R8, RZ, RZ, -R8 ;  /* 0x000000ffff087224 */ /* 0x000fe200078e0a08 */
[----:B------:R-:W-:Y:S01]  /*18b0*/  LOP3.LUT R38, R0, 0xba, RZ, 0xfc, !PT ;  /* 0x000000ba00267812 */ /* 0x000fe200078efcff */
[----:B------:R-:W-:Y:S01]  /*18c0*/  IMAD.HI.U32 R11, R138, R26, RZ ;  /* 0x0000001a8a0b7227 */ /* 0x000fe200078e00ff */
[----:B------:R-:W-:Y:S01]  /*18d0*/  STL [R1+0x350], R27 ;  /* 0x0003501b01007387 */ /* 0x000fe20000100800 */
[----:B------:R-:W-:Y:S02]  /*18e0*/  IABS R69, R250 ;  /* 0x000000fa00457213 */ /* 0x000fe40000000000 */
        /* <DEDUP_REMOVED lines=14> */
[----:B------:R-:W-:Y:S01]  /*19d0*/  LOP3.LUT R40, R0, 0xaa, RZ, 0xfc, !PT ;  /* 0x000000aa00287812 */ /* 0x000fe200078efcff */
[C---:B------:R-:W-:Y:S01]  /*19e0*/  IMAD R80, R139.reuse, R4, R80 ;  /* 0x000000048b507224 */ /* 0x040fe200078e0250 */
[----:B------:R-:W-:Y:S01]  /*19f0*/  STL [R1+0x3a0], R227 ;  /* 0x0003a0e301007387 */ /* 0x000fe20000100800 */
[C---:B------:R-:W-:Y:S01]  /*1a00*/  IMAD R20, R139.reuse, R6, R20 ;  /* 0x000000068b147224 */ /* 0x040fe200078e0214 */
[----:B------:R-:W-:Y:S01]  /*1a10*/  IABS R65, R39 ;  /* 0x0000002700417213 */ /* 0x000fe20000000000 */
[----:B------:R-:W-:Y:S01]  /*1a20*/  IMAD.HI.U32 R10, R138, R28, RZ ;  /* 0x0000001c8a0a7227 */ /* 0x000fe200078e00ff */
[----:B------:R-:W-:Y:S01]  /*1a30*/  STL [R1+0x394], R226 ;  /* 0x000394e201007387 */ /* 0x000fe20000100800 */
[----:B------:R-:W-:Y:S02]  /*1a40*/  LOP3.LUT R37, R0, 0xc2, RZ, 0xfc, !PT ;  /* 0x000000c200257812 */ /* 0x000fe400078efcff */
[----:B------:R-:W-:Y:S01]  /*1a50*/  IMAD R26, R139, R11, R26 ;  /* 0x0000000b8b1a7224 */ /* 0x000fe200078e021a */
[----:B------:R-:W-:Y:S01]  /*1a60*/  STL [R1+0x388], R250 ;  /* 0x000388fa01007387 */ /* 0x000fe20000100800 */
[----:B------:R-:W-:Y:S01]  /*1a70*/  IMAD.HI.U32 R4, R138, R52, RZ ;  /* 0x000000348a047227 */ /* 0x000fe200078e00ff */
[----:B------:R-:W-:-:S02]  /*1a80*/  IABS R67, R40 ;  /* 0x0000002800437213 */ /* 0x000fc40000000000 */
[----:B------:R-:W-:Y:S01]  /*1a90*/  STL [R1+0x37c], R243 ;  /* 0x00037cf301007387 */ /* 0x000fe20000100800 */
[----:B------:R-:W-:Y:S01]  /*1aa0*/  IMAD.HI.U32 R6, R138, R48, RZ ;  /* 0x000000308a067227 */ /* 0x000fe200078e00ff */
[----:B------:R-:W-:Y:S02]  /*1ab0*/  IABS R63, R37 ;  /* 0x00000025003f7213 */ /* 0x000fe40000000000 */
[----:B------:R-:W-:Y:S01]  /*1ac0*/  STL [R1+0x340], R242 ;  /* 0x000340f201007387 */ /* 0x000fe20000100800 */
[----:B------:R-:W-:Y:S01]  /*1ad0*/  IMAD.MOV R8, RZ, RZ, -R8 ;  /* 0x000000ffff087224 */ /* 0x000fe200078e0a08 */
[----:B------:R-:W-:Y:S01]  /*1ae0*/  LOP3.LUT R213, R0, 0xfa, RZ, 0xfc, !PT ;  /* 0x000000fa00d57812 */ /* 0x000fe200078efcff */
[----:B------:R-:W-:Y:S01]  /*1af0*/  IMAD.HI.U32 R11, R138, R16, RZ ;  /* 0x000000108a0b7227 */ /* 0x000fe200078e00ff */
[----:B------:R-:W-:Y:S01]  /*1b00*/  STL [R1+0x334], R40 ;  /* 0x0003342801007387 */ /* 0x000fe20000100800 */
[----:B------:R-:W-:Y:S02]  /*1b10*/  LOP3.LUT R220, R0, 0xf2, RZ, 0xfc, !PT ;  /* 0x000000f200dc7812 */ /* 0x000fe400078efcff */
[----:B------:R-:W-:Y:S01]  /*1b20*/  IMAD.MOV R10, RZ, RZ, -R10 ;  /* 0x000000ffff0a7224 */ /* 0x000fe200078e0a0a */
[----:B------:R-:W-:Y:S01]  /*1b30*/  STL [R1+0x328], R39 ;  /* 0x0003282701007387 */ /* 0x000fe20000100800 */
[----:B------:R-:W-:Y:S01]  /*1b40*/  IMAD.MOV R4, RZ, RZ, -R4 ;  /* 0x000000ffff047224 */ /* 0x000fe200078e0a04 */
[----:B------:R-:W-:Y:S01]  /*1b50*/  IABS R54, R213 ;  /* 0x000000d500367213 */ /* 0x000fe20000000000 */
[----:B------:R-:W-:Y:S01]  /*1b60*/  IMAD.MOV R6, RZ, RZ, -R6 ;  /* 0x000000ffff067224 */ /* 0x000fe200078e0a06 */
[----:B------:R-:W-:Y:S01]  /*1b70*/  STL [R1+0x320], R38 ;  /* 0x0003202601007387 */ /* 0x000fe20000100800 */
[----:B------:R-:W-:Y:S01]  /*1b80*/  IMAD R46, R139, R8, R46 ;  /* 0x000000088b2e7224 */ /* 0x000fe200078e022e */
[----:B------:R-:W-:Y:S01]  /*1b90*/  IABS R56, R220 ;  /* 0x000000dc00387213 */ /* 0x000fe20000000000 */
[----:B------:R-:W-:Y:S01]  /*1ba0*/  IMAD.MOV R11, RZ, RZ, -R11 ;  /* 0x000000ffff0b7224 */ /* 0x000fe200078e0a0b */
[----:B------:R0:W-:Y:S01]  /*1bb0*/  STL [R1+0x318], R37 ;  /* 0x0003182501007387 */ /* 0x0001e20000100800 */
[----:B------:R-:W-:Y:S01]  /*1bc0*/  IMAD.HI.U32 R8, R138, R12, RZ ;  /* 0x0000000c8a087227 */ /* 0x000fe200078e00ff */
[----:B------:R-:W-:-:S02]  /*1bd0*/  LOP3.LUT R212, R133, 0x4, R123, 0xfe, !PT ;  /* 0x0000000485d47812 */ /* 0x000fc400078efe7b */
[C---:B------:R-:W-:Y:S01]  /*1be0*/  ISETP.GT.U32.AND P4, PT, R139.reuse, R32, PT ;  /* 0x000000208b00720c */ /* 0x040fe20003f84070 */
[C---:B------:R-:W-:Y:S01]  /*1bf0*/  IMAD R28, R139.reuse, R10, R28 ;  /* 0x0000000a8b1c7224 */ /* 0x040fe200078e021c */
[----:B------:R-:W-:Y:S01]  /*1c00*/  IABS R55, R212 ;  /* 0x000000d400377213 */ /* 0x000fe20000000000 */
[C---:B------:R-:W-:Y:S01]  /*1c10*/  IMAD R52, R139.reuse, R4, R52 ;  /* 0x000000048b347224 */ /* 0x040fe200078e0234 */
[----:B------:R-:W-:Y:S01]  /*1c20*/  ISETP.NE.AND P2, PT, R2, RZ, PT ;  /* 0x000000ff0200720c */ /* 0x000fe20003f45270 */
[C---:B------:R-:W-:Y:S01]  /*1c30*/  IMAD R48, R139.reuse, R6, R48 ;  /* 0x000000068b307224 */ /* 0x040fe200078e0230 */
[----:B0-----:R-:W-:Y:S01]  /*1c40*/  LOP3.LUT R37, R0, 0xca, RZ, 0xfc, !PT ;  /* 0x000000ca00257812 */ /* 0x001fe200078efcff */
[C---:B------:R-:W-:Y:S01]  /*1c50*/  IMAD.HI.U32 R10, R138.reuse, R13, RZ ;  /* 0x0000000d8a0a7227 */ /* 0x040fe200078e00ff */
[C---:B------:R-:W-:Y:S02]  /*1c60*/  ISETP.GT.U32.AND P5, PT, R139.reuse, R122, PT ;  /* 0x0000007a8b00720c */ /* 0x040fe40003fa4070 */
[----:B------:R-:W-:Y:S01]  /*1c70*/  IABS R62, R37 ;  /* 0x00000025003e7213 */ /* 0x000fe20000000000 */
[----:B------:R-:W-:Y:S01]  /*1c80*/  IMAD R16, R139, R11, R16 ;  /* 0x0000000b8b107224 */ /* 0x000fe200078e0210 */
[----:B------:R0:W-:Y:S01]  /*1c90*/  STL [R1+0x310], R37 ;  /* 0x0003102501007387 */ /* 0x0001e20000100800 */
[----:B------:R-:W-:Y:S01]  /*1ca0*/  IMAD.HI.U32 R4, R138, R18, RZ ;  /* 0x000000128a047227 */ /* 0x000fe200078e00ff */
[----:B------:R-:W-:-:S02]  /*1cb0*/  LOP3.LUT R205, R133, 0xc, R123, 0xfe, !PT ;  /* 0x0000000c85cd7812 */ /* 0x000fc400078efe7b */
[----:B------:R-:W-:Y:S01]  /*1cc0*/  ISETP.GT.U32.AND P6, PT, R139, R130, PT ;  /* 0x000000828b00720c */ /* 0x000fe20003fc4070 */
[C---:B------:R-:W-:Y:S01]  /*1cd0*/  IMAD.HI.U32 R6, R138.reuse, R14, RZ ;  /* 0x0000000e8a067227 */ /* 0x040fe200078e00ff */
[----:B------:R-:W-:Y:S02]  /*1ce0*/  IABS R43, R205 ;  /* 0x000000cd002b7213 */ /* 0x000fe40000000000 */
[C-C-:B------:R-:W-:Y:S01]  /*1cf0*/  LOP3.LUT R197, R133.reuse, 0x1c, R123.reuse, 0xfe, !PT ;  /* 0x0000001c85c57812 */ /* 0x140fe200078efe7b */
[----:B------:R-:W-:Y:S01]  /*1d00*/  IMAD.MOV R8, RZ, RZ, -R8 ;  /* 0x000000ffff087224 */ /* 0x000fe200078e0a08 */
[C-C-:B------:R-:W-:Y:S01]  /*1d10*/  LOP3.LUT R196, R133.reuse, 0x24, R123.reuse, 0xfe, !PT ;  /* 0x0000002485c47812 */ /* 0x140fe200078efe7b */
[----:B------:R-:W-:Y:S01]  /*1d20*/  IMAD.HI.U32 R11, R138, R15, RZ ;  /* 0x0000000f8a0b7227 */ /* 0x000fe200078e00ff */
[----:B------:R-:W-:Y:S02]  /*1d30*/  IABS R41, R197 ;  /* 0x000000c500297213 */ /* 0x000fe40000000000 */
[C-C-:B------:R-:W-:Y:S01]  /*1d40*/  LOP3.LUT R189, R133.reuse, 0x2c, R123.reuse, 0xfe, !PT ;  /* 0x0000002c85bd7812 */ /* 0x140fe200078efe7b */
[----:B------:R-:W-:Y:S01]  /*1d50*/  IMAD.MOV R30, RZ, RZ, -R10 ;  /* 0x000000ffff1e7224 */ /* 0x000fe200078e0a0a */
[--C-:B------:R-:W-:Y:S01]  /*1d60*/  LOP3.LUT R188, R133, 0x34, R123.reuse, 0xfe, !PT ;  /* 0x0000003485bc7812 */ /* 0x100fe200078efe7b */
[----:B------:R-:W-:Y:S01]  /*1d70*/  IMAD.MOV R4, RZ, RZ, -R4 ;  /* 0x000000ffff047224 */ /* 0x000fe200078e0a04 */
[----:B------:R-:W-:Y:S01]  /*1d80*/  IABS R40, R196 ;  /* 0x000000c400287213 */ /* 0x000fe20000000000 */
[----:B------:R-:W-:Y:S01]  /*1d90*/  IMAD.MOV R6, RZ, RZ, -R6 ;  /* 0x000000ffff067224 */ /* 0x000fe200078e0a06 */
[----:B------:R-:W-:Y:S01]  /*1da0*/  IABS R39, R189 ;  /* 0x000000bd00277213 */ /* 0x000fe20000000000 */
[----:B------:R-:W-:Y:S01]  /*1db0*/  IMAD R10, R139, R8, R12 ;  /* 0x000000088b0a7224 */ /* 0x000fe200078e020c */
[----:B------:R-:W-:Y:S01]  /*1dc0*/  LOP3.LUT R181, R133, 0x3c, R123, 0xfe, !PT ;  /* 0x0000003c85b57812 */ /* 0x000fe200078efe7b */
[----:B------:R-:W-:Y:S01]  /*1dd0*/  IMAD.MOV R34, RZ, RZ, -R11 ;  /* 0x000000ffff227224 */ /* 0x000fe200078e0a0b */
[----:B------:R-:W-:Y:S01]  /*1de0*/  LOP3.LUT R180, R0, 0x44, RZ, 0xfc, !PT ;  /* 0x0000004400b47812 */ /* 0x000fe200078efcff */
[----:B------:R-:W-:Y:S01]  /*1df0*/  IMAD.HI.U32 R8, R138, R17, RZ ;  /* 0x000000118a087227 */ /* 0x000fe200078e00ff */
[----:B------:R-:W-:-:S02]  /*1e00*/  LOP3.LUT R156, R0, 0x4c, RZ, 0xfc, !PT ;  /* 0x0000004c009c7812 */ /* 0x000fc400078efcff */
[----:B------:R-:W-:Y:S01]  /*1e10*/  IABS R35, R180 ;  /* 0x000000b400237213 */ /* 0x000fe20000000000 */
[----:B------:R-:W-:Y:S01]  /*1e20*/  IMAD.HI.U32 R11, R138, R19, RZ ;  /* 0x000000138a0b7227 */ /* 0x000fe200078e00ff */
[C---:B------:R-:W-:Y:S02]  /*1e30*/  LOP3.LUT R131, R0.reuse, 0x54, RZ, 0xfc, !PT ;  /* 0x0000005400837812 */ /* 0x040fe400078efcff */
[----:B0-----:R-:W-:Y:S01]  /*1e40*/  IABS R37, R156 ;  /* 0x0000009c00257213 */ /* 0x001fe20000000000 */
[----:B------:R-:W-:Y:S01]  /*1e50*/  IMAD R18, R139, R4, R18 ;  /* 0x000000048b127224 */ /* 0x000fe200078e0212 */
[----:B------:R-:W-:Y:S01]  /*1e60*/  LOP3.LUT R204, R133, 0x14, R123, 0xfe, !PT ;  /* 0x0000001485cc7812 */ /* 0x000fe200078efe7b */
[----:B------:R-:W-:Y:S01]  /*1e70*/  IMAD R14, R139, R6, R14 ;  /* 0x000000068b0e7224 */ /* 0x000fe200078e020e */
[----:B------:R-:W-:Y:S01]  /*1e80*/  LOP3.LUT R107, R0, 0x5c, RZ, 0xfc, !PT ;  /* 0x0000005c006b7812 */ /* 0x000fe200078efcff */
[----:B------:R-:W-:Y:S01]  /*1e90*/  IMAD.HI.U32 R12, R138, R21, RZ ;  /* 0x000000158a0c7227 */ /* 0x000fe200078e00ff */
[----:B------:R-:W-:-:S03]  /*1ea0*/  IABS R42, R204 ;  /* 0x000000cc002a7213 */ /* 0x000fc60000000000 */
[C---:B------:R-:W-:Y:S02]  /*1eb0*/  IMAD R6, R139.reuse, R30, R13 ;  /* 0x0000001e8b067224 */ /* 0x040fe400078e020d */
[----:B------:R-:W-:Y:S02]  /*1ec0*/  IMAD R4, R139, R34, R15 ;  /* 0x000000228b047224 */ /* 0x000fe400078e020f */
[----:B------:R-:W-:Y:S02]  /*1ed0*/  IMAD.MOV R8, RZ, RZ, -R8 ;  /* 0x000000ffff087224 */ /* 0x000fe400078e0a08 */
[----:B------:R-:W-:-:S04]  /*1ee0*/  IMAD.HI.U32 R15, R138, R76, RZ ;  /* 0x0000004c8a0f7227 */ /* 0x000fc800078e00ff */
[----:B------:R-:W-:Y:S02]  /*1ef0*/  IMAD.MOV R30, RZ, RZ, -R11 ;  /* 0x000000ffff1e7224 */ /* 0x000fe400078e0a0b */
[----:B------:R-:W-:-:S04]  /*1f00*/  IMAD.HI.U32 R11, R138, R72, RZ ;  /* 0x000000488a0b7227 */ /* 0x000fc800078e00ff */
[----:B------:R-:W-:Y:S02]  /*1f10*/  IMAD.MOV R34, RZ, RZ, -R12 ;  /* 0x000000ffff227224 */ /* 0x000fe400078e0a0c */
[C---:B------:R-:W-:Y:S02]  /*1f20*/  IMAD R12, R139.reuse, R8, R17 ;  /* 0x000000088b0c7224 */ /* 0x040fe400078e0211 */
[----:B------:R-:W-:Y:S02]  /*1f30*/  IMAD.MOV R15, RZ, RZ, -R15 ;  /* 0x000000ffff0f7224 */ /* 0x000fe400078e0a0f */
[----:B------:R-:W-:Y:S02]  /*1f40*/  IMAD R8, R139, R30, R19 ;  /* 0x0000001e8b087224 */ /* 0x000fe400078e0213 */
[----:B------:R-:W-:-:S04]  /*1f50*/  IMAD.HI.U32 R19, R138, R68, RZ ;  /* 0x000000448a137227 */ /* 0x000fc800078e00ff */
[----:B------:R-:W-:Y:S02]  /*1f60*/  IMAD.MOV R11, RZ, RZ, -R11 ;  /* 0x000000ffff0b7224 */ /* 0x000fe400078e0a0b */
[----:B------:R-:W-:-:S04]  /*1f70*/  IMAD.HI.U32 R13, R138, R74, RZ ;  /* 0x0000004a8a0d7227 */ /* 0x000fc800078e00ff */
[----:B------:R-:W-:Y:S02]  /*1f80*/  IMAD R76, R139, R15, R76 ;  /* 0x0000000f8b4c7224 */ /* 0x000fe400078e024c */
[----:B------:R-:W-:-:S04]  /*1f90*/  IMAD.HI.U32 R15, R138, R70, RZ ;  /* 0x000000468a0f7227 */ /* 0x000fc800078e00ff */
[----:B------:R-:W-:Y:S02]  /*1fa0*/  IMAD.MOV R19, RZ, RZ, -R19 ;  /* 0x000000ffff137224 */ /* 0x000fe400078e0a13 */
[----:B------:R-:W-:Y:S02]  /*1fb0*/  IMAD R72, R139, R11, R72 ;  /* 0x0000000b8b487224 */ /* 0x000fe400078e0248 */
[----:B------:R-:W-:Y:S02]  /*1fc0*/  IMAD.MOV R13, RZ, RZ, -R13 ;  /* 0x000000ffff0d7224 */ /* 0x000fe400078e0a0d */
[----:B------:R-:W-:-:S04]  /*1fd0*/  IMAD.HI.U32 R11, R138, R66, RZ ;  /* 0x000000428a0b7227 */ /* 0x000fc800078e00ff */
[----:B------:R-:W-:-:S04]  /*1fe0*/  IMAD.HI.U32 R17, R138, R69, RZ ;  /* 0x000000458a117227 */ /* 0x000fc800078e00ff */
[----:B------:R-:W-:Y:S02]  /*1ff0*/  IMAD.MOV R15, RZ, RZ, -R15 ;  /* 0x000000ffff0f7224 */ /* 0x000fe400078e0a0f */
[C---:B------:R-:W-:Y:S02]  /*2000*/  IMAD R68, R139.reuse, R19, R68 ;  /* 0x000000138b447224 */ /* 0x040fe400078e0244 */
[----:B------:R-:W-:Y:S02]  /*2010*/  IMAD R74, R139, R13, R74 ;  /* 0x0000000d8b4a7224 */ /* 0x000fe400078e024a */
[----:B------:R-:W-:Y:S02]  /*2020*/  IMAD.MOV R19, RZ, RZ, -R11 ;  /* 0x000000ffff137224 */ /* 0x000fe400078e0a0b */
[----:B------:R-:W-:-:S04]  /*2030*/  IMAD.HI.U32 R13, R138, R71, RZ ;  /* 0x000000478a0d7227 */ /* 0x000fc800078e00ff */
[----:B------:R-:W-:-:S04]  /*2040*/  IMAD.HI.U32 R11, R138, R64, RZ ;  /* 0x000000408a0b7227 */ /* 0x000fc800078e00ff */
[----:B------:R-:W-:Y:S02]  /*2050*/  IMAD.MOV R36, RZ, RZ, -R17 ;  /* 0x000000ffff247224 */ /* 0x000fe400078e0a11 */
[C---:B------:R-:W-:Y:S02]  /*2060*/  IMAD R70, R139.reuse, R15, R70 ;  /* 0x0000000f8b467224 */ /* 0x040fe400078e0246 */
[----:B------:R-:W-:Y:S01]  /*2070*/  IMAD R30, R139, R34, R21 ;  /* 0x000000228b1e7224 */ /* 0x000fe200078e0215 */
[----:B------:R-:W-:Y:S01]  /*2080*/  LOP3.LUT R21, R0, 0xd2, RZ, 0xfc, !PT ;  /* 0x000000d200157812 */ /* 0x000fe200078efcff */
[----:B------:R-:W-:-:S03]  /*2090*/  IMAD.HI.U32 R15, R138, R65, RZ ;  /* 0x000000418a0f7227 */ /* 0x000fc600078e00ff */
[----:B------:R-:W-:Y:S01]  /*20a0*/  IABS R60, R21 ;  /* 0x00000015003c7213 */ /* 0x000fe20000000000 */
[----:B------:R-:W-:Y:S01]  /*20b0*/  IMAD.MOV R34, RZ, RZ, -R13 ;  /* 0x000000ffff227224 */ /* 0x000fe200078e0a0d */
[----:B------:R-:W-:Y:S01]  /*20c0*/  STL [R1+0x308], R21 ;  /* 0x0003081501007387 */ /* 0x000fe20000100800 */
[----:B------:R-:W-:Y:S02]  /*20d0*/  IMAD.MOV R11, RZ, RZ, -R11 ;  /* 0x000000ffff0b7224 */ /* 0x000fe400078e0a0b */
[----:B------:R-:W-:-:S04]  /*20e0*/  IMAD.HI.U32 R13, R138, R67, RZ ;  /* 0x000000438a0d7227 */ /* 0x000fc800078e00ff */
[C---:B------:R-:W-:Y:S02]  /*20f0*/  IMAD R69, R139.reuse, R36, R69 ;  /* 0x000000248b457224 */ /* 0x040fe400078e0245 */
[----:B------:R-:W-:Y:S01]  /*2100*/  IMAD.MOV R36, RZ, RZ, -R15 ;  /* 0x000000ffff247224 */ /* 0x000fe200078e0a0f */
[C---:B------:R-:W-:Y:S01]  /*2110*/  LOP3.LUT R15, R0.reuse, 0xda, RZ, 0xfc, !PT ;  /* 0x000000da000f7812 */ /* 0x040fe200078efcff */
[C---:B------:R-:W-:Y:S02]  /*2120*/  IMAD R71, R139.reuse, R34, R71 ;  /* 0x000000228b477224 */ /* 0x040fe400078e0247 */
[C---:B------:R-:W-:Y:S01]  /*2130*/  IMAD R64, R139.reuse, R11, R64 ;  /* 0x0000000b8b407224 */ /* 0x040fe200078e0240 */
[C---:B------:R-:W-:Y:S01]  /*2140*/  LOP3.LUT R11, R0.reuse, 0xe2, RZ, 0xfc, !PT ;  /* 0x000000e2000b7812 */ /* 0x040fe200078efcff */
[----:B------:R-:W-:Y:S01]  /*2150*/  IMAD.MOV R34, RZ, RZ, -R13 ;  /* 0x000000ffff227224 */ /* 0x000fe200078e0a0d */
[----:B------:R-:W-:Y:S01]  /*2160*/  LOP3.LUT R13, R0, 0xea, RZ, 0xfc, !PT ;  /* 0x000000ea000d7812 */ /* 0x000fe200078efcff */
[----:B------:R0:W-:Y:S01]  /*2170*/  STL [R1+0x300], R15 ;  /* 0x0003000f01007387 */ /* 0x0001e20000100800 */
[----:B------:R-:W-:Y:S01]  /*2180*/  IMAD R66, R139, R19, R66 ;  /* 0x000000138b427224 */ /* 0x000fe200078e0242 */
[----:B------:R-:W-:Y:S01]  /*2190*/  IABS R59, R11 ;  /* 0x0000000b003b7213 */ /* 0x000fe20000000000 */
[----:B------:R-:W-:Y:S01]  /*21a0*/  IMAD.HI.U32 R17, R138, R63, RZ ;  /* 0x0000003f8a117227 */ /* 0x000fe200078e00ff */
[----:B------:R1:W-:Y:S01]  /*21b0*/  STL [R1+0x2f8], R11 ;  /* 0x0002f80b01007387 */ /* 0x0003e20000100800 */
[----:B------:R-:W-:-:S02]  /*21c0*/  IABS R58, R13 ;  /* 0x0000000d003a7213 */ /* 0x000fc40000000000 */
[----:B------:R-:W-:Y:S01]  /*21d0*/  IMAD.MOV R38, RZ, RZ, -R17 ;  /* 0x000000ffff267224 */ /* 0x000fe200078e0a11 */
[----:B------:R2:W-:Y:S01]  /*21e0*/  STL [R1+0x2f0], R13 ;  /* 0x0002f00d01007387 */ /* 0x0005e20000100800 */
[----:B------:R-:W-:Y:S01]  /*21f0*/  IABS R61, R15 ;  /* 0x0000000f003d7213 */ /* 0x000fe20000000000 */
[----:B------:R-:W-:Y:S02]  /*2200*/  IMAD R67, R139, R34, R67 ;  /* 0x000000228b437224 */ /* 0x000fe400078e0243 */
[C---:B0-----:R-:W-:Y:S01]  /*2210*/  IMAD.HI.U32 R15, R138.reuse, R59, RZ ;  /* 0x0000003b8a0f7227 */ /* 0x041fe200078e00ff */
[----:B------:R-:W-:Y:S03]  /*2220*/  STL [R1+0x2e8], R220 ;  /* 0x0002e8dc01007387 */ /* 0x000fe60000100800 */
[C---:B-1----:R-:W-:Y:S01]  /*2230*/  IMAD.HI.U32 R11, R138.reuse, R62, RZ ;  /* 0x0000003e8a0b7227 */ /* 0x042fe200078e00ff */
[----:B------:R-:W-:Y:S03]  /*2240*/  STL [R1+0x2e0], R213 ;  /* 0x0002e0d501007387 */ /* 0x000fe60000100800 */
[C---:B--2---:R-:W-:Y:S01]  /*2250*/  IMAD.HI.U32 R13, R138.reuse, R60, RZ ;  /* 0x0000003c8a0d7227 */ /* 0x044fe200078e00ff */
[----:B------:R-:W-:Y:S03]  /*2260*/  STL [R1+0x2c8], R212 ;  /* 0x0002c8d401007387 */ /* 0x000fe60000100800 */
[----:B------:R-:W-:Y:S01]  /*2270*/  IMAD.MOV R19, RZ, RZ, -R13 ;  /* 0x000000ffff137224 */ /* 0x000fe200078e0a0d */
[----:B------:R-:W-:Y:S01]  /*2280*/  STL [R1+0x2bc], R205 ;  /* 0x0002bccd01007387 */ /* 0x000fe20000100800 */
[----:B------:R-:W-:-:S03]  /*2290*/  IMAD.HI.U32 R13, R138, R58, RZ ;  /* 0x0000003a8a0d7227 */ /* 0x000fc600078e00ff */
[----:B------:R-:W-:Y:S01]  /*22a0*/  STL [R1+0x2b0], R204 ;  /* 0x0002b0cc01007387 */ /* 0x000fe20000100800 */
[----:B------:R-:W-:Y:S02]  /*22b0*/  IMAD.MOV R13, RZ, RZ, -R13 ;  /* 0x000000ffff0d7224 */ /* 0x000fe400078e0a0d */
[----:B------:R-:W-:Y:S01]  /*22c0*/  IMAD.MOV R17, RZ, RZ, -R11 ;  /* 0x000000ffff117224 */ /* 0x000fe200078e0a0b */
[----:B------:R-:W-:Y:S01]  /*22d0*/  STL [R1+0x29c], R197 ;  /* 0x00029cc501007387 */ /* 0x000fe20000100800 */
[----:B------:R-:W-:Y:S02]  /*22e0*/  IMAD R58, R139, R13, R58 ;  /* 0x0000000d8b3a7224 */ /* 0x000fe400078e023a */
[----:B------:R-:W-:-:S04]  /*22f0*/  IMAD.HI.U32 R13, R138, R54, RZ ;  /* 0x000000368a0d7227 */ /* 0x000fc800078e00ff */
[----:B------:R-:W-:Y:S02]  /*2300*/  IMAD R62, R139, R17, R62 ;  /* 0x000000118b3e7224 */ /* 0x000fe400078e023e */
[----:B------:R-:W-:Y:S02]  /*2310*/  IMAD.MOV R17, RZ, RZ, -R13 ;  /* 0x000000ffff117224 */ /* 0x000fe400078e0a0d */
[----:B------:R-:W-:-:S04]  /*2320*/  IMAD.HI.U32 R11, R138, R61, RZ ;  /* 0x0000003d8a0b7227 */ /* 0x000fc800078e00ff */
[----:B------:R-:W-:Y:S02]  /*2330*/  IMAD R54, R139, R17, R54 ;  /* 0x000000118b367224 */ /* 0x000fe400078e0236 */
[----:B------:R-:W-:Y:S02]  /*2340*/  IMAD R17, R9, 0x40, R235 ;  /* 0x0000004009117824 */ /* 0x000fe400078e02eb */
[----:B------:R-:W-:Y:S02]  /*2350*/  IMAD.MOV R34, RZ, RZ, -R11 ;  /* 0x000000ffff227224 */ /* 0x000fe400078e0a0b */
[----:B------:R-:W-:Y:S01]  /*2360*/  IMAD.HI.U32 R11, R138, R56, RZ ;  /* 0x000000388a0b7227 */ /* 0x000fe200078e00ff */
[----:B------:R-:W-:Y:S01]  /*2370*/  IABS R44, R17 ;  /* 0x00000011002c7213 */ /* 0x000fe20000000000 */
[----:B------:R0:W-:Y:S01]  /*2380*/  STL [R1+0x2a4], R17 ;  /* 0x0002a41101007387 */ /* 0x0001e20000100800 */
[----:B------:R-:W-:Y:S01]  /*2390*/  ISETP.GE.AND P3, PT, R17, RZ, PT ;  /* 0x000000ff1100720c */ /* 0x000fe20003f66270 */
[----:B------:R-:W-:-:S02]  /*23a0*/  IMAD R65, R139, R36, R65 ;  /* 0x000000248b417224 */ /* 0x000fc400078e0241 */
[----:B------:R-:W-:Y:S01]  /*23b0*/  IMAD.MOV R36, RZ, RZ, -R15 ;  /* 0x000000ffff247224 */ /* 0x000fe200078e0a0f */
[----:B------:R1:W-:Y:S01]  /*23c0*/  STL [R1+0x290], R196 ;  /* 0x000290c401007387 */ /* 0x0003e20000100800 */
[----:B------:R-:W-:Y:S02]  /*23d0*/  IMAD.MOV R15, RZ, RZ, -R11 ;  /* 0x000000ffff0f7224 */ /* 0x000fe400078e0a0b */
[----:B------:R-:W-:Y:S01]  /*23e0*/  IMAD.HI.U32 R11, R138, R55, RZ ;  /* 0x000000378a0b7227 */ /* 0x000fe200078e00ff */
[----:B------:R1:W-:Y:S03]  /*23f0*/  STL [R1+0x280], R189 ;  /* 0x000280bd01007387 */ /* 0x0003e60000100800 */
[----:B------:R-:W-:Y:S01]  /*2400*/  IMAD.HI.U32 R7, R7, R44, RZ ;  /* 0x0000002c07077227 */ /* 0x000fe200078e00ff */
[----:B------:R1:W-:Y:S03]  /*2410*/  STL [R1+0x278], R188 ;  /* 0x000278bc01007387 */ /* 0x0003e60000100800 */
[----:B------:R-:W-:Y:S01]  /*2420*/  IMAD R61, R139, R34, R61 ;  /* 0x000000228b3d7224 */ /* 0x000fe200078e023d */
[----:B------:R1:W-:Y:S01]  /*2430*/  STL [R1+0x270], R181 ;  /* 0x000270b501007387 */ /* 0x0003e20000100800 */
[----:B------:R-:W-:-:S02]  /*2440*/  IMAD.MOV R34, RZ, RZ, -R11 ;  /* 0x000000ffff227224 */ /* 0x000fc400078e0a0b */
[----:B------:R-:W-:Y:S01]  /*2450*/  IMAD.MOV R11, RZ, RZ, -R7 ;  /* 0x000000ffff0b7224 */ /* 0x000fe200078e0a07 */
[----:B------:R1:W-:Y:S01]  /*2460*/  STL [R1+0x374], R180 ;  /* 0x000374b401007387 */ /* 0x0003e20000100800 */
[----:B------:R-:W-:Y:S01]  /*2470*/  @!P4 IMAD.IADD R32, R32, 0x1, -R139 ;  /* 0x000000012020c824 */ /* 0x000fe200078e0a8b */
[----:B------:R-:W-:Y:S01]  /*2480*/  ISETP.GT.U32.AND P4, PT, R139, R124, PT ;  /* 0x0000007c8b00720c */ /* 0x000fe20003f84070 */
[----:B------:R-:W-:Y:S01]  /*2490*/  IMAD R44, R5, R11, R44 ;  /* 0x0000000b052c7224 */ /* 0x000fe200078e022c */
[----:B------:R1:W-:Y:S01]  /*24a0*/  STL [R1+0x368], R156 ;  /* 0x0003689c01007387 */ /* 0x0003e20000100800 */
[----:B------:R-:W-:-:S03]  /*24b0*/  IMAD.HI.U32 R13, R138, R43, RZ ;  /* 0x0000002b8a0d7227 */ /* 0x000fc600078e00ff */
[----:B------:R-:W-:Y:S01]  /*24c0*/  ISETP.GT.U32.AND P0, PT, R5, R44, PT ;  /* 0x0000002c0500720c */ /* 0x000fe20003f04070 */
[----:B------:R-:W-:Y:S01]  /*24d0*/  @!P5 IMAD.IADD R122, R122, 0x1, -R139 ;  /* 0x000000017a7ad824 */ /* 0x000fe200078e0a8b */
[C---:B------:R-:W-:Y:S01]  /*24e0*/  ISETP.GT.U32.AND P5, PT, R139.reuse, R128, PT ;  /* 0x000000808b00720c */ /* 0x040fe20003fa4070 */
[C---:B------:R-:W-:Y:S01]  /*24f0*/  IMAD R63, R139.reuse, R38, R63 ;  /* 0x000000268b3f7224 */ /* 0x040fe200078e023f */
[----:B------:R-:W-:Y:S01]  /*2500*/  IABS R38, R188 ;  /* 0x000000bc00267213 */ /* 0x000fe20000000000 */
[----:B------:R-:W-:Y:S01]  /*2510*/  IMAD R59, R139, R36, R59 ;  /* 0x000000248b3b7224 */ /* 0x000fe200078e023b */
[----:B------:R1:W-:Y:S01]  /*2520*/  STL [R1+0x358], R131 ;  /* 0x0003588301007387 */ /* 0x0003e20000100800 */
[----:B------:R-:W-:Y:S01]  /*2530*/  IMAD.MOV R36, RZ, RZ, -R13 ;  /* 0x000000ffff247224 */ /* 0x000fe200078e0a0d */
[----:B------:R-:W-:Y:S01]  /*2540*/  IABS R13, R131 ;  /* 0x00000083000d7213 */ /* 0x000fe20000000000 */
[----:B------:R-:W-:Y:S01]  /*2550*/  IMAD.HI.U32 R9, R138, R41, RZ ;  /* 0x000000298a097227 */ /* 0x000fe200078e00ff */
[----:B------:R1:W-:Y:S03]  /*2560*/  STL [R1+0x34c], R107 ;  /* 0x00034c6b01007387 */ /* 0x0003e60000100800 */
[----:B------:R-:W-:-:S02]  /*2570*/  @!P0 IMAD.IADD R44, R44, 0x1, -R5 ;  /* 0x000000012c2c8824 */ /* 0x000fc400078e0a05 */
[----:B------:R-:W-:-:S03]  /*2580*/  IMAD.HI.U32 R7, R138, R40, RZ ;  /* 0x000000288a077227 */ /* 0x000fc600078e00ff */
[----:B------:R-:W-:Y:S01]  /*2590*/  ISETP.GT.U32.AND P0, PT, R5, R44, PT ;  /* 0x0000002c0500720c */ /* 0x000fe20003f04070 */
[----:B------:R-:W-:Y:S01]  /*25a0*/  @!P6 IMAD.IADD R130, R130, 0x1, -R139 ;  /* 0x000000018282e824 */ /* 0x000fe200078e0a8b */
[C---:B------:R-:W-:Y:S01]  /*25b0*/  ISETP.GT.U32.AND P6, PT, R139.reuse, R122, PT ;  /* 0x0000007a8b00720c */ /* 0x040fe20003fc4070 */
[C---:B------:R-:W-:Y:S02]  /*25c0*/  IMAD R55, R139.reuse, R34, R55 ;  /* 0x000000228b377224 */ /* 0x040fe400078e0237 */
[----:B------:R-:W-:Y:S01]  /*25d0*/  IMAD R43, R139, R36, R43 ;  /* 0x000000248b2b7224 */ /* 0x000fe200078e022b */
[----:B------:R-:W-:Y:S01]  /*25e0*/  IABS R36, R181 ;  /* 0x000000b500247213 */ /* 0x000fe20000000000 */
[----:B------:R-:W-:Y:S02]  /*25f0*/  IMAD.MOV R34, RZ, RZ, -R9 ;  /* 0x000000ffff227224 */ /* 0x000fe400078e0a09 */
[----:B------:R-:W-:-:S04]  /*2600*/  IMAD.HI.U32 R9, R138, R39, RZ ;  /* 0x000000278a097227 */ /* 0x000fc800078e00ff */
[----:B------:R-:W-:Y:S01]  /*2610*/  @!P0 IMAD.IADD R44, R44, 0x1, -R5 ;  /* 0x000000012c2c8824 */ /* 0x000fe200078e0a05 */
[----:B------:R-:W-:Y:S01]  /*2620*/  ISETP.GT.U32.AND P0, PT, R139, R32, PT ;  /* 0x000000208b00720c */ /* 0x000fe20003f04070 */
[----:B------:R-:W-:-:S04]  /*2630*/  IMAD.HI.U32 R11, R138, R38, RZ ;  /* 0x000000268a0b7227 */ /* 0x000fc800078e00ff */
[----:B------:R-:W-:Y:S01]  /*2640*/  @!P3 IMAD.MOV R44, RZ, RZ, -R44 ;  /* 0x000000ffff2cb224 */ /* 0x000fe200078e0a2c */
[----:B------:R-:W-:Y:S01]  /*2650*/  @!P2 LOP3.LUT R44, RZ, R2, RZ, 0x33, !PT ;  /* 0x00000002ff2ca212 */ /* 0x000fe200078e33ff */
[----:B------:R-:W-:Y:S01]  /*2660*/  IMAD.MOV R7, RZ, RZ, -R7 ;  /* 0x000000ffff077224 */ /* 0x000fe200078e0a07 */
[C---:B------:R-:W-:Y:S01]  /*2670*/  ISETP.GT.U32.AND P2, PT, R139.reuse, R116, PT ;  /* 0x000000748b00720c */ /* 0x040fe20003f44070 */
[C---:B------:R-:W-:Y:S01]  /*2680*/  IMAD R41, R139.reuse, R34, R41 ;  /* 0x000000228b297224 */ /* 0x040fe200078e0229 */
[----:B------:R-:W-:Y:S01]  /*2690*/  IADD3 R127, P3, PT, R126, UR18, RZ ;  /* 0x000000127e7f7c10 */ /* 0x000fe2000ff7e0ff */
[----:B------:R-:W-:Y:S02]  /*26a0*/  IMAD.MOV R34, RZ, RZ, -R9 ;  /* 0x000000ffff227224 */ /* 0x000fe400078e0a09 */
[----:B------:R-:W-:Y:S01]  /*26b0*/  @!P0 IMAD.IADD R32, R32, 0x1, -R139 ;  /* 0x0000000120208824 */ /* 0x000fe200078e0a8b */
[----:B------:R-:W-:Y:S01]  /*26c0*/  LEA.HI.X.SX32 R126, R126, UR19, 0x1, P3 ;  /* 0x000000137e7e7c11 */ /* 0x000fe200098f0eff */
[----:B------:R-:W-:Y:S01]  /*26d0*/  IMAD.MOV R11, RZ, RZ, -R11 ;  /* 0x000000ffff0b7224 */ /* 0x000fe200078e0a0b */
[C---:B------:R-:W-:Y:S01]  /*26e0*/  ISETP.GT.U32.AND P3, PT, R139.reuse, R120, PT ;  /* 0x000000788b00720c */ /* 0x040fe20003f64070 */
[C---:B------:R-:W-:Y:S01]  /*26f0*/  IMAD R40, R139.reuse, R7, R40 ;  /* 0x000000078b287224 */ /* 0x040fe200078e0228 */
[----:B------:R-:W-:Y:S01]  /*2700*/  ISETP.GT.U32.AND P0, PT, R139, R112, PT ;  /* 0x000000708b00720c */ /* 0x000fe20003f04070 */
[----:B------:R-:W-:-:S04]  /*2710*/  IMAD.HI.U32 R7, R138, R36, RZ ;  /* 0x000000248a077227 */ /* 0x000fc800078e00ff */
[----:B------:R-:W-:Y:S01]  /*2720*/  @!P2 IMAD.IADD R116, R116, 0x1, -R139 ;  /* 0x000000017474a824 */ /* 0x000fe200078e0a8b */
[----:B------:R-:W-:Y:S01]  /*2730*/  ISETP.GE.AND P2, PT, R105, RZ, PT ;  /* 0x000000ff6900720c */ /* 0x000fe20003f46270 */
[----:B------:R-:W-:Y:S01]  /*2740*/  IMAD.HI.U32 R9, R138, R35, RZ ;  /* 0x000000238a097227 */ /* 0x000fe200078e00ff */
[----:B------:R-:W-:-:S03]  /*2750*/  LOP3.LUT R105, R0, 0x64, RZ, 0xfc, !PT ;  /* 0x0000006400697812 */ /* 0x000fc600078efcff */
[----:B------:R-:W-:Y:S01]  /*2760*/  @!P4 IMAD.IADD R124, R124, 0x1, -R139 ;  /* 0x000000017c7cc824 */ /* 0x000fe200078e0a8b */
[C---:B------:R-:W-:Y:S01]  /*2770*/  ISETP.GT.U32.AND P4, PT, R139.reuse, R130, PT ;  /* 0x000000828b00720c */ /* 0x040fe20003f84070 */
[C---:B------:R-:W-:Y:S01]  /*2780*/  IMAD R39, R139.reuse, R34, R39 ;  /* 0x000000228b277224 */ /* 0x040fe200078e0227 */
[----:B------:R1:W-:Y:S01]  /*2790*/  STL [R1+0x3b8], R105 ;  /* 0x0003b86901007387 */ /* 0x0003e20000100800 */
[----:B------:R-:W-:Y:S02]  /*27a0*/  IMAD R38, R139, R11, R38 ;  /* 0x0000000b8b267224 */ /* 0x000fe400078e0226 */
[----:B------:R-:W-:Y:S02]  /*27b0*/  IMAD.MOV R11, RZ, RZ, -R7 ;  /* 0x000000ffff0b7224 */ /* 0x000fe400078e0a07 */
[----:B------:R-:W-:Y:S02]  /*27c0*/  IMAD.MOV R34, RZ, RZ, -R9 ;  /* 0x000000ffff227224 */ /* 0x000fe400078e0a09 */
[----:B------:R-:W-:-:S04]  /*27d0*/  IMAD.HI.U32 R7, R138, R37, RZ ;  /* 0x000000258a077227 */ /* 0x000fc800078e00ff */
[--C-:B------:R-:W-:Y:S01]  /*27e0*/  @!P3 IMAD.IADD R120, R120, 0x1, -R139.reuse ;  /* 0x000000017878b824 */ /* 0x100fe200078e0a8b */
[----:B------:R-:W-:Y:S01]  /*27f0*/  ISETP.GE.AND P3, PT, R0, RZ, PT ;  /* 0x000000ff0000720c */ /* 0x000fe20003f66270 */
[--C-:B------:R-:W-:Y:S01]  /*2800*/  @!P0 IMAD.IADD R112, R112, 0x1, -R139.reuse ;  /* 0x0000000170708824 */ /* 0x100fe200078e0a8b */
[----:B------:R-:W-:Y:S01]  /*2810*/  ISETP.GE.AND P0, PT, R33, RZ, PT ;  /* 0x000000ff2100720c */ /* 0x000fe20003f06270 */
[----:B------:R-:W-:Y:S01]  /*2820*/  @!P6 IMAD.IADD R122, R122, 0x1, -R139 ;  /* 0x000000017a7ae824 */ /* 0x000fe200078e0a8b */
[----:B------:R-:W-:Y:S01]  /*2830*/  IABS R33, R105 ;  /* 0x0000006900217213 */ /* 0x000fe20000000000 */
[----:B------:R-:W-:Y:S02]  /*2840*/  IMAD.MOV.U32 R9, RZ, RZ, R13 ;  /* 0x000000ffff097224 */ /* 0x000fe400078e000d */
[C---:B------:R-:W-:Y:S02]  /*2850*/  IMAD R35, R139.reuse, R34, R35 ;  /* 0x000000228b237224 */ /* 0x040fe400078e0223 */
[----:B------:R-:W-:Y:S01]  /*2860*/  IMAD.MOV R34, RZ, RZ, -R7 ;  /* 0x000000ffff227224 */ /* 0x000fe200078e0a07 */
[----:B------:R-:W-:Y:S01]  /*2870*/  IABS R7, R107 ;  /* 0x0000006b00077213 */ /* 0x000fe20000000000 */
[----:B------:R-:W-:Y:S01]  /*2880*/  @!P2 IMAD.MOV R122, RZ, RZ, -R122 ;  /* 0x000000ffff7aa224 */ /* 0x000fe200078e0a7a */
[----:B------:R-:W-:Y:S01]  /*2890*/  ISETP.GT.U32.AND P2, PT, R139, R112, PT ;  /* 0x000000708b00720c */ /* 0x000fe20003f44070 */
[----:B------:R-:W-:-:S04]  /*28a0*/  IMAD.HI.U32 R5, R138, R9, RZ ;  /* 0x000000098a057227 */ /* 0x000fc800078e00ff */
[C---:B------:R-:W-:Y:S02]  /*28b0*/  IMAD R37, R139.reuse, R34, R37 ;  /* 0x000000228b257224 */ /* 0x040fe400078e0225 */
[----:B------:R-:W-:Y:S02]  /*28c0*/  IMAD.MOV R34, RZ, RZ, -R5 ;  /* 0x000000ffff227224 */ /* 0x000fe400078e0a05 */
[--C-:B------:R-:W-:Y:S01]  /*28d0*/  @!P5 IMAD.IADD R128, R128, 0x1, -R139.reuse ;  /* 0x000000018080d824 */ /* 0x100fe200078e0a8b */
[C---:B------:R-:W-:Y:S01]  /*28e0*/  ISETP.GT.U32.AND P5, PT, R139.reuse, R124, PT ;  /* 0x0000007c8b00720c */ /* 0x040fe20003fa4070 */
[----:B------:R-:W-:Y:S02]  /*28f0*/  IMAD.MOV.U32 R5, RZ, RZ, R32 ;  /* 0x000000ffff057224 */ /* 0x000fe400078e0020 */
[----:B------:R-:W-:Y:S01]  /*2900*/  @!P4 IMAD.IADD R130, R130, 0x1, -R139 ;  /* 0x000000018282c824 */ /* 0x000fe200078e0a8b */
[C---:B------:R-:W-:Y:S01]  /*2910*/  ISETP.GT.U32.AND P4, PT, R139.reuse, R120, PT ;  /* 0x000000788b00720c */ /* 0x040fe20003f84070 */
[----:B------:R-:W-:Y:S01]  /*2920*/  @!P3 IMAD.MOV R5, RZ, RZ, -R5 ;  /* 0x000000ffff05b224 */ /* 0x000fe200078e0a05 */
[C---:B------:R-:W-:Y:S01]  /*2930*/  ISETP.GT.U32.AND P3, PT, R139.reuse, R116, PT ;  /* 0x000000748b00720c */ /* 0x040fe20003f64070 */
[----:B------:R-:W-:Y:S01]  /*2940*/  @!P0 IMAD.MOV R130, RZ, RZ, -R130 ;  /* 0x000000ffff828224 */ /* 0x000fe200078e0a82 */
[C---:B------:R-:W-:Y:S01]  /*2950*/  ISETP.GT.U32.AND P6, PT, R139.reuse, R128, PT ;  /* 0x000000808b00720c */ /* 0x040fe20003fc4070 */
[--C-:B------:R-:W-:Y:S01]  /*2960*/  @!P2 IMAD.IADD R112, R112, 0x1, -R139.reuse ;  /* 0x000000017070a824 */ /* 0x100fe200078e0a8b */
[C---:B------:R-:W-:Y:S01]  /*2970*/  ISETP.GT.U32.AND P0, PT, R139.reuse, R114, PT ;  /* 0x000000728b00720c */ /* 0x040fe20003f04070 */
[----:B------:R-:W-:Y:S01]  /*2980*/  IMAD R56, R139, R15, R56 ;  /* 0x0000000f8b387224 */ /* 0x000fe200078e0238 */
[----:B------:R-:W-:Y:S01]  /*2990*/  ISETP.GE.AND P2, PT, R137, RZ, PT ;  /* 0x000000ff8900720c */ /* 0x000fe20003f46270 */
[----:B------:R-:W-:Y:S01]  /*29a0*/  @!P5 IMAD.IADD R124, R124, 0x1, -R139 ;  /* 0x000000017c7cd824 */ /* 0x000fe200078e0a8b */
[----:B------:R-:W-:Y:S01]  /*29b0*/  ISETP.GT.U32.AND P5, PT, R139, R110, PT ;  /* 0x0000006e8b00720c */ /* 0x000fe20003fa4070 */
[----:B------:R-:W-:-:S04]  /*29c0*/  IMAD.HI.U32 R15, R138, R42, RZ ;  /* 0x0000002a8a0f7227 */ /* 0x000fc800078e00ff */
[--C-:B------:R-:W-:Y:S01]  /*29d0*/  @!P4 IMAD.IADD R120, R120, 0x1, -R139.reuse ;  /* 0x000000017878c824 */ /* 0x100fe200078e0a8b */
[C---:B------:R-:W-:Y:S01]  /*29e0*/  ISETP.GT.U32.AND P4, PT, R139.reuse, R108, PT ;  /* 0x0000006c8b00720c */ /* 0x040fe20003f84070 */
[--C-:B------:R-:W-:Y:S01]  /*29f0*/  @!P3 IMAD.IADD R116, R116, 0x1, -R139.reuse ;  /* 0x000000017474b824 */ /* 0x100fe200078e0a8b */
[C---:B------:R-:W-:Y:S01]  /*2a00*/  ISETP.GT.U32.AND P3, PT, R139.reuse, R104, PT ;  /* 0x000000688b00720c */ /* 0x040fe20003f64070 */
[--C-:B------:R-:W-:Y:S01]  /*2a10*/  @!P6 IMAD.IADD R128, R128, 0x1, -R139.reuse ;  /* 0x000000018080e824 */ /* 0x100fe200078e0a8b */
[C---:B------:R-:W-:Y:S01]  /*2a20*/  ISETP.GT.U32.AND P6, PT, R139.reuse, R118, PT ;  /* 0x000000768b00720c */ /* 0x040fe20003fc4070 */
[--C-:B------:R-:W-:Y:S01]  /*2a30*/  @!P0 IMAD.IADD R114, R114, 0x1, -R139.reuse ;  /* 0x0000000172728824 */ /* 0x100fe200078e0a8b */
[----:B------:R-:W-:Y:S01]  /*2a40*/  ISETP.GE.AND P0, PT, R136, RZ, PT ;  /* 0x000000ff8800720c */ /* 0x000fe20003f06270 */
[----:B------:R-:W-:Y:S02]  /*2a50*/  @!P2 IMAD.MOV R124, RZ, RZ, -R124 ;  /* 0x000000ffff7ca224 */ /* 0x000fe400078e0a7c */
[----:B------:R-:W-:Y:S01]  /*2a60*/  @!P5 IMAD.IADD R110, R110, 0x1, -R139 ;  /* 0x000000016e6ed824 */ /* 0x000fe200078e0a8b */
[----:B------:R-:W-:Y:S01]  /*2a70*/  ISETP.GT.U32.AND P2, PT, R139, R114, PT ;  /* 0x000000728b00720c */ /* 0x000fe20003f44070 */
[----:B------:R-:W-:Y:S01]  /*2a80*/  IMAD.MOV R15, RZ, RZ, -R15 ;  /* 0x000000ffff0f7224 */ /* 0x000fe200078e0a0f */
[----:B------:R-:W-:Y:S01]  /*2a90*/  ISETP.GE.AND P5, PT, R135, RZ, PT ;  /* 0x000000ff8700720c */ /* 0x000fe20003fa6270 */
[--C-:B------:R-:W-:Y:S01]  /*2aa0*/  @!P4 IMAD.IADD R108, R108, 0x1, -R139.reuse ;  /* 0x000000016c6cc824 */ /* 0x100fe200078e0a8b */
[----:B------:R-:W-:Y:S01]  /*2ab0*/  ISETP.GE.AND P4, PT, R103, RZ, PT ;  /* 0x000000ff6700720c */ /* 0x000fe20003f86270 */
[--C-:B------:R-:W-:Y:S01]  /*2ac0*/  @!P3 IMAD.IADD R104, R104, 0x1, -R139.reuse ;  /* 0x000000016868b824 */ /* 0x100fe200078e0a8b */
[----:B------:R-:W-:Y:S01]  /*2ad0*/  ISETP.GE.AND P3, PT, R51, RZ, PT ;  /* 0x000000ff3300720c */ /* 0x000fe20003f66270 */
[--C-:B------:R-:W-:Y:S01]  /*2ae0*/  @!P6 IMAD.IADD R118, R118, 0x1, -R139.reuse ;  /* 0x000000017676e824 */ /* 0x100fe200078e0a8b */
[C---:B------:R-:W-:Y:S01]  /*2af0*/  ISETP.GT.U32.AND P6, PT, R139.reuse, R108, PT ;  /* 0x0000006c8b00720c */ /* 0x040fe20003fc4070 */
[----:B------:R-:W-:Y:S01]  /*2b00*/  @!P0 IMAD.MOV R120, RZ, RZ, -R120 ;  /* 0x000000ffff788224 */ /* 0x000fe200078e0a78 */
[C---:B------:R-:W-:Y:S01]  /*2b10*/  ISETP.GT.U32.AND P0, PT, R139.reuse, R110, PT ;  /* 0x0000006e8b00720c */ /* 0x040fe20003f04070 */
[C---:B------:R-:W-:Y:S01]  /*2b20*/  IMAD R42, R139.reuse, R15, R42 ;  /* 0x0000000f8b2a7224 */ /* 0x040fe200078e022a */
[----:B------:R-:W-:Y:S01]  /*2b30*/  LOP3.LUT R103, R0, 0x6c, RZ, 0xfc, !PT ;  /* 0x0000006c00677812 */ /* 0x000fe200078efcff */
[--C-:B------:R-:W-:Y:S01]  /*2b40*/  @!P2 IMAD.IADD R114, R114, 0x1, -R139.reuse ;  /* 0x000000017272a824 */ /* 0x100fe200078e0a8b */
[C---:B------:R-:W-:Y:S01]  /*2b50*/  ISETP.GT.U32.AND P2, PT, R139.reuse, R100, PT ;  /* 0x000000648b00720c */ /* 0x040fe20003f44070 */
[----:B------:R-:W-:Y:S01]  /*2b60*/  @!P5 IMAD.MOV R116, RZ, RZ, -R116 ;  /* 0x000000ffff74d224 */ /* 0x000fe200078e0a74 */
[C---:B------:R-:W-:Y:S01]  /*2b70*/  ISETP.GT.U32.AND P5, PT, R139.reuse, R118, PT ;  /* 0x000000768b00720c */ /* 0x040fe20003fa4070 */
[----:B------:R-:W-:Y:S01]  /*2b80*/  @!P4 IMAD.MOV R112, RZ, RZ, -R112 ;  /* 0x000000ffff70c224 */ /* 0x000fe200078e0a70 */
[C---:B------:R-:W-:Y:S01]  /*2b90*/  ISETP.GT.U32.AND P4, PT, R139.reuse, R104, PT ;  /* 0x000000688b00720c */ /* 0x040fe20003f84070 */
[----:B------:R-:W-:Y:S01]  /*2ba0*/  @!P3 IMAD.MOV R128, RZ, RZ, -R128 ;  /* 0x000000ffff80b224 */ /* 0x000fe200078e0a80 */
[C---:B------:R-:W-:Y:S01]  /*2bb0*/  ISETP.GT.U32.AND P3, PT, R139.reuse, R102, PT ;  /* 0x000000668b00720c */ /* 0x040fe20003f64070 */
[--C-:B------:R-:W-:Y:S01]  /*2bc0*/  @!P6 IMAD.IADD R108, R108, 0x1, -R139.reuse ;  /* 0x000000016c6ce824 */ /* 0x100fe200078e0a8b */
[C---:B------:R-:W-:Y:S01]  /*2bd0*/  ISETP.GT.U32.AND P6, PT, R139.reuse, R92, PT ;  /* 0x0000005c8b00720c */ /* 0x040fe20003fc4070 */
[--C-:B------:R-:W-:Y:S01]  /*2be0*/  @!P0 IMAD.IADD R110, R110, 0x1, -R139.reuse ;  /* 0x000000016e6e8824 */ /* 0x100fe200078e0a8b */
[----:B------:R-:W-:Y:S01]  /*2bf0*/  ISETP.GT.U32.AND P0, PT, R139, R96, PT ;  /* 0x000000608b00720c */ /* 0x000fe20003f04070 */
[----:B------:R-:W-:Y:S01]  /*2c00*/  IMAD.HI.U32 R2, R138, R7, RZ ;  /* 0x000000078a027227 */ /* 0x000fe200078e00ff */
[----:B------:R-:W-:Y:S01]  /*2c10*/  IABS R51, R103 ;  /* 0x0000006700337213 */ /* 0x000fe20000000000 */
[----:B------:R1:W-:Y:S02]  /*2c20*/  STL [R1+0x3b4], R103 ;  /* 0x0003b46701007387 */ /* 0x0003e40000100800 */
[--C-:B------:R-:W-:Y:S01]  /*2c30*/  @!P2 IMAD.IADD R100, R100, 0x1, -R139.reuse ;  /* 0x000000016464a824 */ /* 0x100fe200078e0a8b */
[----:B------:R-:W-:Y:S01]  /*2c40*/  ISETP.GE.AND P2, PT, R129, RZ, PT ;  /* 0x000000ff8100720c */ /* 0x000fe20003f46270 */
[--C-:B------:R-:W-:Y:S01]  /*2c50*/  @!P4 IMAD.IADD R104, R104, 0x1, -R139.reuse ;  /* 0x000000016868c824 */ /* 0x100fe200078e0a8b */
[----:B------:R-:W-:Y:S01]  /*2c60*/  ISETP.GE.AND P4, PT, R134, RZ, PT ;  /* 0x000000ff8600720c */ /* 0x000fe20003f86270 */
[--C-:B------:R-:W-:Y:S01]  /*2c70*/  @!P5 IMAD.IADD R118, R118, 0x1, -R139.reuse ;  /* 0x000000017676d824 */ /* 0x100fe200078e0a8b */
[----:B------:R-:W-:Y:S01]  /*2c80*/  ISETP.GT.U32.AND P5, PT, R139, R106, PT ;  /* 0x0000006a8b00720c */ /* 0x000fe20003fa4070 */
[--C-:B------:R-:W-:Y:S01]  /*2c90*/  @!P3 IMAD.IADD R102, R102, 0x1, -R139.reuse ;  /* 0x000000016666b824 */ /* 0x100fe200078e0a8b */
[----:B------:R-:W-:Y:S01]  /*2ca0*/  ISETP.GE.AND P3, PT, R132, RZ, PT ;  /* 0x000000ff8400720c */ /* 0x000fe20003f66270 */
[--C-:B------:R-:W-:Y:S01]  /*2cb0*/  @!P0 IMAD.IADD R96, R96, 0x1, -R139.reuse ;  /* 0x0000000160608824 */ /* 0x100fe200078e0a8b */
[----:B------:R-:W-:Y:S01]  /*2cc0*/  ISETP.GE.AND P0, PT, R101, RZ, PT ;  /* 0x000000ff6500720c */ /* 0x000fe20003f06270 */
[--C-:B------:R-:W-:Y:S01]  /*2cd0*/  @!P6 IMAD.IADD R92, R92, 0x1, -R139.reuse ;  /* 0x000000015c5ce824 */ /* 0x100fe200078e0a8b */
[----:B------:R-:W-:Y:S01]  /*2ce0*/  ISETP.GE.AND P6, PT, R99, RZ, PT ;  /* 0x000000ff6300720c */ /* 0x000fe20003fc6270 */
[----:B------:R-:W-:Y:S01]  /*2cf0*/  IMAD.MOV R2, RZ, RZ, -R2 ;  /* 0x000000ffff027224 */ /* 0x000fe200078e0a02 */
[----:B------:R-:W-:Y:S01]  /*2d00*/  LOP3.LUT R101, R0, 0x74, RZ, 0xfc, !PT ;  /* 0x0000007400657812 */ /* 0x000fe200078efcff */
[----:B------:R-:W-:Y:S01]  /*2d10*/  @!P2 IMAD.MOV R108, RZ, RZ, -R108 ;  /* 0x000000ffff6ca224 */ /* 0x000fe200078e0a6c */
[C---:B------:R-:W-:Y:S01]  /*2d20*/  ISETP.GT.U32.AND P2, PT, R139.reuse, R96, PT ;  /* 0x000000608b00720c */ /* 0x040fe20003f44070 */
[----:B------:R-:W-:Y:S01]  /*2d30*/  @!P4 IMAD.MOV R114, RZ, RZ, -R114 ;  /* 0x000000ffff72c224 */ /* 0x000fe200078e0a72 */
[C---:B------:R-:W-:Y:S01]  /*2d40*/  ISETP.GT.U32.AND P4, PT, R139.reuse, R100, PT ;  /* 0x000000648b00720c */ /* 0x040fe20003f84070 */
[----:B------:R-:W-:Y:S01]  /*2d50*/  @!P5 IMAD.IADD R106, R106, 0x1, -R139 ;  /* 0x000000016a6ad824 */ /* 0x000fe200078e0a8b */
[C---:B------:R-:W-:Y:S01]  /*2d60*/  ISETP.GT.U32.AND P5, PT, R139.reuse, R102, PT ;  /* 0x000000668b00720c */ /* 0x040fe20003fa4070 */
[----:B------:R-:W-:Y:S01]  /*2d70*/  @!P3 IMAD.MOV R110, RZ, RZ, -R110 ;  /* 0x000000ffff6eb224 */ /* 0x000fe200078e0a6e */
[C---:B------:R-:W-:Y:S01]  /*2d80*/  ISETP.GT.U32.AND P3, PT, R139.reuse, R92, PT ;  /* 0x0000005c8b00720c */ /* 0x040fe20003f64070 */
[----:B------:R-:W-:Y:S01]  /*2d90*/  @!P0 IMAD.MOV R104, RZ, RZ, -R104 ;  /* 0x000000ffff688224 */ /* 0x000fe200078e0a68 */
[C---:B------:R-:W-:Y:S01]  /*2da0*/  ISETP.GT.U32.AND P0, PT, R139.reuse, R106, PT ;  /* 0x0000006a8b00720c */ /* 0x040fe20003f04070 */
[----:B------:R-:W-:Y:S01]  /*2db0*/  @!P6 IMAD.MOV R118, RZ, RZ, -R118 ;  /* 0x000000ffff76e224 */ /* 0x000fe200078e0a76 */
[C---:B------:R-:W-:Y:S01]  /*2dc0*/  ISETP.GT.U32.AND P6, PT, R139.reuse, R94, PT ;  /* 0x0000005e8b00720c */ /* 0x040fe20003fc4070 */
[----:B------:R-:W-:Y:S01]  /*2dd0*/  IMAD R32, R139, R2, R7 ;  /* 0x000000028b207224 */ /* 0x000fe200078e0207 */
[----:B------:R-:W-:Y:S01]  /*2de0*/  LOP3.LUT R99, R0, 0x7c, RZ, 0xfc, !PT ;  /* 0x0000007c00637812 */ /* 0x000fe200078efcff */
[--C-:B------:R-:W-:Y:S01]  /*2df0*/  @!P2 IMAD.IADD R96, R96, 0x1, -R139.reuse ;  /* 0x000000016060a824 */ /* 0x100fe200078e0a8b */
[----:B------:R-:W-:Y:S01]  /*2e00*/  ISETP.GE.AND P2, PT, R53, RZ, PT ;  /* 0x000000ff3500720c */ /* 0x000fe20003f46270 */
[--C-:B------:R-:W-:Y:S01]  /*2e10*/  @!P4 IMAD.IADD R100, R100, 0x1, -R139.reuse ;  /* 0x000000016464c824 */ /* 0x100fe200078e0a8b */
[C---:B------:R-:W-:Y:S01]  /*2e20*/  ISETP.GT.U32.AND P4, PT, R139.reuse, R88, PT ;  /* 0x000000588b00720c */ /* 0x040fe20003f84070 */
[--C-:B------:R-:W-:Y:S01]  /*2e30*/  @!P5 IMAD.IADD R102, R102, 0x1, -R139.reuse ;  /* 0x000000016666d824 */ /* 0x100fe200078e0a8b */
[C---:B------:R-:W-:Y:S01]  /*2e40*/  ISETP.GT.U32.AND P5, PT, R139.reuse, R90, PT ;  /* 0x0000005a8b00720c */ /* 0x040fe20003fa4070 */
[--C-:B------:R-:W-:Y:S01]  /*2e50*/  @!P3 IMAD.IADD R92, R92, 0x1, -R139.reuse ;  /* 0x000000015c5cb824 */ /* 0x100fe200078e0a8b */
[----:B------:R-:W-:Y:S01]  /*2e60*/  ISETP.GT.U32.AND P3, PT, R139, R86, PT ;  /* 0x000000568b00720c */ /* 0x000fe20003f64070 */
[--C-:B------:R-:W-:Y:S01]  /*2e70*/  @!P0 IMAD.IADD R106, R106, 0x1, -R139.reuse ;  /* 0x000000016a6a8824 */ /* 0x100fe200078e0a8b */
[----:B------:R-:W-:Y:S01]  /*2e80*/  ISETP.GE.AND P0, PT, R125, RZ, PT ;  /* 0x000000ff7d00720c */ /* 0x000fe20003f06270 */
[--C-:B------:R-:W-:Y:S01]  /*2e90*/  @!P6 IMAD.IADD R94, R94, 0x1, -R139.reuse ;  /* 0x000000015e5ee824 */ /* 0x100fe200078e0a8b */
[C---:B------:R-:W-:Y:S01]  /*2ea0*/  ISETP.GT.U32.AND P6, PT, R139.reuse, R98, PT ;  /* 0x000000628b00720c */ /* 0x040fe20003fc4070 */
[----:B------:R-:W-:Y:S01]  /*2eb0*/  IMAD.HI.U32 R2, R138, R33, RZ ;  /* 0x000000218a027227 */ /* 0x000fe200078e00ff */
[----:B------:R-:W-:Y:S01]  /*2ec0*/  IABS R53, R101 ;  /* 0x0000006500357213 */ /* 0x000fe20000000000 */
[----:B------:R1:W-:Y:S02]  /*2ed0*/  STL [R1+0x3b0], R101 ;  /* 0x0003b06501007387 */ /* 0x0003e40000100800 */
[----:B------:R-:W-:Y:S01]  /*2ee0*/  @!P2 IMAD.MOV R102, RZ, RZ, -R102 ;  /* 0x000000ffff66a224 */ /* 0x000fe200078e0a66 */
[----:B------:R-:W-:Y:S01]  /*2ef0*/  ISETP.GT.U32.AND P2, PT, R139, R94, PT ;  /* 0x0000005e8b00720c */ /* 0x000fe20003f44070 */
[--C-:B------:R-:W-:Y:S01]  /*2f00*/  @!P5 IMAD.IADD R90, R90, 0x1, -R139.reuse ;  /* 0x000000015a5ad824 */ /* 0x100fe200078e0a8b */
        /* <DEDUP_REMOVED lines=9> */
[----:B------:R-:W-:Y:S01]  /*2fa0*/  IMAD.MOV R2, RZ, RZ, -R2 ;  /* 0x000000ffff027224 */ /* 0x000fe200078e0a02 */
[----:B------:R-:W-:Y:S01]  /*2fb0*/  IABS R49, R99 ;  /* 0x0000006300317213 */ /* 0x000fe20000000000 */
        /* <DEDUP_REMOVED lines=10> */
[----:B------:R-:W-:Y:S01]  /*3060*/  @!P0 IMAD.IADD R90, R90, 0x1, -R139 ;  /* 0x000000015a5a8824 */ /* 0x000fe200078e0a8b */
[C---:B------:R-:W-:Y:S01]  /*3070*/  ISETP.GT.U32.AND P0, PT, R139.reuse, R78, PT ;  /* 0x0000004e8b00720c */ /* 0x040fe20003f04070 */
[----:B------:R-:W-:Y:S01]  /*3080*/  IMAD R33, R139, R2, R33 ;  /* 0x000000028b217224 */ /* 0x000fe200078e0221 */
[----:B------:R1:W-:Y:S01]  /*3090*/  STL [R1+0x3a8], R99 ;  /* 0x0003a86301007387 */ /* 0x0003e20000100800 */
        /* <DEDUP_REMOVED lines=10> */
[----:B------:R-:W-:Y:S01]  /*3140*/  @!P0 IMAD.IADD R78, R78, 0x1, -R139 ;  /* 0x000000014e4e8824 */ /* 0x000fe200078e0a8b */
[----:B------:R-:W-:Y:S01]  /*3150*/  ISETP.GE.AND P0, PT, R97, RZ, PT ;  /* 0x000000ff6100720c */ /* 0x000fe20003f06270 */
[----:B------:R-:W-:Y:S01]  /*3160*/  IMAD.HI.U32 R2, R138, R51, RZ ;  /* 0x000000338a027227 */ /* 0x000fe200078e00ff */
[----:B------:R-:W-:-:S02]  /*3170*/  LOP3.LUT R95, R0, 0x8c, RZ, 0xfc, !PT ;  /* 0x0000008c005f7812 */ /* 0x000fc400078efcff */
[----:B------:R-:W-:Y:S01]  /*3180*/  LOP3.LUT R97, R0, 0x84, RZ, 0xfc, !PT ;  /* 0x0000008400617812 */ /* 0x000fe200078efcff */
[----:B------:R-:W-:Y:S01]  /*3190*/  @!P2 IMAD.MOV R88, RZ, RZ, -R88 ;  /* 0x000000ffff58a224 */ /* 0x000fe200078e0a58 */
[C---:B------:R-:W-:Y:S01]  /*31a0*/  ISETP.GT.U32.AND P2, PT, R139.reuse, R78, PT ;  /* 0x0000004e8b00720c */ /* 0x040fe20003f44070 */
        /* <DEDUP_REMOVED lines=8> */
[----:B------:R-:W-:Y:S01]  /*3230*/  @!P0 IMAD.MOV R86, RZ, RZ, -R86 ;  /* 0x000000ffff568224 */ /* 0x000fe200078e0a56 */
[C---:B------:R-:W-:Y:S01]  /*3240*/  ISETP.GT.U32.AND P0, PT, R139.reuse, R50, PT ;  /* 0x000000328b00720c */ /* 0x040fe20003f04070 */
[----:B------:R-:W-:Y:S01]  /*3250*/  IMAD.MOV R2, RZ, RZ, -R2 ;  /* 0x000000ffff027224 */ /* 0x000fe200078e0a02 */
[----:B------:R1:W-:Y:S01]  /*3260*/  STL [R1+0x39c], R97 ;  /* 0x00039c6101007387 */ /* 0x0003e20000100800 */
[--C-:B------:R-:W-:Y:S01]  /*3270*/  @!P2 IMAD.IADD R78, R78, 0x1, -R139.reuse ;  /* 0x000000014e4ea824 */ /* 0x100fe200078e0a8b */
[----:B------:R-:W-:Y:S01]  /*3280*/  ISETP.GT.U32.AND P2, PT, R139, R24, PT ;  /* 0x000000188b00720c */ /* 0x000fe20003f44070 */
[--C-:B------:R-:W-:Y:S01]  /*3290*/  @!P4 IMAD.IADD R84, R84, 0x1, -R139.reuse ;  /* 0x000000015454c824 */ /* 0x100fe200078e0a8b */
[----:B------:R-:W-:Y:S01]  /*32a0*/  ISETP.GE.AND P4, PT, R111, RZ, PT ;  /* 0x000000ff6f00720c */ /* 0x000fe20003f86270 */
[--C-:B------:R-:W-:Y:S01]  /*32b0*/  @!P5 IMAD.IADD R82, R82, 0x1, -R139.reuse ;  /* 0x000000015252d824 */ /* 0x100fe200078e0a8b */
[----:B------:R-:W-:Y:S01]  /*32c0*/  ISETP.GT.U32.AND P5, PT, R139, R22, PT ;  /* 0x000000168b00720c */ /* 0x000fe20003fa4070 */
[--C-:B------:R-:W-:Y:S01]  /*32d0*/  @!P3 IMAD.IADD R80, R80, 0x1, -R139.reuse ;  /* 0x000000015050b824 */ /* 0x100fe200078e0a8b */
[----:B------:R-:W-:Y:S01]  /*32e0*/  ISETP.GE.AND P3, PT, R47, RZ, PT ;  /* 0x000000ff2f00720c */ /* 0x000fe20003f66270 */
[--C-:B------:R-:W-:Y:S01]  /*32f0*/  @!P6 IMAD.IADD R20, R20, 0x1, -R139.reuse ;  /* 0x000000011414e824 */ /* 0x100fe200078e0a8b */
[C---:B------:R-:W-:Y:S01]  /*3300*/  ISETP.GT.U32.AND P6, PT, R139.reuse, R52, PT ;  /* 0x000000348b00720c */ /* 0x040fe20003fc4070 */
[----:B------:R-:W-:Y:S01]  /*3310*/  @!P0 IMAD.IADD R50, R50, 0x1, -R139 ;  /* 0x0000000132328824 */ /* 0x000fe200078e0a8b */
[C---:B------:R-:W-:Y:S01]  /*3320*/  ISETP.GT.U32.AND P0, PT, R139.reuse, R26, PT ;  /* 0x0000001a8b00720c */ /* 0x040fe20003f04070 */
[----:B------:R-:W-:Y:S01]  /*3330*/  IMAD R51, R139, R2, R51 ;  /* 0x000000028b337224 */ /* 0x000fe200078e0233 */
[----:B------:R-:W-:Y:S01]  /*3340*/  IABS R47, R95 ;  /* 0x0000005f002f7213 */ /* 0x000fe20000000000 */
[--C-:B------:R-:W-:Y:S01]  /*3350*/  @!P2 IMAD.IADD R24, R24, 0x1, -R139.reuse ;  /* 0x000000011818a824 */ /* 0x100fe200078e0a8b */
[----:B------:R-:W-:Y:S01]  /*3360*/  ISETP.GE.AND P2, PT, R93, RZ, PT ;  /* 0x000000ff5d00720c */ /* 0x000fe20003f46270 */
[----:B------:R-:W-:Y:S01]  /*3370*/  @!P4 IMAD.MOV R84, RZ, RZ, -R84 ;  /* 0x000000ffff54c224 */ /* 0x000fe200078e0a54 */
[----:B------:R-:W-:Y:S01]  /*3380*/  ISETP.GT.U32.AND P4, PT, R139, R20, PT ;  /* 0x000000148b00720c */ /* 0x000fe20003f84070 */
[--C-:B------:R-:W-:Y:S01]  /*3390*/  @!P5 IMAD.IADD R22, R22, 0x1, -R139.reuse ;  /* 0x000000011616d824 */ /* 0x100fe200078e0a8b */
[----:B------:R-:W-:Y:S01]  /*33a0*/  ISETP.GE.AND P5, PT, R109, RZ, PT ;  /* 0x000000ff6d00720c */ /* 0x000fe20003fa6270 */
[----:B------:R-:W-:Y:S01]  /*33b0*/  IMAD.MOV.U32 R15, RZ, RZ, R50 ;  /* 0x000000ffff0f7224 */ /* 0x000fe200078e0032 */
[----:B------:R-:W-:Y:S01]  /*33c0*/  LOP3.LUT R93, R0, 0x94, RZ, 0xfc, !PT ;  /* 0x00000094005d7812 */ /* 0x000fe200078efcff */
[--C-:B------:R-:W-:Y:S01]  /*33d0*/  @!P6 IMAD.IADD R52, R52, 0x1, -R139.reuse ;  /* 0x000000013434e824 */ /* 0x100fe200078e0a8b */
[----:B------:R1:W-:Y:S01]  /*33e0*/  STL [R1+0x390], R95 ;  /* 0x0003905f01007387 */ /* 0x0003e20000100800 */
[----:B------:R-:W-:Y:S01]  /*33f0*/  @!P3 IMAD.MOV R82, RZ, RZ, -R82 ;  /* 0x000000ffff52b224 */ /* 0x000fe200078e0a52 */
[----:B------:R-:W-:Y:S01]  /*3400*/  ISETP.GT.U32.AND P3, PT, R139, R22, PT ;  /* 0x000000168b00720c */ /* 0x000fe20003f64070 */
[----:B------:R-:W-:Y:S01]  /*3410*/  @!P0 IMAD.IADD R26, R26, 0x1, -R139 ;  /* 0x000000011a1a8824 */ /* 0x000fe200078e0a8b */
[----:B------:R-:W-:Y:S01]  /*3420*/  ISETP.GE.AND P0, PT, R91, RZ, PT ;  /* 0x000000ff5b00720c */ /* 0x000fe20003f06270 */
[----:B------:R-:W-:Y:S01]  /*3430*/  @!P2 IMAD.MOV R15, RZ, RZ, -R15 ;  /* 0x000000ffff0fa224 */ /* 0x000fe200078e0a0f */
[C---:B------:R-:W-:Y:S01]  /*3440*/  ISETP.GT.U32.AND P2, PT, R139.reuse, R52, PT ;  /* 0x000000348b00720c */ /* 0x040fe20003f44070 */
[--C-:B------:R-:W-:Y:S01]  /*3450*/  @!P4 IMAD.IADD R20, R20, 0x1, -R139.reuse ;  /* 0x000000011414c824 */ /* 0x100fe200078e0a8b */
[C---:B------:R-:W-:Y:S01]  /*3460*/  ISETP.GT.U32.AND P6, PT, R139.reuse, R26, PT ;  /* 0x0000001a8b00720c */ /* 0x040fe20003fc4070 */
[----:B------:R-:W-:Y:S01]  /*3470*/  @!P5 IMAD.MOV R78, RZ, RZ, -R78 ;  /* 0x000000ffff4ed224 */ /* 0x000fe200078e0a4e */
[C---:B------:R-:W-:Y:S01]  /*3480*/  ISETP.GT.U32.AND P4, PT, R139.reuse, R46, PT ;  /* 0x0000002e8b00720c */ /* 0x040fe20003f84070 */
[----:B------:R-:W-:Y:S01]  /*3490*/  IMAD.HI.U32 R7, R138, R47, RZ ;  /* 0x0000002f8a077227 */ /* 0x000fe200078e00ff */
[C---:B------:R-:W-:Y:S01]  /*34a0*/  ISETP.GT.U32.AND P5, PT, R139.reuse, R24, PT ;  /* 0x000000188b00720c */ /* 0x040fe20003fa4070 */
[----:B------:R1:W-:Y:S01]  /*34b0*/  STL [R1+0x384], R93 ;  /* 0x0003845d01007387 */ /* 0x0003e20000100800 */
[----:B------:R-:W-:Y:S01]  /*34c0*/  LOP3.LUT R91, R0, 0x9c, RZ, 0xfc, !PT ;  /* 0x0000009c005b7812 */ /* 0x000fe200078efcff */
[--C-:B------:R-:W-:Y:S01]  /*34d0*/  @!P3 IMAD.IADD R22, R22, 0x1, -R139.reuse ;  /* 0x000000011616b824 */ /* 0x100fe200078e0a8b */
[C---:B------:R-:W-:Y:S01]  /*34e0*/  ISETP.GT.U32.AND P3, PT, R139.reuse, R28, PT ;  /* 0x0000001c8b00720c */ /* 0x040fe20003f64070 */
        /* <DEDUP_REMOVED lines=8> */
[----:B------:R-:W-:Y:S01]  /*3570*/  @!P5 IMAD.IADD R24, R24, 0x1, -R139 ;  /* 0x000000011818d824 */ /* 0x000fe200078e0a8b */
[----:B------:R-:W-:Y:S01]  /*3580*/  ISETP.GT.U32.AND P5, PT, R139, R16, PT ;  /* 0x000000108b00720c */ /* 0x000fe20003fa4070 */
[----:B------:R-:W-:Y:S01]  /*3590*/  IMAD.MOV R132, RZ, RZ, -R7 ;  /* 0x000000ffff847224 */ /* 0x000fe200078e0a07 */
[----:B------:R-:W-:Y:S01]  /*35a0*/  LOP3.LUT R89, R0, 0xa4, RZ, 0xfc, !PT ;  /* 0x000000a400597812 */ /* 0x000fe200078efcff */
[--C-:B------:R-:W-:Y:S01]  /*35b0*/  @!P3 IMAD.IADD R28, R28, 0x1, -R139.reuse ;  /* 0x000000011c1cb824 */ /* 0x100fe200078e0a8b */
[----:B------:R-:W-:Y:S01]  /*35c0*/  ISETP.GE.AND P3, PT, R25, RZ, PT ;  /* 0x000000ff1900720c */ /* 0x000fe20003f66270 */
[----:B------:R-:W-:Y:S01]  /*35d0*/  IMAD.MOV.U32 R25, RZ, RZ, R52 ;  /* 0x000000ffff197224 */ /* 0x000fe200078e0034 */
[----:B------:R-:W-:Y:S01]  /*35e0*/  LOP3.LUT R87, R0, 0xac, RZ, 0xfc, !PT ;  /* 0x000000ac00577812 */ /* 0x000fe200078efcff */
[----:B------:R-:W-:Y:S01]  /*35f0*/  @!P2 IMAD.MOV R22, RZ, RZ, -R22 ;  /* 0x000000ffff16a224 */ /* 0x000fe200078e0a16 */
[C---:B------:R-:W-:Y:S01]  /*3600*/  ISETP.GT.U32.AND P2, PT, R139.reuse, R46, PT ;  /* 0x0000002e8b00720c */ /* 0x040fe20003f44070 */
[----:B------:R-:W-:Y:S01]  /*3610*/  @!P6 IMAD.MOV R20, RZ, RZ, -R20 ;  /* 0x000000ffff14e224 */ /* 0x000fe200078e0a14 */
[----:B------:R-:W-:Y:S01]  /*3620*/  ISETP.GT.U32.AND P6, PT, R139, R28, PT ;  /* 0x0000001c8b00720c */ /* 0x000fe20003fc4070 */
[--C-:B------:R-:W-:Y:S01]  /*3630*/  @!P0 IMAD.IADD R48, R48, 0x1, -R139.reuse ;  /* 0x0000000130308824 */ /* 0x100fe200078e0a8b */
[----:B------:R-:W-:Y:S01]  /*3640*/  ISETP.GE.AND P0, PT, R85, RZ, PT ;  /* 0x000000ff5500720c */ /* 0x000fe20003f06270 */
[----:B------:R-:W-:Y:S01]  /*3650*/  @!P4 IMAD.MOV R26, RZ, RZ, -R26 ;  /* 0x000000ffff1ac224 */ /* 0x000fe200078e0a1a */
[C---:B------:R-:W-:Y:S01]  /*3660*/  ISETP.GT.U32.AND P4, PT, R139.reuse, R18, PT ;  /* 0x000000128b00720c */ /* 0x040fe20003f84070 */
[----:B------:R-:W-:Y:S01]  /*3670*/  @!P5 IMAD.IADD R16, R16, 0x1, -R139 ;  /* 0x000000011010d824 */ /* 0x000fe200078e0a8b */
[C---:B------:R-:W-:Y:S01]  /*3680*/  ISETP.GT.U32.AND P5, PT, R139.reuse, R48, PT ;  /* 0x000000308b00720c */ /* 0x040fe20003fa4070 */
[----:B------:R-:W-:Y:S01]  /*3690*/  @!P3 IMAD.MOV R25, RZ, RZ, -R25 ;  /* 0x000000ffff19b224 */ /* 0x000fe200078e0a19 */
[----:B------:R-:W-:Y:S01]  /*36a0*/  ISETP.GT.U32.AND P3, PT, R139, R14, PT ;  /* 0x0000000e8b00720c */ /* 0x000fe20003f64070 */
[----:B------:R-:W-:Y:S01]  /*36b0*/  IMAD.HI.U32 R2, R138, R53, RZ ;  /* 0x000000358a027227 */ /* 0x000fe200078e00ff */
[----:B------:R1:W-:Y:S01]  /*36c0*/  STL [R1+0x378], R91 ;  /* 0x0003785b01007387 */ /* 0x0003e20000100800 */
[----:B0-----:R-:W-:-:S02]  /*36d0*/  IABS R17, R89 ;  /* 0x0000005900117213 */ /* 0x001fc40000000000 */
[--C-:B------:R-:W-:Y:S01]  /*36e0*/  @!P2 IMAD.IADD R46, R46, 0x1, -R139.reuse ;  /* 0x000000012e2ea824 */ /* 0x100fe200078e0a8b */
[----:B------:R-:W-:Y:S01]  /*36f0*/  ISETP.GT.U32.AND P2, PT, R139, R10, PT ;  /* 0x0000000a8b00720c */ /* 0x000fe20003f44070 */
[--C-:B------:R-:W-:Y:S01]  /*3700*/  @!P6 IMAD.IADD R28, R28, 0x1, -R139.reuse ;  /* 0x000000011c1ce824 */ /* 0x100fe200078e0a8b */
[----:B------:R-:W-:Y:S01]  /*3710*/  ISETP.GE.AND P6, PT, R79, RZ, PT ;  /* 0x000000ff4f00720c */ /* 0x000fe20003fc6270 */
[----:B------:R-:W-:Y:S01]  /*3720*/  @!P0 IMAD.MOV R24, RZ, RZ, -R24 ;  /* 0x000000ffff188224 */ /* 0x000fe200078e0a18 */
[----:B------:R-:W-:Y:S01]  /*3730*/  ISETP.GT.U32.AND P0, PT, R139, R16, PT ;  /* 0x000000108b00720c */ /* 0x000fe20003f04070 */
[--C-:B------:R-:W-:Y:S01]  /*3740*/  @!P4 IMAD.IADD R18, R18, 0x1, -R139.reuse ;  /* 0x000000011212c824 */ /* 0x100fe200078e0a8b */
[----:B------:R1:W-:Y:S01]  /*3750*/  STL [R1+0x33c], R89 ;  /* 0x00033c5901007387 */ /* 0x0003e20000100800 */
[--C-:B------:R-:W-:Y:S01]  /*3760*/  @!P3 IMAD.IADD R14, R14, 0x1, -R139.reuse ;  /* 0x000000010e0eb824 */ /* 0x100fe200078e0a8b */
[----:B------:R-:W-:Y:S01]  /*3770*/  ISETP.GE.AND P4, PT, R77, RZ, PT ;  /* 0x000000ff4d00720c */ /* 0x000fe20003f86270 */
[----:B------:R-:W-:Y:S01]  /*3780*/  IMAD.MOV.U32 R7, RZ, RZ, R46 ;  /* 0x000000ffff077224 */ /* 0x000fe200078e002e */
[C---:B------:R-:W-:Y:S01]  /*3790*/  ISETP.GT.U32.AND P3, PT, R139.reuse, R18, PT ;  /* 0x000000128b00720c */ /* 0x040fe20003f64070 */
[----:B------:R-:W-:Y:S01]  /*37a0*/  IMAD.MOV R2, RZ, RZ, -R2 ;  /* 0x000000ffff027224 */ /* 0x000fe200078e0a02 */
[----:B------:R1:W-:Y:S01]  /*37b0*/  STL [R1+0x330], R87 ;  /* 0x0003305701007387 */ /* 0x0003e20000100800 */
[----:B------:R-:W-:Y:S01]  /*37c0*/  @!P2 IMAD.IADD R10, R10, 0x1, -R139 ;  /* 0x000000010a0aa824 */ /* 0x000fe200078e0a8b */
[C---:B------:R-:W-:Y:S01]  /*37d0*/  ISETP.GT.U32.AND P2, PT, R139.reuse, R14, PT ;  /* 0x0000000e8b00720c */ /* 0x040fe20003f44070 */
[----:B------:R-:W-:Y:S01]  /*37e0*/  @!P6 IMAD.MOV R7, RZ, RZ, -R7 ;  /* 0x000000ffff07e224 */ /* 0x000fe200078e0a07 */
[----:B------:R-:W-:Y:S01]  /*37f0*/  IABS R46, R93 ;  /* 0x0000005d002e7213 */ /* 0x000fe20000000000 */
[----:B------:R-:W-:Y:S01]  /*3800*/  @!P0 IMAD.IADD R16, R16, 0x1, -R139 ;  /* 0x0000000110108824 */ /* 0x000fe200078e0a8b */
[C---:B------:R-:W-:Y:S01]  /*3810*/  ISETP.GT.U32.AND P6, PT, R139.reuse, R10, PT ;  /* 0x0000000a8b00720c */ /* 0x040fe20003fc4070 */
[----:B------:R-:W-:Y:S01]  /*3820*/  IMAD R53, R139, R2, R53 ;  /* 0x000000028b357224 */ /* 0x000fe200078e0235 */
[----:B------:R-:W-:Y:S01]  /*3830*/  ISETP.GE.AND P0, PT, R23, RZ, PT ;  /* 0x000000ff1700720c */ /* 0x000fe20003f06270 */
[----:B------:R-:W-:Y:S01]  /*3840*/  @!P5 IMAD.IADD R48, R48, 0x1, -R139 ;  /* 0x000000013030d824 */ /* 0x000fe200078e0a8b */
[----:B------:R-:W-:Y:S01]  /*3850*/  ISETP.GE.AND P5, PT, R81, RZ, PT ;  /* 0x000000ff5100720c */ /* 0x000fe20003fa6270 */
[----:B------:R-:W-:-:S04]  /*3860*/  IMAD.HI.U32 R2, R138, R49, RZ ;  /* 0x000000318a027227 */ /* 0x000fc800078e00ff */
[----:B------:R-:W-:Y:S01]  /*3870*/  @!P2 IMAD.IADD R14, R14, 0x1, -R139 ;  /* 0x000000010e0ea824 */ /* 0x000fe200078e0a8b */
[C---:B------:R-:W-:Y:S01]  /*3880*/  ISETP.GT.U32.AND P2, PT, R139.reuse, R4, PT ;  /* 0x000000048b00720c */ /* 0x040fe20003f44070 */
[C---:B------:R-:W-:Y:S01]  /*3890*/  IMAD R34, R139.reuse, R34, R9 ;  /* 0x000000228b227224 */ /* 0x040fe200078e0209 */
[----:B------:R-:W-:Y:S01]  /*38a0*/  IABS R9, R97 ;  /* 0x0000006100097213 */ /* 0x000fe20000000000 */
[----:B------:R-:W-:Y:S02]  /*38b0*/  IMAD.MOV R2, RZ, RZ, -R2 ;  /* 0x000000ffff027224 */ /* 0x000fe400078e0a02 */
[----:B------:R-:W-:Y:S02]  /*38c0*/  IMAD.MOV.U32 R23, RZ, RZ, R48 ;  /* 0x000000ffff177224 */ /* 0x000fe400078e0030 */
[----:B------:R-:W-:Y:S02]  /*38d0*/  IMAD R49, R139, R2, R49 ;  /* 0x000000028b317224 */ /* 0x000fe400078e0231 */
[----:B------:R-:W-:-:S04]  /*38e0*/  IMAD.HI.U32 R2, R138, R9, RZ ;  /* 0x000000098a027227 */ /* 0x000fc800078e00ff */
[--C-:B------:R-:W-:Y:S01]  /*38f0*/  @!P3 IMAD.IADD R18, R18, 0x1, -R139.reuse ;  /* 0x000000011212b824 */ /* 0x100fe200078e0a8b */
[C---:B------:R-:W-:Y:S01]  /*3900*/  ISETP.GT.U32.AND P3, PT, R139.reuse, R6, PT ;  /* 0x000000068b00720c */ /* 0x040fe20003f64070 */
[----:B------:R-:W-:Y:S01]  /*3910*/  @!P6 IMAD.IADD R10, R10, 0x1, -R139 ;  /* 0x000000010a0ae824 */ /* 0x000fe200078e0a8b */
[----:B------:R-:W-:Y:S01]  /*3920*/  ISETP.GT.U32.AND P6, PT, R139, R12, PT ;  /* 0x0000000c8b00720c */ /* 0x000fe20003fc4070 */
[----:B------:R-:W-:Y:S01]  /*3930*/  @!P0 IMAD.MOV R28, RZ, RZ, -R28 ;  /* 0x000000ffff1c8224 */ /* 0x000fe200078e0a1c */
[----:B------:R-:W-:Y:S01]  /*3940*/  ISETP.GE.AND P0, PT, R45, RZ, PT ;  /* 0x000000ff2d00720c */ /* 0x000fe20003f06270 */
[----:B------:R-:W-:Y:S01]  /*3950*/  IMAD.MOV R2, RZ, RZ, -R2 ;  /* 0x000000ffff027224 */ /* 0x000fe200078e0a02 */
[----:B------:R-:W-:Y:S01]  /*3960*/  IABS R45, R91 ;  /* 0x0000005b002d7213 */ /* 0x000fe20000000000 */
[----:B------:R-:W-:Y:S01]  /*3970*/  @!P5 IMAD.MOV R23, RZ, RZ, -R23 ;  /* 0x000000ffff17d224 */ /* 0x000fe200078e0a17 */
[----:B------:R-:W-:Y:S01]  /*3980*/  ISETP.GE.AND P5, PT, R75, RZ, PT ;  /* 0x000000ff4b00720c */ /* 0x000fe20003fa6270 */
[C---:B------:R-:W-:Y:S01]  /*3990*/  IMAD R60, R139.reuse, R19, R60 ;  /* 0x000000138b3c7224 */ /* 0x040fe200078e023c */
[----:B------:R-:W-:Y:S01]  /*39a0*/  IABS R19, R87 ;  /* 0x0000005700137213 */ /* 0x000fe20000000000 */
[----:B------:R-:W-:Y:S01]  /*39b0*/  @!P2 IMAD.IADD R4, R4, 0x1, -R139 ;  /* 0x000000010404a824 */ /* 0x000fe200078e0a8b */
[C---:B------:R-:W-:Y:S01]  /*39c0*/  ISETP.GT.U32.AND P2, PT, R139.reuse, R8, PT ;  /* 0x000000088b00720c */ /* 0x040fe20003f44070 */
[----:B------:R-:W-:-:S02]  /*39d0*/  IMAD R50, R139, R2, R9 ;  /* 0x000000028b327224 */ /* 0x000fc400078e0209 */
[----:B------:R-:W-:Y:S02]  /*39e0*/  IMAD R36, R139, R11, R36 ;  /* 0x0000000b8b247224 */ /* 0x000fe400078e0224 */
[----:B------:R-:W-:-:S04]  /*39f0*/  IMAD.HI.U32 R9, R138, R45, RZ ;  /* 0x0000002d8a097227 */ /* 0x000fc800078e00ff */
[----:B------:R-:W-:-:S04]  /*3a00*/  IMAD.HI.U32 R11, R138, R17, RZ ;  /* 0x000000118a0b7227 */ /* 0x000fc800078e00ff */
[----:B------:R-:W-:-:S04]  /*3a10*/  IMAD.HI.U32 R2, R138, R46, RZ ;  /* 0x0000002e8a027227 */ /* 0x000fc800078e00ff */
[----:B------:R-:W-:-:S04]  /*3a20*/  IMAD.HI.U32 R13, R138, R19, RZ ;  /* 0x000000138a0d7227 */ /* 0x000fc800078e00ff */
[----:B------:R-:W-:Y:S02]  /*3a30*/  IMAD.MOV R48, RZ, RZ, -R9 ;  /* 0x000000ffff307224 */ /* 0x000fe400078e0a09 */
[----:B------:R-:W-:Y:S02]  /*3a40*/  IMAD R47, R139, R132, R47 ;  /* 0x000000848b2f7224 */ /* 0x000fe400078e022f */
[----:B------:R-:W-:Y:S01]  /*3a50*/  @!P3 IMAD.IADD R6, R6, 0x1, -R139 ;  /* 0x000000010606b824 */ /* 0x000fe200078e0a8b */
[----:B------:R-:W-:Y:S01]  /*3a60*/  ISETP.GE.AND P3, PT, R73, RZ, PT ;  /* 0x000000ff4900720c */ /* 0x000fe20003f66270 */
[----:B------:R-:W-:Y:S02]  /*3a70*/  IMAD.MOV R52, RZ, RZ, -R11 ;  /* 0x000000ffff347224 */ /* 0x000fe400078e0a0b */
[----:B------:R-:W-:Y:S02]  /*3a80*/  @!P6 IMAD.IADD R12, R12, 0x1, -R139 ;  /* 0x000000010c0ce824 */ /* 0x000fe400078e0a8b */
[----:B------:R-:W-:-:S02]  /*3a90*/  IMAD.MOV R2, RZ, RZ, -R2 ;  /* 0x000000ffff027224 */ /* 0x000fc400078e0a02 */
[----:B------:R-:W-:Y:S01]  /*3aa0*/  IMAD.MOV R132, RZ, RZ, -R13 ;  /* 0x000000ffff847224 */ /* 0x000fe200078e0a0d */
[C---:B------:R-:W-:Y:S01]  /*3ab0*/  ISETP.GT.U32.AND P6, PT, R139.reuse, R12, PT ;  /* 0x0000000c8b00720c */ /* 0x040fe20003fc4070 */
[C---:B------:R-:W-:Y:S02]  /*3ac0*/  IMAD R45, R139.reuse, R48, R45 ;  /* 0x000000308b2d7224 */ /* 0x040fe400078e022d */
[----:B------:R-:W-:Y:S01]  /*3ad0*/  @!P4 IMAD.MOV R16, RZ, RZ, -R16 ;  /* 0x000000ffff10c224 */ /* 0x000fe200078e0a10 */
[C---:B------:R-:W-:Y:S01]  /*3ae0*/  ISETP.GT.U32.AND P4, PT, R139.reuse, R6, PT ;  /* 0x000000068b00720c */ /* 0x040fe20003f84070 */
[----:B------:R-:W-:Y:S01]  /*3af0*/  @!P5 IMAD.MOV R18, RZ, RZ, -R18 ;  /* 0x000000ffff12d224 */ /* 0x000fe200078e0a12 */
[C---:B------:R-:W-:Y:S01]  /*3b00*/  ISETP.GT.U32.AND P5, PT, R139.reuse, R4, PT ;  /* 0x000000048b00720c */ /* 0x040fe20003fa4070 */
[C---:B------:R-:W-:Y:S02]  /*3b10*/  IMAD R48, R139.reuse, R52, R17 ;  /* 0x000000348b307224 */ /* 0x040fe400078e0211 */
[----:B------:R-:W-:-:S02]  /*3b20*/  IMAD R46, R139, R2, R46 ;  /* 0x000000028b2e7224 */ /* 0x000fc400078e022e */
[----:B------:R-:W-:Y:S02]  /*3b30*/  IMAD R52, R139, R132, R19 ;  /* 0x000000848b347224 */ /* 0x000fe400078e0213 */
[----:B------:R-:W-:Y:S01]  /*3b40*/  @!P2 IMAD.IADD R8, R8, 0x1, -R139 ;  /* 0x000000010808a824 */ /* 0x000fe200078e0a8b */
[----:B-1----:R-:W-:Y:S06]  /*3b50*/  BRA.U UP0, `(.L_x_5) ;  /* 0x0000000100187547 */ /* 0x002fec000b800000 */
[----:B------:R-:W-:Y:S01]  /*3b60*/  ELECT P2, URZ, PT ;  /* 0x0000000000ff782f */ /* 0x000fe20003840000 */
[----:B------:R-:W-:Y:S01]  /*3b70*/  IMAD.MOV.U32 R2, RZ, RZ, 0x1 ;  /* 0x00000001ff027424 */ /* 0x000fe200078e00ff */
[----:B------:R-:W-:Y:S01]  /*3b80*/  UMOV UR5, 0x40 ;  /* 0x0000004000057882 */ /* 0x000fe20000000000 */
[----:B------:R-:W-:Y:S01]  /*3b90*/  UVIRTCOUNT.DEALLOC.SMPOOL 0x80 ;  /* 0x000000800000784c */ /* 0x000fe20000000000 */
[----:B------:R-:W-:-:S09]  /*3ba0*/  ULEA UR5, UR4, UR5, 0x18 ;  /* 0x0000000504057291 */ /* 0x000fd2000f8ec0ff */
[----:B------:R0:W-:Y:S03]  /*3bb0*/  @P2 STS.U8 [UR5], R2 ;  /* 0x00000002ff002988 */ /* 0x0001e60008000005 */
.L_x_5:
[----:B------:R-:W-:Y:S01]  /*3bc0*/  @!P3 IMAD.MOV R10, RZ, RZ, -R10 ;  /* 0x000000ffff0ab224 */ /* 0x000fe200078e0a0a */
[C---:B------:R-:W-:Y:S01]  /*3bd0*/  ISETP.GT.U32.AND P3, PT, R139.reuse, R74, PT ;  /* 0x0000004a8b00720c */ /* 0x040fe20003f64070 */
[----:B------:R-:W-:Y:S01]  /*3be0*/  @!P0 IMAD.MOV R14, RZ, RZ, -R14 ;  /* 0x000000ffff0e8224 */ /* 0x000fe200078e0a0e */
[C---:B------:R-:W-:Y:S01]  /*3bf0*/  ISETP.GT.U32.AND P2, PT, R139.reuse, R8, PT ;  /* 0x000000088b00720c */ /* 0x040fe20003f44070 */
[----:B------:R-:W1:Y:S01]  /*3c00*/  LDCU UR7, c[0x0][0x3b0] ;  /* 0x00007600ff0777ac */ /* 0x000e620008000800 */
[----:B------:R-:W-:Y:S01]  /*3c10*/  ISETP.GT.U32.AND P0, PT, R139, R30, PT ;  /* 0x0000001e8b00720c */ /* 0x000fe20003f04070 */
[--C-:B------:R-:W-:Y:S01]  /*3c20*/  @!P6 IMAD.IADD R12, R12, 0x1, -R139.reuse ;  /* 0x000000010c0ce824 */ /* 0x100fe200078e0a8b */
[----:B------:R-:W-:Y:S01]  /*3c30*/  ISETP.GE.AND P6, PT, R57, RZ, PT ;  /* 0x000000ff3900720c */ /* 0x000fe20003fc6270 */
[--C-:B------:R-:W-:Y:S01]  /*3c40*/  @!P4 IMAD.IADD R6, R6, 0x1, -R139.reuse ;  /* 0x000000010606c824 */ /* 0x100fe200078e0a8b */
[----:B------:R-:W-:Y:S01]  /*3c50*/  ISETP.NE.AND P4, PT, R3, RZ, PT ;  /* 0x000000ff0300720c */ /* 0x000fe20003f85270 */
[--C-:B------:R-:W-:Y:S01]  /*3c60*/  @!P5 IMAD.IADD R4, R4, 0x1, -R139.reuse ;  /* 0x000000010404d824 */ /* 0x100fe200078e0a8b */
[----:B------:R-:W-:Y:S01]  /*3c70*/  LOP3.LUT R168, RZ, R3, RZ, 0x33, !PT ;  /* 0x00000003ffa87212 */ /* 0x000fe200078e33ff */
[----:B------:R-:W-:Y:S01]  /*3c80*/  STL [R1+0x4ac], R172 ;  /* 0x0004acac01007387 */ /* 0x000fe20000100800 */
[----:B------:R-:W-:Y:S01]  /*3c90*/  ISETP.GT.U32.AND P5, PT, R139, R76, PT ;  /* 0x0000004c8b00720c */ /* 0x000fe20003fa4070 */
[--C-:B------:R-:W-:Y:S01]  /*3ca0*/  @!P3 IMAD.IADD R74, R74, 0x1, -R139.reuse ;  /* 0x000000014a4ab824 */ /* 0x100fe200078e0a8b */
[----:B------:R-:W-:Y:S01]  /*3cb0*/  ISETP.GE.AND P3, PT, R27, RZ, PT ;  /* 0x000000ff1b00720c */ /* 0x000fe20003f66270 */
[--C-:B------:R-:W-:Y:S01]  /*3cc0*/  @!P2 IMAD.IADD R8, R8, 0x1, -R139.reuse ;  /* 0x000000010808a824 */ /* 0x100fe200078e0a8b */
[----:B------:R-:W-:Y:S01]  /*3cd0*/  ISETP.GE.AND P2, PT, R31, RZ, PT ;  /* 0x000000ff1f00720c */ /* 0x000fe20003f46270 */
[--C-:B------:R-:W-:Y:S01]  /*3ce0*/  @!P0 IMAD.IADD R30, R30, 0x1, -R139.reuse ;  /* 0x000000011e1e8824 */ /* 0x100fe200078e0a8b */
[----:B------:R-:W-:Y:S01]  /*3cf0*/  ISETP.GE.AND P0, PT, R29, RZ, PT ;  /* 0x000000ff1d00720c */ /* 0x000fe20003f06270 */
[----:B------:R-:W-:Y:S01]  /*3d00*/  @!P6 IMAD.MOV R6, RZ, RZ, -R6 ;  /* 0x000000ffff06e224 */ /* 0x000fe200078e0a06 */
[C---:B------:R-:W-:Y:S01]  /*3d10*/  SEL R5, R168.reuse, R5, !P4 ;  /* 0x00000005a8057207 */ /* 0x040fe20006000000 */
[----:B------:R-:W-:Y:S01]  /*3d20*/  STL [R1+0x4a8], R161 ;  /* 0x0004a8a101007387 */ /* 0x000fe20000100800 */
[C---:B------:R-:W-:Y:S01]  /*3d30*/  SEL R122, R168.reuse, R122, !P4 ;  /* 0x0000007aa87a7207 */ /* 0x040fe20006000000 */
[----:B------:R-:W-:Y:S01]  /*3d40*/  USHF.L.U32 UR4, UR6, 0x15, URZ ;  /* 0x0000001506047899 */ /* 0x000fe200080006ff */
[C---:B------:R-:W-:Y:S01]  /*3d50*/  SEL R130, R168.reuse, R130, !P4 ;  /* 0x00000082a8827207 */ /* 0x040fe20006000000 */
[----:B-1----:R-:W-:Y:S01]  /*3d60*/  IMAD R5, R5, UR7, RZ ;  /* 0x0000000705057c24 */ /* 0x002fe2000f8e02ff */
[C---:B------:R-:W-:Y:S01]  /*3d70*/  SEL R83, R168.reuse, R20, !P4 ;  /* 0x00000014a8537207 */ /* 0x040fe20006000000 */
[----:B------:R-:W-:Y:S01]  /*3d80*/  @!P3 IMAD.MOV R8, RZ, RZ, -R8 ;  /* 0x000000ffff08b224 */ /* 0x000fe200078e0a08 */
[C---:B------:R-:W-:Y:S01]  /*3d90*/  SEL R20, R168.reuse, R6, !P4 ;  /* 0x00000006a8147207 */ /* 0x040fe20006000000 */
[----:B------:R-:W-:Y:S01]  /*3da0*/  @!P2 IMAD.MOV R4, RZ, RZ, -R4 ;  /* 0x000000ffff04a224 */ /* 0x000fe200078e0a04 */
[C---:B------:R-:W-:Y:S01]  /*3db0*/  SEL R124, R168.reuse, R124, !P4 ;  /* 0x0000007ca87c7207 */ /* 0x040fe20006000000 */
[----:B------:R-:W-:Y:S01]  /*3dc0*/  @!P0 IMAD.MOV R12, RZ, RZ, -R12 ;  /* 0x000000ffff0c8224 */ /* 0x000fe200078e0a0c */
[----:B------:R-:W-:Y:S01]  /*3dd0*/  SEL R31, R168, R8, !P4 ;  /* 0x00000008a81f7207 */ /* 0x000fe20006000000 */
[----:B------:R-:W-:Y:S01]  /*3de0*/  IMAD R6, R122, UR7, RZ ;  /* 0x000000077a067c24 */ /* 0x000fe2000f8e02ff */
[----:B------:R-:W-:Y:S01]  /*3df0*/  SEL R120, R168, R120, !P4 ;  /* 0x00000078a8787207 */ /* 0x000fe20006000000 */
[----:B------:R-:W-:Y:S01]  /*3e00*/  IMAD R8, R130, UR7, RZ ;  /* 0x0000000782087c24 */ /* 0x000fe2000f8e02ff */
[-C--:B0-----:R-:W-:Y:S01]  /*3e10*/  IADD3 R2, P0, PT, R5, R127.reuse, RZ ;  /* 0x0000007f05027210 */ /* 0x081fe20007f1e0ff */
[----:B------:R-:W-:Y:S01]  /*3e20*/  STL [R1+0x4a4], R160 ;  /* 0x0004a4a001007387 */ /* 0x000fe20000100800 */
[C---:B------:R-:W-:Y:S01]  /*3e30*/  SEL R27, R168.reuse, R24, !P4 ;  /* 0x00000018a81b7207 */ /* 0x040fe20006000000 */
[----:B------:R-:W-:Y:S01]  /*3e40*/  IMAD R83, R83, UR7, RZ ;  /* 0x0000000753537c24 */ /* 0x000fe2000f8e02ff */
[C---:B------:R-:W-:Y:S01]  /*3e50*/  SEL R21, R168.reuse, R28, !P4 ;  /* 0x0000001ca8157207 */ /* 0x040fe20006000000 */
[----:B------:R-:W-:Y:S01]  /*3e60*/  STL [R1+0x4a0], R171 ;  /* 0x0004a0ab01007387 */ /* 0x000fe20000100800 */
[----:B------:R-:W-:Y:S01]  /*3e70*/  SEL R17, R168, R10, !P4 ;  /* 0x0000000aa8117207 */ /* 0x000fe20006000000 */
[----:B------:R-:W-:Y:S01]  /*3e80*/  IMAD R10, R124, UR7, RZ ;  /* 0x000000077c0a7c24 */ /* 0x000fe2000f8e02ff */
[C---:B------:R-:W-:Y:S01]  /*3e90*/  SEL R24, R168.reuse, R4, !P4 ;  /* 0x00000004a8187207 */ /* 0x040fe20006000000 */
[----:B------:R-:W-:Y:S01]  /*3ea0*/  STL [R1+0x49c], R170 ;  /* 0x00049caa01007387 */ /* 0x000fe20000100800 */
[C---:B------:R-:W-:Y:S01]  /*3eb0*/  SEL R116, R168.reuse, R116, !P4 ;  /* 0x00000074a8747207 */ /* 0x040fe20006000000 */
[----:B------:R-:W-:Y:S01]  /*3ec0*/  IMAD R129, R17, UR7, RZ ;  /* 0x0000000711817c24 */ /* 0x000fe2000f8e02ff */
[----:B------:R-:W-:Y:S01]  /*3ed0*/  SEL R28, R168, R12, !P4 ;  /* 0x0000000ca81c7207 */ /* 0x000fe20006000000 */
[----:B------:R-:W-:Y:S01]  /*3ee0*/  IMAD R12, R120, UR7, RZ ;  /* 0x00000007780c7c24 */ /* 0x000fe2000f8e02ff */
[-C--:B------:R-:W-:Y:S01]  /*3ef0*/  IADD3 R3, P3, PT, R6, R127.reuse, RZ ;  /* 0x0000007f06037210 */ /* 0x080fe20007f7e0ff */
[----:B------:R-:W-:Y:S01]  /*3f00*/  STL [R1+0x498], R169 ;  /* 0x000498a901007387 */ /* 0x000fe20000100800 */
[----:B------:R-:W-:Y:S01]  /*3f10*/  LEA.HI.X.SX32 R4, R5, R126, 0x1, P0 ;  /* 0x0000007e05047211 */ /* 0x000fe200000f0eff */
[----:B------:R-:W-:Y:S01]  /*3f20*/  IMAD R137, R20, UR7, RZ ;  /* 0x0000000714897c24 */ /* 0x000fe2000f8e02ff */
[----:B------:R-:W-:Y:S01]  /*3f30*/  SEL R112, R168, R112, !P4 ;  /* 0x00000070a8707207 */ /* 0x000fe20006000000 */
[----:B------:R0:W-:Y:S01]  /*3f40*/  STL [R1+0x494], R167 ;  /* 0x000494a701007387 */ /* 0x0001e20000100800 */
[----:B------:R-:W-:Y:S01]  /*3f50*/  IADD3 R5, P0, PT, R8, R127, RZ ;  /* 0x0000007f08057210 */ /* 0x000fe20007f1e0ff */
[----:B------:R-:W-:Y:S01]  /*3f60*/  IMAD R186, R24, UR7, RZ ;  /* 0x0000000718ba7c24 */ /* 0x000fe2000f8e02ff */
[----:B------:R-:W-:Y:S01]  /*3f70*/  SEL R85, R168, R22, !P4 ;  /* 0x00000016a8557207 */ /* 0x000fe20006000000 */
[----:B------:R-:W-:Y:S01]  /*3f80*/  IMAD R194, R28, UR7, RZ ;  /* 0x000000071cc27c24 */ /* 0x000fe2000f8e02ff */
[----:B------:R-:W-:Y:S01]  /*3f90*/  SEL R19, R168, R16, !P4 ;  /* 0x00000010a8137207 */ /* 0x000fe20006000000 */
[----:B------:R-:W-:Y:S01]  /*3fa0*/  @!P5 IMAD.IADD R76, R76, 0x1, -R139 ;  /* 0x000000014c4cd824 */ /* 0x000fe200078e0a8b */
[C---:B------:R-:W-:Y:S01]  /*3fb0*/  SEL R11, R168.reuse, R78, !P4 ;  /* 0x0000004ea80b7207 */ /* 0x040fe20006000000 */
[----:B------:R-:W-:Y:S01]  /*3fc0*/  IMAD R31, R31, UR7, RZ ;  /* 0x000000071f1f7c24 */ /* 0x000fe2000f8e02ff */
[C---:B------:R-:W-:Y:S01]  /*3fd0*/  SEL R22, R168.reuse, R7, !P4 ;  /* 0x00000007a8167207 */ /* 0x040fe20006000000 */
[----:B0-----:R-:W0:Y:S01]  /*3fe0*/  S2R R167, SR_TID.X ;  /* 0x0000000000a77919 */ /* 0x001e220000002100 */
[----:B------:R-:W-:Y:S01]  /*3ff0*/  SEL R16, R168, R14, !P4 ;  /* 0x0000000ea8107207 */ /* 0x000fe20006000000 */
[----:B------:R-:W-:Y:S01]  /*4000*/  IMAD R14, R116, UR7, RZ ;  /* 0x00000007740e7c24 */ /* 0x000fe2000f8e02ff */
[----:B------:R-:W-:Y:S01]  /*4010*/  LEA.HI.X.SX32 R6, R6, R126, 0x1, P3 ;  /* 0x0000007e06067211 */ /* 0x000fe200018f0eff */
[----:B------:R-:W-:Y:S01]  /*4020*/  IMAD R22, R22, UR7, RZ ;  /* 0x0000000716167c24 */ /* 0x000fe2000f8e02ff */
[C---:B------:R-:W-:Y:S01]  /*4030*/  SEL R125, R168.reuse, R128, !P4 ;  /* 0x00000080a87d7207 */ /* 0x040fe20006000000 */
[----:B------:R-:W-:Y:S01]  /*4040*/  ULOP3.LUT UR4, UR4, 0x600000, URZ, 0xc0, !UPT ;  /* 0x0060000004047892 */ /* 0x000fe2000f8ec0ff */
[----:B------:R-:W-:Y:S01]  /*4050*/  SEL R81, R168, R15, !P4 ;  /* 0x0000000fa8517207 */ /* 0x000fe20006000000 */
[----:B------:R-:W-:Y:S01]  /*4060*/  IMAD R15, R112, UR7, RZ ;  /* 0x00000007700f7c24 */ /* 0x000fe2000f8e02ff */
[-C--:B------:R-:W-:Y:S01]  /*4070*/  IADD3 R7, P3, PT, R10, R127.reuse, RZ ;  /* 0x0000007f0a077210 */ /* 0x080fe20007f7e0ff */
[----:B------:R-:W-:Y:S01]  /*4080*/  IMAD R125, R125, UR7, RZ ;  /* 0x000000077d7d7c24 */ /* 0x000fe2000f8e02ff */
[----:B------:R-:W-:Y:S01]  /*4090*/  LEA.HI.X.SX32 R8, R8, R126, 0x1, P0 ;  /* 0x0000007e08087211 */ /* 0x000fe200000f0eff */
[----:B------:R-:W-:Y:S01]  /*40a0*/  IMAD R81, R81, UR7, RZ ;  /* 0x0000000751517c24 */ /* 0x000fe2000f8e02ff */
[----:B------:R-:W-:Y:S01]  /*40b0*/  SEL R135, R168, R114, !P4 ;  /* 0x00000072a8877207 */ /* 0x000fe20006000000 */
[----:B------:R-:W-:Y:S01]  /*40c0*/  UIADD3 UR14, UPT, UPT, UR12, UR4, URZ ;  /* 0x000000040c0e7290 */ /* 0x000fe2000fffe0ff */
[-C--:B------:R-:W-:Y:S01]  /*40d0*/  IADD3 R9, P0, PT, R12, R127.reuse, RZ ;  /* 0x0000007f0c097210 */ /* 0x080fe20007f1e0ff */
[----:B------:R-:W-:Y:S01]  /*40e0*/  UMOV UR5, 0x1 ;  /* 0x0000000100057882 */ /* 0x000fe20000000000 */
[C---:B------:R-:W-:Y:S01]  /*40f0*/  SEL R79, R168.reuse, R82, !P4 ;  /* 0x00000052a84f7207 */ /* 0x040fe20006000000 */
[----:B------:R-:W-:Y:S01]  /*4100*/  IMAD R135, R135, UR7, RZ ;  /* 0x0000000787877c24 */ /* 0x000fe2000f8e02ff */
[----:B------:R-:W-:Y:S01]  /*4110*/  SEL R82, R168, R80, !P4 ;  /* 0x00000050a8527207 */ /* 0x000fe20006000000 */
[----:B------:R-:W-:Y:S01]  /*4120*/  IMAD R80, R11, UR7, RZ ;  /* 0x000000070b507c24 */ /* 0x000fe2000f8e02ff */
[----:B------:R-:W-:Y:S01]  /*4130*/  LEA.HI.X.SX32 R10, R10, R126, 0x1, P3 ;  /* 0x0000007e0a0a7211 */ /* 0x000fe200018f0eff */
[----:B------:R-:W-:Y:S01]  /*4140*/  IMAD R79, R79, UR7, RZ ;  /* 0x000000074f4f7c24 */ /* 0x000fe2000f8e02ff */
[----:B------:R-:W-:Y:S01]  /*4150*/  SEL R184, R168, R110, !P4 ;  /* 0x0000006ea8b87207 */ /* 0x000fe20006000000 */
[----:B------:R-:W-:Y:S01]  /*4160*/  IMAD R82, R82, UR7, RZ ;  /* 0x0000000752527c24 */ /* 0x000fe2000f8e02ff */
[-C--:B------:R-:W-:Y:S01]  /*4170*/  IADD3 R11, P3, PT, R14, R127.reuse, RZ ;  /* 0x0000007f0e0b7210 */ /* 0x080fe20007f7e0ff */
[----:B------:R-:W-:Y:S01]  /*4180*/  STTM.16dp32bit_t0_t15.x128 tmem[UR14], RZ ;  /* 0x000000ff000079ed */ /* 0x000fe20008b8000e */
[----:B------:R-:W-:Y:S01]  /*4190*/  STTM.16dp32bit_t16_t31.x128 tmem[UR14+0x80], RZ ;  /* 0x000080ff000079ed */ /* 0x000fe20008ba000e */
[----:B------:R-:W-:Y:S01]  /*41a0*/  LEA.HI.X.SX32 R12, R12, R126, 0x1, P0 ;  /* 0x0000007e0c0c7211 */ /* 0x000fe200000f0eff */
[----:B------:R-:W-:Y:S01]  /*41b0*/  IMAD R184, R184, UR7, RZ ;  /* 0x00000007b8b87c24 */ /* 0x000fe2000f8e02ff */
[----:B------:R-:W-:Y:S01]  /*41c0*/  SEL R192, R168, R108, !P4 ;  /* 0x0000006ca8c07207 */ /* 0x000fe20006000000 */
[----:B------:R-:W1:Y:S01]  /*41d0*/  FENCE.VIEW.ASYNC.T ;  /* 0x00000000000073c6 */ /* 0x000e620000000200 */
[-C--:B------:R-:W-:Y:S01]  /*41e0*/  IADD3 R13, P0, PT, R15, R127.reuse, RZ ;  /* 0x0000007f0f0d7210 */ /* 0x080fe20007f1e0ff */
[----:B------:R-:W-:Y:S01]  /*41f0*/  UIADD3 UR15, UPT, UPT, UR13, 0xa000, URZ ;  /* 0x0000a0000d0f7890 */ /* 0x000fe2000fffe0ff */
[----:B------:R-:W-:Y:S01]  /*4200*/  LEA.HI.X.SX32 R14, R14, R126, 0x1, P3 ;  /* 0x0000007e0e0e7211 */ /* 0x000fe200018f0eff */
[----:B------:R-:W-:Y:S01]  /*4210*/  IMAD R192, R192, UR7, RZ ;  /* 0x00000007c0c07c24 */ /* 0x000fe2000f8e02ff */
[----:B------:R-:W-:Y:S01]  /*4220*/  SEL R200, R168, R104, !P4 ;  /* 0x00000068a8c87207 */ /* 0x000fe20006000000 */
[----:B------:R-:W2:Y:S01]  /*4230*/  LDCU UR4, c[0x0][0x3a4] ;  /* 0x00007480ff0477ac */ /* 0x000ea20008000800 */
[----:B------:R-:W-:-:S02]  /*4240*/  IADD3 R128, P3, PT, R125, R127, RZ ;  /* 0x0000007f7d807210 */ /* 0x000fc40007f7e0ff */
[----:B------:R-:W-:Y:S01]  /*4250*/  LEA.HI.X.SX32 R15, R15, R126, 0x1, P0 ;  /* 0x0000007e0f0f7211 */ /* 0x000fe200000f0eff */
[----:B------:R-:W-:Y:S01]  /*4260*/  IMAD R200, R200, UR7, RZ ;  /* 0x00000007c8c87c24 */ /* 0x000fe2000f8e02ff */
[----:B------:R-:W-:Y:S02]  /*4270*/  SEL R208, R168, R118, !P4 ;  /* 0x00000076a8d07207 */ /* 0x000fe40006000000 */
[-C--:B------:R-:W-:Y:S02]  /*4280*/  IADD3 R136, P0, PT, R135, R127.reuse, RZ ;  /* 0x0000007f87887210 */ /* 0x080fe40007f1e0ff */
[----:B------:R-:W-:Y:S01]  /*4290*/  LEA.HI.X.SX32 R125, R125, R126, 0x1, P3 ;  /* 0x0000007e7d7d7211 */ /* 0x000fe200018f0eff */
[----:B------:R-:W-:Y:S01]  /*42a0*/  IMAD R208, R208, UR7, RZ ;  /* 0x00000007d0d07c24 */ /* 0x000fe2000f8e02ff */
[----:B------:R-:W-:Y:S02]  /*42b0*/  SEL R216, R168, R102, !P4 ;  /* 0x00000066a8d87207 */ /* 0x000fe40006000000 */
        /* <DEDUP_REMOVED lines=39> */
[----:B------:R-:W-:Y:S01]  /*4530*/  SEL R84, R168, R84, !P4 ;  /* 0x00000054a8547207 */ /* 0x000fe20006000000 */
[----:B------:R-:W-:Y:S01]  /*4540*/  STL [R1+0x10], R161 ;  /* 0x000010a101007387 */ /* 0x000fe20000100800 */
[----:B------:R-:W-:-:S02]  /*4550*/  IADD3 R171, P3, PT, R57, R127, RZ ;  /* 0x0000007f39ab7210 */ /* 0x000fc40007f7e0ff */
[-C--:B------:R-:W-:Y:S01]  /*4560*/  LEA.HI.X.SX32 R172, R29, R126.reuse, 0x1, P0 ;  /* 0x0000007e1dac7211 */ /* 0x080fe200000f0eff */
[----:B------:R-:W-:Y:S01]  /*4570*/  IMAD R78, R84, UR7, RZ ;  /* 0x00000007544e7c24 */ /* 0x000fe2000f8e02ff */
[-C--:B------:R-:W-:Y:S01]  /*4580*/  IADD3 R169, P0, PT, R73, R127.reuse, RZ ;  /* 0x0000007f49a97210 */ /* 0x080fe20007f1e0ff */
[----:B------:R-:W-:Y:S01]  /*4590*/  IMAD R84, R85, UR7, RZ ;  /* 0x0000000755547c24 */ /* 0x000fe2000f8e02ff */
[-C--:B------:R-:W-:Y:S01]  /*45a0*/  LEA.HI.X.SX32 R160, R57, R126.reuse, 0x1, P3 ;  /* 0x0000007e39a07211 */ /* 0x080fe200018f0eff */
[----:B------:R-:W-:Y:S01]  /*45b0*/  IMAD R85, R27, UR7, RZ ;  /* 0x000000071b557c24 */ /* 0x000fe2000f8e02ff */
[-C--:B------:R-:W-:Y:S01]  /*45c0*/  IADD3 R123, P3, PT, R75, R127.reuse, RZ ;  /* 0x0000007f4b7b7210 */ /* 0x080fe20007f7e0ff */
[----:B------:R-:W-:Y:S01]  /*45d0*/  IMAD R57, R16, UR7, RZ ;  /* 0x0000000710397c24 */ /* 0x000fe2000f8e02ff */
[-C--:B------:R-:W-:Y:S01]  /*45e0*/  LEA.HI.X.SX32 R170, R73, R126.reuse, 0x1, P0 ;  /* 0x0000007e49aa7211 */ /* 0x080fe200000f0eff */
[----:B------:R-:W-:Y:S01]  /*45f0*/  STL [R1+0x30], R171 ;  /* 0x000030ab01007387 */ /* 0x000fe20000100800 */
[-C--:B------:R-:W-:Y:S01]  /*4600*/  IADD3 R100, P0, PT, R77, R127.reuse, RZ ;  /* 0x0000007f4d647210 */ /* 0x080fe20007f1e0ff */
[----:B------:R-:W-:Y:S01]  /*4610*/  IMAD R27, R19, UR7, RZ ;  /* 0x00000007131b7c24 */ /* 0x000fe2000f8e02ff */
[----:B------:R-:W-:Y:S01]  /*4620*/  LEA.HI.X.SX32 R73, R75, R126, 0x1, P3 ;  /* 0x0000007e4b497211 */ /* 0x000fe200018f0eff */
[----:B------:R-:W-:Y:S01]  /*4630*/  STL [R1+0xc], R172 ;  /* 0x00000cac01007387 */ /* 0x000fe20000100800 */
[----:B------:R-:W-:-:S02]  /*4640*/  IADD3 R104, P3, PT, R78, R127, RZ ;  /* 0x0000007f4e687210 */ /* 0x000fc40007f7e0ff */
[-C--:B------:R-:W-:Y:S01]  /*4650*/  LEA.HI.X.SX32 R98, R77, R126.reuse, 0x1, P0 ;  /* 0x0000007e4d627211 */ /* 0x080fe200000f0eff */
[----:B------:R-:W-:Y:S01]  /*4660*/  STL [R1+0x50], R169 ;  /* 0x000050a901007387 */ /* 0x000fe20000100800 */
[CC--:B------:R-:W-:Y:S02]  /*4670*/  IADD3 R90, P0, PT, R79.reuse, R127.reuse, RZ ;  /* 0x0000007f4f5a7210 */ /* 0x0c0fe40007f1e0ff */
[-C--:B------:R-:W-:Y:S01]  /*4680*/  LEA.HI.X.SX32 R102, R78, R126.reuse, 0x1, P3 ;  /* 0x0000007e4e667211 */ /* 0x080fe200018f0eff */
[----:B------:R-:W-:Y:S01]  /*4690*/  STL [R1+0x2c], R160 ;  /* 0x00002ca001007387 */ /* 0x000fe20000100800 */
[-C--:B------:R-:W-:Y:S02]  /*46a0*/  IADD3 R106, P3, PT, R80, R127.reuse, RZ ;  /* 0x0000007f506a7210 */ /* 0x080fe40007f7e0ff */
[----:B------:R-:W-:Y:S01]  /*46b0*/  LEA.HI.X.SX32 R88, R79, R126, 0x1, P0 ;  /* 0x0000007e4f587211 */ /* 0x000fe200000f0eff */
[----:B------:R-:W-:Y:S01]  /*46c0*/  STL [R1+0x70], R123 ;  /* 0x0000707b01007387 */ /* 0x000fe20000100800 */
[----:B------:R-:W-:-:S02]  /*46d0*/  IADD3 R96, P0, PT, R81, R127, RZ ;  /* 0x0000007f51607210 */ /* 0x000fc40007f1e0ff */
[----:B------:R-:W-:Y:S01]  /*46e0*/  LEA.HI.X.SX32 R94, R80, R126, 0x1, P3 ;  /* 0x0000007e505e7211 */ /* 0x000fe200018f0eff */
[----:B------:R-:W-:Y:S01]  /*46f0*/  STL [R1+0x4c], R170 ;  /* 0x00004caa01007387 */ /* 0x000fe20000100800 */
[----:B------:R-:W-:Y:S02]  /*4700*/  SEL R26, R168, R26, !P4 ;  /* 0x0000001aa81a7207 */ /* 0x000fe40006000000 */
[----:B------:R-:W-:Y:S01]  /*4710*/  IADD3 R252, P3, PT, R82, R127, RZ ;  /* 0x0000007f52fc7210 */ /* 0x000fe20007f7e0ff */
[----:B------:R-:W-:Y:S01]  /*4720*/  STL [R1+0x90], R100 ;  /* 0x0000906401007387 */ /* 0x000fe20000100800 */
[-C--:B------:R-:W-:Y:S01]  /*4730*/  LEA.HI.X.SX32 R92, R81, R126.reuse, 0x1, P0 ;  /* 0x0000007e515c7211 */ /* 0x080fe200000f0eff */
[----:B------:R-:W-:Y:S01]  /*4740*/  IMAD R86, R26, UR7, RZ ;  /* 0x000000071a567c24 */ /* 0x000fe2000f8e02ff */
[----:B------:R-:W-:Y:S01]  /*4750*/  SEL R25, R168, R25, !P4 ;  /* 0x00000019a8197207 */ /* 0x000fe20006000000 */
[----:B------:R-:W-:Y:S01]  /*4760*/  IMAD R26, R21, UR7, RZ ;  /* 0x00000007151a7c24 */ /* 0x000fe2000f8e02ff */
[----:B------:R-:W-:Y:S01]  /*4770*/  IADD3 R244, P0, PT, R83, R127, RZ ;  /* 0x0000007f53f47210 */ /* 0x000fe20007f1e0ff */
[----:B------:R-:W-:Y:S01]  /*4780*/  STL [R1+0x6c], R73 ;  /* 0x00006c4901007387 */ /* 0x000fe20000100800 */
[----:B------:R-:W-:Y:S01]  /*4790*/  LEA.HI.X.SX32 R108, R82, R126, 0x1, P3 ;  /* 0x0000007e526c7211 */ /* 0x000fe200018f0eff */
[----:B------:R-:W-:Y:S01]  /*47a0*/  IMAD R25, R25, UR7, RZ ;  /* 0x0000000719197c24 */ /* 0x000fe2000f8e02ff */
[----:B------:R-:W-:Y:S01]  /*47b0*/  SEL R23, R168, R23, !P4 ;  /* 0x00000017a8177207 */ /* 0x000fe20006000000 */
[----:B------:R-:W-:Y:S01]  /*47c0*/  STL [R1+0xb8], R104 ;  /* 0x0000b86801007387 */ /* 0x000fe20000100800 */
[----:B------:R-:W-:-:S02]  /*47d0*/  IADD3 R236, P3, PT, R84, R127, RZ ;  /* 0x0000007f54ec7210 */ /* 0x000fc40007f7e0ff */
[----:B------:R-:W-:Y:S01]  /*47e0*/  LEA.HI.X.SX32 R245, R83, R126, 0x1, P0 ;  /* 0x0000007e53f57211 */ /* 0x000fe200000f0eff */
[----:B------:R-:W-:Y:S01]  /*47f0*/  IMAD R23, R23, UR7, RZ ;  /* 0x0000000717177c24 */ /* 0x000fe2000f8e02ff */
[CC--:B------:R-:W-:Y:S01]  /*4800*/  IADD3 R228, P0, PT, R85.reuse, R127.reuse, RZ ;  /* 0x0000007f55e47210 */ /* 0x0c0fe20007f1e0ff */
[----:B------:R-:W-:Y:S01]  /*4810*/  STL [R1+0x8c], R98 ;  /* 0x00008c6201007387 */ /* 0x000fe20000100800 */
[----:B------:R-:W-:Y:S02]  /*4820*/  SEL R18, R168, R18, !P4 ;  /* 0x00000012a8127207 */ /* 0x000fe40006000000 */
        /* <DEDUP_REMOVED lines=9> */
[-C--:B------:R-:W-:Y:S02]  /*48c0*/  IADD3 R17, P3, PT, R23, R127.reuse, RZ ;  /* 0x0000007f17117210 */ /* 0x080fe40007f7e0ff */
[-C--:B------:R-:W-:Y:S01]  /*48d0*/  LEA.HI.X.SX32 R18, R25, R126.reuse, 0x1, P0 ;  /* 0x0000007e19127211 */ /* 0x080fe200000f0eff */
[----:B------:R-:W-:Y:S01]  /*48e0*/  STL [R1+0xd4], R88 ;  /* 0x0000d45801007387 */ /* 0x000fe20000100800 */
[-C--:B------:R-:W-:Y:S02]  /*48f0*/  IADD3 R19, P0, PT, R22, R127.reuse, RZ ;  /* 0x0000007f16137210 */ /* 0x080fe40007f1e0ff */
        /* <DEDUP_REMOVED lines=14> */
[----:B------:R-:W-:Y:S02]  /*49e0*/  LEA.HI.X.SX32 R29, R57, R126, 0x1, P0 ;  /* 0x0000007e391d7211 */ /* 0x000fe400000f0eff */
[----:B0-----:R-:W-:Y:S01]  /*49f0*/  LEA.HI R57, R167, R133, RZ, 0x1a ;  /* 0x00000085a7397211 */ /* 0x001fe200078fd0ff */
[----:B------:R-:W-:Y:S01]  /*4a00*/  STL [R1+0x134], R108 ;  /* 0x0001346c01007387 */ /* 0x000fe20000100800 */
[C---:B------:R-:W-:Y:S02]  /*4a10*/  ISETP.GT.U32.AND P5, PT, R139.reuse, R30, PT ;  /* 0x0000001e8b00720c */ /* 0x040fe40003fa4070 */
[----:B------:R-:W-:Y:S01]  /*4a20*/  ISETP.GT.U32.AND P2, PT, R139, R74, PT ;  /* 0x0000004a8b00720c */ /* 0x000fe20003f44070 */
[----:B------:R-:W-:Y:S01]  /*4a30*/  STL [R1+0x180], R236 ;  /* 0x000180ec01007387 */ /* 0x000fe20000100800 */
[----:B------:R-:W-:Y:S01]  /*4a40*/  VIADD R75, R57, 0xfe ;  /* 0x000000fe394b7836 */ /* 0x000fe20000000000 */
[----:B------:R-:W-:-:S02]  /*4a50*/  IADD3 R130, P3, PT, R129, R127, RZ ;  /* 0x0000007f81827210 */ /* 0x000fc40007f7e0ff */
[----:B------:R-:W-:Y:S01]  /*4a60*/  STL [R1+0x164], R245 ;  /* 0x000164f501007387 */ /* 0x000fe20000100800 */
[-C--:B------:R-:W-:Y:S02]  /*4a70*/  IADD3 R187, P6, PT, R186, R127.reuse, RZ ;  /* 0x0000007fbabb7210 */ /* 0x080fe40007fde0ff */
[-C--:B------:R-:W-:Y:S01]  /*4a80*/  IADD3 R179, P0, PT, R137, R127.reuse, RZ ;  /* 0x0000007f89b37210 */ /* 0x080fe20007f1e0ff */
[----:B------:R-:W-:Y:S01]  /*4a90*/  STL [R1+0x198], R228 ;  /* 0x000198e401007387 */ /* 0x000fe20000100800 */
[-C--:B------:R-:W-:Y:S01]  /*4aa0*/  LEA.HI.X.SX32 R129, R129, R126.reuse, 0x1, P3 ;  /* 0x0000007e81817211 */ /* 0x080fe200018f0eff */
[--C-:B------:R-:W-:Y:S01]  /*4ab0*/  @!P5 IMAD.IADD R30, R30, 0x1, -R139.reuse ;  /* 0x000000011e1ed824 */ /* 0x100fe200078e0a8b */
[-C--:B------:R-:W-:Y:S01]  /*4ac0*/  IADD3 R195, P3, PT, R194, R127.reuse, RZ ;  /* 0x0000007fc2c37210 */ /* 0x080fe20007f7e0ff */
[----:B------:R-:W-:Y:S01]  /*4ad0*/  STL [R1+0x17c], R237 ;  /* 0x00017ced01007387 */ /* 0x000fe20000100800 */
[----:B------:R-:W-:Y:S01]  /*4ae0*/  LOP3.LUT R202, R167, 0x7f, RZ, 0xc0, !PT ;  /* 0x0000007fa7ca7812 */ /* 0x000fe200078ec0ff */
[----:B------:R-:W-:Y:S01]  /*4af0*/  @!P2 IMAD.IADD R74, R74, 0x1, -R139 ;  /* 0x000000014a4aa824 */ /* 0x000fe200078e0a8b */
[----:B------:R-:W-:Y:S01]  /*4b00*/  LEA.HI.X.SX32 R186, R186, R126, 0x1, P6 ;  /* 0x0000007ebaba7211 */ /* 0x000fe200030f0eff */
[----:B------:R-:W-:Y:S01]  /*4b10*/  STL [R1+0x1b0], R132 ;  /* 0x0001b08401007387 */ /* 0x000fe20000100800 */
[----:B------:R-:W-:-:S02]  /*4b20*/  IADD3 R203, P6, PT, R31, R127, RZ ;  /* 0x0000007f1fcb7210 */ /* 0x000fc40007fde0ff */
[----:B------:R-:W-:Y:S01]  /*4b30*/  LEA.HI.X.SX32 R137, R137, R126, 0x1, P0 ;  /* 0x0000007e89897211 */ /* 0x000fe200000f0eff */
[----:B------:R-:W-:Y:S01]  /*4b40*/  STL [R1+0x194], R229 ;  /* 0x000194e501007387 */ /* 0x000fe20000100800 */
[----:B------:R-:W-:Y:S02]  /*4b50*/  ISETP.GE.AND P5, PT, R211, RZ, PT ;  /* 0x000000ffd300720c */ /* 0x000fe40003fa6270 */
[----:B------:R-:W-:Y:S01]  /*4b60*/  ISETP.GT.U32.AND P0, PT, R139, R76, PT ;  /* 0x0000004c8b00720c */ /* 0x000fe20003f04070 */
[----:B------:R-:W-:Y:S01]  /*4b70*/  STL [R1+0x1ac], R221 ;  /* 0x0001acdd01007387 */ /* 0x000fe20000100800 */
[-C--:B------:R-:W-:Y:S02]  /*4b80*/  LEA.HI.X.SX32 R194, R194, R126.reuse, 0x1, P3 ;  /* 0x0000007ec2c27211 */ /* 0x080fe400018f0eff */
[----:B------:R-:W-:Y:S01]  /*4b90*/  ISETP.NE.U32.AND P3, PT, R202, RZ, PT ;  /* 0x000000ffca00720c */ /* 0x000fe20003f65070 */
[----:B------:R0:W-:Y:S01]  /*4ba0*/  STL [R1+0x2d0], R57 ;  /* 0x0002d03901007387 */ /* 0x0001e20000100800 */
[----:B------:R-:W-:-:S02]  /*4bb0*/  LEA.HI.X.SX32 R202, R31, R126, 0x1, P6 ;  /* 0x0000007e1fca7211 */ /* 0x000fc400030f0eff */
[----:B------:R-:W-:Y:S01]  /*4bc0*/  ISETP.GE.AND P6, PT, R218, RZ, PT ;  /* 0x000000ffda00720c */ /* 0x000fe20003fc6270 */
[----:B------:R-:W-:Y:S01]  /*4bd0*/  STL [R1+0x268], R75 ;  /* 0x0002684b01007387 */ /* 0x000fe20000100800 */
[----:B------:R-:W-:Y:S01]  /*4be0*/  ISETP.GE.AND P2, PT, R210, RZ, PT ;  /* 0x000000ffd200720c */ /* 0x000fe20003f46270 */
[----:B------:R-:W-:Y:S01]  /*4bf0*/  @!P5 IMAD.MOV R74, RZ, RZ, -R74 ;  /* 0x000000ffff4ad224 */ /* 0x000fe200078e0a4a */
[C---:B------:R-:W-:Y:S01]  /*4c00*/  ISETP.GT.U32.AND P5, PT, R139.reuse, R71, PT ;  /* 0x000000478b00720c */ /* 0x040fe20003fa4070 */
[----:B------:R-:W-:Y:S01]  /*4c10*/  STL [R1+0x3d8], R2 ;  /* 0x0003d80201007387 */ /* 0x000fe20000100800 */
[--C-:B------:R-:W-:Y:S01]  /*4c20*/  @!P0 IMAD.IADD R76, R76, 0x1, -R139.reuse ;  /* 0x000000014c4c8824 */ /* 0x100fe200078e0a8b */
[----:B------:R-:W-:Y:S02]  /*4c30*/  PLOP3.LUT P0, PT, PT, PT, UP1, 0x80, 0x8 ;  /* 0x000000000008781c */ /* 0x000fe40003f0f018 */
[----:B------:R-:W-:Y:S01]  /*4c40*/  STL [R1+0x3d4], R4 ;  /* 0x0003d40401007387 */ /* 0x000fe20000100800 */
[----:B------:R-:W-:Y:S01]  /*4c50*/  SEL R218, R168, R74, !P4 ;  /* 0x0000004aa8da7207 */ /* 0x000fe20006000000 */
[----:B-1----:R-:W-:Y:S01]  /*4c60*/  VOTEU.ALL UP2, P3 ;  /* 0x0000000000ff7886 */ /* 0x002fe20001840000 */
[----:B------:R-:W-:Y:S01]  /*4c70*/  VOTEU.ALL UP3, P3 ;  /* 0x0000000000ff7886 */ /* 0x000fe20001860000 */
[----:B------:R-:W-:Y:S01]  /*4c80*/  STL [R1+0x3e0], R3 ;  /* 0x0003e00301007387 */ /* 0x000fe20000100800 */
[----:B------:R-:W-:Y:S01]  /*4c90*/  @!P6 IMAD.MOV R30, RZ, RZ, -R30 ;  /* 0x000000ffff1ee224 */ /* 0x000fe200078e0a1e */
[C---:B------:R-:W-:Y:S01]  /*4ca0*/  ISETP.GT.U32.AND P6, PT, R139.reuse, R72, PT ;  /* 0x000000488b00720c */ /* 0x040fe20003fc4070 */
[----:B------:R-:W-:Y:S01]  /*4cb0*/  @!P2 IMAD.MOV R76, RZ, RZ, -R76 ;  /* 0x000000ffff4ca224 */ /* 0x000fe200078e0a4c */
[----:B------:R-:W-:Y:S01]  /*4cc0*/  STL [R1+0x3dc], R6 ;  /* 0x0003dc0601007387 */ /* 0x000fe20000100800 */
[----:B------:R-:W-:Y:S01]  /*4cd0*/  ISETP.GT.U32.AND P2, PT, R139, R70, PT ;  /* 0x000000468b00720c */ /* 0x000fe20003f44070 */
[----:B------:R-:W-:Y:S01]  /*4ce0*/  IMAD R218, R218, UR7, RZ ;  /* 0x00000007dada7c24 */ /* 0x000fe2000f8e02ff */
[----:B------:R-:W-:Y:S01]  /*4cf0*/  SEL R210, R168, R30, !P4 ;  /* 0x0000001ea8d27207 */ /* 0x000fe20006000000 */
[----:B------:R-:W-:Y:S01]  /*4d00*/  STL [R1+0x3e8], R5 ;  /* 0x0003e80501007387 */ /* 0x000fe20000100800 */
[----:B------:R-:W-:Y:S01]  /*4d10*/  @!P5 IMAD.IADD R71, R71, 0x1, -R139 ;  /* 0x000000014747d824 */ /* 0x000fe200078e0a8b */
[----:B------:R-:W-:-:S04]  /*4d20*/  @!UP2 UIADD3 UR8, UPT, UPT, -UR5, 0x100000, URZ ;  /* 0x001000000508a890 */ /* 0x000fc8000fffe1ff */
[----:B------:R-:W-:Y:S02]  /*4d30*/  @!UP2 USHF.L.U32 UR9, UR8, 0xb, URZ ;  /* 0x0000000b0809a899 */ /* 0x000fe400080006ff */
[----:B------:R-:W-:Y:S01]  /*4d40*/  @!UP2 USHF.L.U32 UR8, UR8, 0x1, URZ ;  /* 0x000000010808a899 */ /* 0x000fe200080006ff */
[----:B------:R-:W-:Y:S01]  /*4d50*/  STL [R1+0x3e4], R8 ;  /* 0x0003e40801007387 */ /* 0x000fe20000100800 */
[----:B------:R-:W-:Y:S01]  /*4d60*/  IMAD R210, R210, UR7, RZ ;  /* 0x00000007d2d27c24 */ /* 0x000fe2000f8e02ff */
[----:B------:R-:W-:Y:S01]  /*4d70*/  IADD3 R219, P5, PT, R218, R127, RZ ;  /* 0x0000007fdadb7210 */ /* 0x000fe20007fbe0ff */
[--C-:B------:R-:W-:Y:S01]  /*4d80*/  @!P6 IMAD.IADD R72, R72, 0x1, -R139.reuse ;  /* 0x000000014848e824 */ /* 0x100fe200078e0a8b */
[----:B------:R-:W-:Y:S01]  /*4d90*/  STL [R1+0x3f0], R7 ;  /* 0x0003f00701007387 */ /* 0x000fe20000100800 */
[----:B0-----:R-:W-:Y:S01]  /*4da0*/  IABS R57, R75 ;  /* 0x0000004b00397213 */ /* 0x001fe20000000000 */
[----:B------:R-:W-:Y:S01]  /*4db0*/  @!P2 IMAD.IADD R70, R70, 0x1, -R139 ;  /* 0x000000014646a824 */ /* 0x000fe200078e0a8b */
[----:B------:R-:W-:Y:S01]  /*4dc0*/  IADD3 R211, P6, PT, R210, R127, RZ ;  /* 0x0000007fd2d37210 */ /* 0x000fe20007fde0ff */
[----:B------:R-:W-:Y:S01]  /*4dd0*/  STL [R1+0x3ec], R10 ;  /* 0x0003ec0a01007387 */ /* 0x000fe20000100800 */
[-C--:B------:R-:W-:Y:S01]  /*4de0*/  LEA.HI.X.SX32 R218, R218, R126.reuse, 0x1, P5 ;  /* 0x0000007edada7211 */ /* 0x080fe200028f0eff */
[----:B------:R-:W-:Y:S01]  /*4df0*/  IMAD.HI.U32 R30, R138, R57, RZ ;  /* 0x000000398a1e7227 */ /* 0x000fe200078e00ff */
[C---:B------:R-:W-:Y:S01]  /*4e00*/  ISETP.GT.U32.AND P5, PT, R139.reuse, R71, PT ;  /* 0x000000478b00720c */ /* 0x040fe20003fa4070 */
[----:B------:R-:W-:Y:S01]  /*4e10*/  STL [R1+0x3f8], R9 ;  /* 0x0003f80901007387 */ /* 0x000fe20000100800 */
[----:B------:R-:W-:Y:S01]  /*4e20*/  LEA.HI.X.SX32 R210, R210, R126, 0x1, P6 ;  /* 0x0000007ed2d27211 */ /* 0x000fe200030f0eff */
[----:B------:R-:W-:Y:S01]  /*4e30*/  IMAD.MOV R30, RZ, RZ, -R30 ;  /* 0x000000ffff1e7224 */ /* 0x000fe200078e0a1e */
[----:B------:R-:W-:Y:S01]  /*4e40*/  ISETP.GT.U32.AND P6, PT, R139, R70, PT ;  /* 0x000000468b00720c */ /* 0x000fe20003fc4070 */
[----:B------:R-:W-:Y:S01]  /*4e50*/  STL [R1+0x3f4], R12 ;  /* 0x0003f40c01007387 */ /* 0x000fe20000100800 */
[----:B------:R-:W-:Y:S01]  /*4e60*/  ISETP.LT.AND P0, PT, R235, UR31, P0 ;  /* 0x0000001feb007c0c */ /* 0x000fe20008701270 */
[C---:B------:R-:W-:Y:S01]  /*4e70*/  IMAD R57, R139.reuse, R30, R57 ;  /* 0x0000001e8b397224 */ /* 0x040fe200078e0239 */
[----:B------:R-:W-:Y:S01]  /*4e80*/  ISETP.GT.U32.AND P2, PT, R139, R72, PT ;  /* 0x000000488b00720c */ /* 0x000fe20003f44070 */
[----:B------:R-:W-:Y:S01]  /*4e90*/  STL [R1+0x400], R11 ;  /* 0x0004000b01007387 */ /* 0x000fe20000100800 */
[----:B------:R-:W-:-:S03]  /*4ea0*/  PRMT R157, RZ, 0x7610, R157 ;  /* 0x00007610ff9d7816 */ /* 0x000fc6000000009d */
[----:B------:R-:W-:Y:S01]  /*4eb0*/  STL [R1+0x3fc], R14 ;  /* 0x0003fc0e01007387 */ /* 0x000fe20000100800 */
[--C-:B------:R-:W-:Y:S01]  /*4ec0*/  @!P5 IMAD.IADD R71, R71, 0x1, -R139.reuse ;  /* 0x000000014747d824 */ /* 0x100fe200078e0a8b */
[----:B------:R-:W-:Y:S02]  /*4ed0*/  ISETP.GE.AND P5, PT, R227, RZ, PT ;  /* 0x000000ffe300720c */ /* 0x000fe40003fa6270 */
[----:B------:R-:W3:Y:S01]  /*4ee0*/  LDL R78, [R1+0x328] ;  /* 0x00032800014e7983 */ /* 0x000ee20000100800 */
[--C-:B------:R-:W-:Y:S01]  /*4ef0*/  @!P6 IMAD.IADD R70, R70, 0x1, -R139.reuse ;  /* 0x000000014646e824 */ /* 0x100fe200078e0a8b */
[----:B------:R-:W-:Y:S01]  /*4f00*/  ISETP.GE.AND P6, PT, R226, RZ, PT ;  /* 0x000000ffe200720c */ /* 0x000fe20003fc6270 */
[----:B------:R-:W-:Y:S01]  /*4f10*/  @P0 IMAD.MOV.U32 R30, RZ, RZ, R2 ;  /* 0x000000ffff1e0224 */ /* 0x000fe200078e0002 */
[----:B------:R-:W4:Y:S01]  /*4f20*/  LDL R79, [R1+0x334] ;  /* 0x00033400014f7983 */ /* 0x000f220000100800 */
[----:B------:R-:W-:Y:S02]  /*4f30*/  @P0 IMAD.MOV.U32 R31, RZ, RZ, R4 ;  /* 0x000000ffff1f0224 */ /* 0x000fe400078e0004 */
[----:B------:R-:W-:Y:S01]  /*4f40*/  @!P2 IMAD.IADD R72, R72, 0x1, -R139 ;  /* 0x000000014848a824 */ /* 0x000fe200078e0a8b */
[----:B------:R-:W2:Y:S01]  /*4f50*/  LDL R77, [R1+0x320] ;  /* 0x00032000014d7983 */ /* 0x000ea20000100800 */
[----:B------:R-:W-:Y:S01]  /*4f60*/  ISETP.GE.AND P2, PT, R234, RZ, PT ;  /* 0x000000ffea00720c */ /* 0x000fe20003f46270 */
[----:B------:R-:W-:Y:S01]  /*4f70*/  BAR.SYNC.DEFER_BLOCKING 0x0 ;  /* 0x0000000000007b1d */ /* 0x000fe20000010000 */
[----:B------:R-:W-:Y:S01]  /*4f80*/  @!P5 IMAD.MOV R71, RZ, RZ, -R71 ;  /* 0x000000ffff47d224 */ /* 0x000fe200078e0a47 */
[----:B------:R-:W-:-:S04]  /*4f90*/  ISETP.GT.U32.AND P5, PT, R139, R68, PT ;  /* 0x000000448b00720c */ /* 0x000fc80003fa4070 */
[----:B------:R-:W0:Y:S02]  /*4fa0*/  FENCE.VIEW.ASYNC.S ;  /* 0x00000000000073c6 */ /* 0x000e240000000000 */
[----:B0-----:R0:W1:Y:S02]  /*4fb0*/  @!UP3 SYNCS.EXCH.64 URZ, [UR15], UR8 ;  /* 0x000000080fffb5b2 */ /* 0x0010640008000100 */
[----:B-1----:R-:W-:Y:S01]  /*4fc0*/  BAR.SYNC.DEFER_BLOCKING 0x0 ;  /* 0x0000000000007b1d */ /* 0x002fe20000010000 */
[----:B------:R-:W-:Y:S01]  /*4fd0*/  @!P6 IMAD.MOV R70, RZ, RZ, -R70 ;  /* 0x000000ffff46e224 */ /* 0x000fe200078e0a46 */
[----:B------:R-:W-:Y:S02]  /*4fe0*/  ISETP.GT.U32.AND P6, PT, R139, R66, PT ;  /* 0x000000428b00720c */ /* 0x000fe40003fc4070 */
[----:B------:R-:W-:Y:S02]  /*4ff0*/  PRMT R158, RZ, 0x7610, R158 ;  /* 0x00007610ff9e7816 */ /* 0x000fe4000000009e */
[----:B------:R-:W-:Y:S01]  /*5000*/  PRMT R159, RZ, 0x7610, R159 ;  /* 0x00007610ff9f7816 */ /* 0x000fe2000000009f */
[----:B------:R-:W-:-:S02]  /*5010*/  @!P5 IMAD.IADD R68, R68, 0x1, -R139 ;  /* 0x000000014444d824 */ /* 0x000fc400078e0a8b */
[----:B------:R-:W-:Y:S01]  /*5020*/  @!P2 IMAD.MOV R72, RZ, RZ, -R72 ;  /* 0x000000ffff48a224 */ /* 0x000fe200078e0a48 */
[----:B------:R-:W-:Y:S02]  /*5030*/  ISETP.GT.U32.AND P2, PT, R139, R69, PT ;  /* 0x000000458b00720c */ /* 0x000fe40003f44070 */
[----:B------:R-:W-:Y:S01]  /*5040*/  PRMT R163, RZ, 0x7610, R163 ;  /* 0x00007610ffa37816 */ /* 0x000fe200000000a3 */
[----:B------:R1:W2:Y:S01]  /*5050*/  @P0 LDG.E.U8 R157, desc[UR26][R30.64] ;  /* 0x0000001a1e9d0981 */ /* 0x0002a2000c1e1100 */
[----:B------:R-:W-:Y:S01]  /*5060*/  SEL R226, R168, R76, !P4 ;  /* 0x0000004ca8e27207 */ /* 0x000fe20006000000 */
[----:B-1----:R-:W-:Y:S02]  /*5070*/  @P0 IMAD.MOV.U32 R30, RZ, RZ, R3 ;  /* 0x000000ffff1e0224 */ /* 0x002fe400078e0003 */
[----:B------:R-:W-:-:S05]  /*5080*/  @P0 IMAD.MOV.U32 R31, RZ, RZ, R6 ;  /* 0x000000ffff1f0224 */ /* 0x000fca00078e0006 */
[----:B------:R1:W2:Y:S01]  /*5090*/  @P0 LDG.E.U8 R158, desc[UR26][R30.64] ;  /* 0x0000001a1e9e0981 */ /* 0x0002a2000c1e1100 */
[----:B------:R-:W-:Y:S01]  /*50a0*/  @!P6 IMAD.IADD R66, R66, 0x1, -R139 ;  /* 0x000000014242e824 */ /* 0x000fe200078e0a8b */
[----:B------:R-:W-:Y:S02]  /*50b0*/  ISETP.GT.U32.AND P6, PT, R139, R68, PT ;  /* 0x000000448b00720c */ /* 0x000fe40003fc4070 */
[----:B------:R-:W-:Y:S02]  /*50c0*/  PRMT R162, RZ, 0x7610, R162 ;  /* 0x00007610ffa27816 */ /* 0x000fe400000000a2 */
[----:B------:R-:W-:Y:S02]  /*50d0*/  PRMT R175, RZ, 0x7610, R175 ;  /* 0x00007610ffaf7816 */ /* 0x000fe400000000af */
[----:B------:R-:W-:Y:S01]  /*50e0*/  PRMT R165, RZ, 0x7610, R165 ;  /* 0x00007610ffa57816 */ /* 0x000fe200000000a5 */
[----:B-1----:R-:W-:Y:S01]  /*50f0*/  @P0 IMAD.MOV.U32 R30, RZ, RZ, R5 ;  /* 0x000000ffff1e0224 */ /* 0x002fe200078e0005 */
[----:B------:R-:W-:Y:S01]  /*5100*/  PRMT R166, RZ, 0x7610, R166 ;  /* 0x00007610ffa67816 */ /* 0x000fe200000000a6 */
[----:B------:R-:W-:Y:S01]  /*5110*/  @P0 IMAD.MOV.U32 R31, RZ, RZ, R8 ;  /* 0x000000ffff1f0224 */ /* 0x000fe200078e0008 */
[----:B------:R-:W-:-:S04]  /*5120*/  SEL R234, R168, R72, !P4 ;  /* 0x00000048a8ea7207 */ /* 0x000fc80006000000 */
[----:B------:R1:W2:Y:S01]  /*5130*/  @P0 LDG.E.U8 R159, desc[UR26][R30.64] ;  /* 0x0000001a1e9f0981 */ /* 0x0002a2000c1e1100 */
[----:B------:R-:W-:Y:S02]  /*5140*/  IMAD R226, R226, UR7, RZ ;  /* 0x00000007e2e27c24 */ /* 0x000fe4000f8e02ff */
[--C-:B------:R-:W-:Y:S02]  /*5150*/  @!P2 IMAD.IADD R69, R69, 0x1, -R139.reuse ;  /* 0x000000014545a824 */ /* 0x100fe400078e0a8b */
[----:B------:R-:W-:Y:S01]  /*5160*/  @!P6 IMAD.IADD R68, R68, 0x1, -R139 ;  /* 0x000000014444e824 */ /* 0x000fe200078e0a8b */
[----:B------:R-:W-:Y:S01]  /*5170*/  IADD3 R227, P2, PT, R226, R127, RZ ;  /* 0x0000007fe2e37210 */ /* 0x000fe20007f5e0ff */
[----:B------:R-:W-:Y:S02]  /*5180*/  IMAD R234, R234, UR7, RZ ;  /* 0x00000007eaea7c24 */ /* 0x000fe4000f8e02ff */
[----:B-1----:R-:W-:Y:S02]  /*5190*/  @P0 IMAD.MOV.U32 R30, RZ, RZ, R7 ;  /* 0x000000ffff1e0224 */ /* 0x002fe400078e0007 */
[----:B------:R-:W-:Y:S01]  /*51a0*/  @P0 IMAD.MOV.U32 R31, RZ, RZ, R10 ;  /* 0x000000ffff1f0224 */ /* 0x000fe200078e000a */
[----:B------:R-:W-:-:S02]  /*51b0*/  ISETP.GE.AND P6, PT, R243, RZ, PT ;  /* 0x000000fff300720c */ /* 0x000fc40003fc6270 */
[----:B------:R-:W-:Y:S02]  /*51c0*/  LEA.HI.X.SX32 R226, R226, R126, 0x1, P2 ;  /* 0x0000007ee2e27211 */ /* 0x000fe400010f0eff */
[----:B------:R1:W2:Y:S01]  /*51d0*/  @P0 LDG.E.U8 R163, desc[UR26][R30.64] ;  /* 0x0000001a1ea30981 */ /* 0x0002a2000c1e1100 */
[----:B------:R-:W-:Y:S02]  /*51e0*/  ISETP.GT.U32.AND P2, PT, R139, R69, PT ;  /* 0x000000458b00720c */ /* 0x000fe40003f44070 */
[----:B------:R-:W-:Y:S02]  /*51f0*/  PRMT R164, RZ, 0x7610, R164 ;  /* 0x00007610ffa47816 */ /* 0x000fe400000000a4 */
[----:B------:R-:W-:-:S04]  /*5200*/  IADD3 R235, P5, PT, R234, R127, RZ ;  /* 0x0000007feaeb7210 */ /* 0x000fc80007fbe0ff */
[----:B------:R-:W-:Y:S02]  /*5210*/  @!P6 IMAD.MOV R68, RZ, RZ, -R68 ;  /* 0x000000ffff44e224 */ /* 0x000fe400078e0a44 */
[----:B-1----:R-:W-:Y:S02]  /*5220*/  @P0 IMAD.MOV.U32 R30, RZ, RZ, R9 ;  /* 0x000000ffff1e0224 */ /* 0x002fe400078e0009 */
[----:B------:R-:W-:Y:S01]  /*5230*/  @P0 IMAD.MOV.U32 R31, RZ, RZ, R12 ;  /* 0x000000ffff1f0224 */ /* 0x000fe200078e000c */
[----:B------:R-:W-:Y:S01]  /*5240*/  PRMT R176, RZ, 0x7610, R176 ;  /* 0x00007610ffb07816 */ /* 0x000fe200000000b0 */
[----:B------:R-:W-:Y:S01]  /*5250*/  @!P2 IMAD.IADD R69, R69, 0x1, -R139 ;  /* 0x000000014545a824 */ /* 0x000fe200078e0a8b */
[----:B------:R-:W-:Y:S02]  /*5260*/  LEA.HI.X.SX32 R234, R234, R126, 0x1, P5 ;  /* 0x0000007eeaea7211 */ /* 0x000fe400028f0eff */
[----:B------:R1:W2:Y:S01]  /*5270*/  @P0 LDG.E.U8 R162, desc[UR26][R30.64] ;  /* 0x0000001a1ea20981 */ /* 0x0002a2000c1e1100 */
[----:B------:R-:W-:-:S02]  /*5280*/  ISETP.GT.U32.AND P6, PT, R139, R65, PT ;  /* 0x000000418b00720c */ /* 0x000fc40003fc4070 */
[----:B------:R-:W-:Y:S02]  /*5290*/  ISETP.GE.AND P2, PT, R250, RZ, PT ;  /* 0x000000fffa00720c */ /* 0x000fe40003f46270 */
[----:B------:R-:W-:Y:S01]  /*52a0*/  ISETP.GT.U32.AND P5, PT, R139, R66, PT ;  /* 0x000000428b00720c */ /* 0x000fe20003fa4070 */
[----:B-1----:R-:W-:Y:S02]  /*52b0*/  @P0 IMAD.MOV.U32 R30, RZ, RZ, R11 ;  /* 0x000000ffff1e0224 */ /* 0x002fe400078e000b */
[----:B------:R-:W-:-:S05]  /*52c0*/  @P0 IMAD.MOV.U32 R31, RZ, RZ, R14 ;  /* 0x000000ffff1f0224 */ /* 0x000fca00078e000e */
[----:B------:R1:W2:Y:S02]  /*52d0*/  @P0 LDG.E.U8 R175, desc[UR26][R30.64] ;  /* 0x0000001a1eaf0981 */ /* 0x0002a4000c1e1100 */
[----:B-1----:R-:W-:Y:S02]  /*52e0*/  @P0 IMAD.MOV.U32 R30, RZ, RZ, R13 ;  /* 0x000000ffff1e0224 */ /* 0x002fe400078e000d */
[----:B------:R-:W-:-:S05]  /*52f0*/  @P0 IMAD.MOV.U32 R31, RZ, RZ, R15 ;  /* 0x000000ffff1f0224 */ /* 0x000fca00078e000f */
[----:B------:R1:W2:Y:S01]  /*5300*/  @P0 LDG.E.U8 R165, desc[UR26][R30.64] ;  /* 0x0000001a1ea50981 */ /* 0x0002a2000c1e1100 */
[----:B------:R-:W-:Y:S01]  /*5310*/  SEL R250, R168, R70, !P4 ;  /* 0x00000046a8fa7207 */ /* 0x000fe20006000000 */
[----:B-1----:R-:W-:Y:S02]  /*5320*/  @P0 IMAD.MOV.U32 R30, RZ, RZ, R128 ;  /* 0x000000ffff1e0224 */ /* 0x002fe400078e0080 */
[----:B------:R-:W-:-:S05]  /*5330*/  @P0 IMAD.MOV.U32 R31, RZ, RZ, R125 ;  /* 0x000000ffff1f0224 */ /* 0x000fca00078e007d */
[----:B------:R1:W2:Y:S01]  /*5340*/  @P0 LDG.E.U8 R166, desc[UR26][R30.64] ;  /* 0x0000001a1ea60981 */ /* 0x0002a2000c1e1100 */
[----:B------:R-:W-:Y:S02]  /*5350*/  IMAD R250, R250, UR7, RZ ;  /* 0x00000007fafa7c24 */ /* 0x000fe4000f8e02ff */
[----:B-1----:R-:W-:Y:S02]  /*5360*/  @P0 IMAD.MOV.U32 R30, RZ, RZ, R136 ;  /* 0x000000ffff1e0224 */ /* 0x002fe400078e0088 */
[----:B------:R-:W-:-:S05]  /*5370*/  @P0 IMAD.MOV.U32 R31, RZ, RZ, R135 ;  /* 0x000000ffff1f0224 */ /* 0x000fca00078e0087 */
[----:B------:R1:W2:Y:S01]  /*5380*/  @P0 LDG.E.U8 R164, desc[UR26][R30.64] ;  /* 0x0000001a1ea40981 */ /* 0x0002a2000c1e1100 */
[----:B------:R-:W-:Y:S01]  /*5390*/  PRMT R177, RZ, 0x7610, R177 ;  /* 0x00007610ffb17816 */ /* 0x000fe200000000b1 */
[----:B------:R-:W-:Y:S01]  /*53a0*/  @!P6 IMAD.IADD R65, R65, 0x1, -R139 ;  /* 0x000000014141e824 */ /* 0x000fe200078e0a8b */
[----:B------:R-:W-:Y:S01]  /*53b0*/  IADD3 R251, P6, PT, R250, R127, RZ ;  /* 0x0000007ffafb7210 */ /* 0x000fe20007fde0ff */
[----:B-1----:R-:W-:Y:S02]  /*53c0*/  @P0 IMAD.MOV.U32 R30, RZ, RZ, R185 ;  /* 0x000000ffff1e0224 */ /* 0x002fe400078e00b9 */
[----:B------:R-:W-:-:S05]  /*53d0*/  @P0 IMAD.MOV.U32 R31, RZ, RZ, R184 ;  /* 0x000000ffff1f0224 */ /* 0x000fca00078e00b8 */
[----:B------:R1:W2:Y:S01]  /*53e0*/  @P0 LDG.E.U8 R176, desc[UR26][R30.64] ;  /* 0x0000001a1eb00981 */ /* 0x0002a2000c1e1100 */
[----:B------:R-:W-:Y:S02]  /*53f0*/  LEA.HI.X.SX32 R250, R250, R126, 0x1, P6 ;  /* 0x0000007efafa7211 */ /* 0x000fe400030f0eff */
[----:B------:R-:W-:Y:S02]  /*5400*/  PRMT R182, RZ, 0x7610, R182 ;  /* 0x00007610ffb67816 */ /* 0x000fe400000000b6 */
[----:B------:R-:W-:Y:S01]  /*5410*/  ISETP.GT.U32.AND P6, PT, R139, R65, PT ;  /* 0x000000418b00720c */ /* 0x000fe20003fc4070 */
[----:B-1----:R-:W-:Y:S02]  /*5420*/  @P0 IMAD.MOV.U32 R30, RZ, RZ, R193 ;  /* 0x000000ffff1e0224 */ /* 0x002fe400078e00c1 */
[----:B------:R-:W-:Y:S02]  /*5430*/  @P0 IMAD.MOV.U32 R31, RZ, RZ, R192 ;  /* 0x000000ffff1f0224 */ /* 0x000fe400078e00c0 */
[----:B------:R-:W-:-:S03]  /*5440*/  @!P2 IMAD.MOV R69, RZ, RZ, -R69 ;  /* 0x000000ffff45a224 */ /* 0x000fc600078e0a45 */
[----:B------:R1:W2:Y:S01]  /*5450*/  @P0 LDG.E.U8 R177, desc[UR26][R30.64] ;  /* 0x0000001a1eb10981 */ /* 0x0002a2000c1e1100 */
[----:B------:R-:W-:Y:S01]  /*5460*/  ISETP.GT.U32.AND P2, PT, R139, R67, PT ;  /* 0x000000438b00720c */ /* 0x000fe20003f44070 */
[----:B------:R-:W-:Y:S01]  /*5470*/  @!P5 IMAD.IADD R66, R66, 0x1, -R139 ;  /* 0x000000014242d824 */ /* 0x000fe200078e0a8b */
[----:B------:R-:W-:Y:S01]  /*5480*/  PRMT R178, RZ, 0x7610, R178 ;  /* 0x00007610ffb27816 */ /* 0x000fe200000000b2 */
[----:B-1----:R-:W-:Y:S02]  /*5490*/  @P0 IMAD.MOV.U32 R30, RZ, RZ, R201 ;  /* 0x000000ffff1e0224 */ /* 0x002fe400078e00c9 */
[----:B------:R-:W-:Y:S01]  /*54a0*/  @P0 IMAD.MOV.U32 R31, RZ, RZ, R200 ;  /* 0x000000ffff1f0224 */ /* 0x000fe200078e00c8 */
[----:B------:R-:W-:Y:S02]  /*54b0*/  ISETP.GE.AND P5, PT, R242, RZ, PT ;  /* 0x000000fff200720c */ /* 0x000fe40003fa6270 */
[----:B------:R-:W-:Y:S02]  /*54c0*/  SEL R242, R168, R71, !P4 ;  /* 0x00000047a8f27207 */ /* 0x000fe40006000000 */
[----:B------:R1:W2:Y:S01]  /*54d0*/  @P0 LDG.E.U8 R182, desc[UR26][R30.64] ;  /* 0x0000001a1eb60981 */ /* 0x0002a2000c1e1100 */
[----:B------:R-:W-:Y:S01]  /*54e0*/  PRMT R183, RZ, 0x7610, R183 ;  /* 0x00007610ffb77816 */ /* 0x000fe200000000b7 */
[----:B------:R-:W-:-:S02]  /*54f0*/  @!P6 IMAD.IADD R65, R65, 0x1, -R139 ;  /* 0x000000014141e824 */ /* 0x000fc400078e0a8b */
[----:B------:R-:W-:Y:S02]  /*5500*/  IMAD R242, R242, UR7, RZ ;  /* 0x00000007f2f27c24 */ /* 0x000fe4000f8e02ff */
[----:B-1----:R-:W-:Y:S02]  /*5510*/  @P0 IMAD.MOV.U32 R30, RZ, RZ, R209 ;  /* 0x000000ffff1e0224 */ /* 0x002fe400078e00d1 */
[----:B------:R-:W-:-:S05]  /*5520*/  @P0 IMAD.MOV.U32 R31, RZ, RZ, R208 ;  /* 0x000000ffff1f0224 */ /* 0x000fca00078e00d0 */
[----:B------:R1:W2:Y:S01]  /*5530*/  @P0 LDG.E.U8 R178, desc[UR26][R30.64] ;  /* 0x0000001a1eb20981 */ /* 0x0002a2000c1e1100 */
[----:B------:R-:W-:Y:S01]  /*5540*/  @!P2 IMAD.IADD R67, R67, 0x1, -R139 ;  /* 0x000000014343a824 */ /* 0x000fe200078e0a8b */
[C---:B------:R-:W-:Y:S02]  /*5550*/  IADD3 R243, P2, PT, R242.reuse, R127, RZ ;  /* 0x0000007ff2f37210 */ /* 0x040fe40007f5e0ff */
[----:B------:R-:W-:Y:S01]  /*5560*/  STL [R1+0x408], R13 ;  /* 0x0004080d01007387 */ /* 0x000fe20000100800 */
[----:B------:R-:W-:Y:S01]  /*5570*/  PRMT R206, RZ, 0x7610, R206 ;  /* 0x00007610ffce7816 */ /* 0x000fe200000000ce */
[----:B-1----:R-:W-:Y:S02]  /*5580*/  @P0 IMAD.MOV.U32 R30, RZ, RZ, R217 ;  /* 0x000000ffff1e0224 */ /* 0x002fe400078e00d9 */
[----:B------:R-:W-:Y:S01]  /*5590*/  @P0 IMAD.MOV.U32 R31, RZ, RZ, R216 ;  /* 0x000000ffff1f0224 */ /* 0x000fe200078e00d8 */
[----:B------:R-:W-:Y:S04]  /*55a0*/  STL [R1+0x404], R15 ;  /* 0x0004040f01007387 */ /* 0x000fe80000100800 */
[----:B------:R1:W2:Y:S01]  /*55b0*/  @P0 LDG.E.U8 R183, desc[UR26][R30.64] ;  /* 0x0000001a1eb70981 */ /* 0x0002a2000c1e1100 */
[----:B------:R-:W-:-:S03]  /*55c0*/  LEA.HI.X.SX32 R242, R242, R126, 0x1, P2 ;  /* 0x0000007ef2f27211 */ /* 0x000fc600010f0eff */
[----:B------:R-:W-:Y:S01]  /*55d0*/  STL [R1+0x410], R128 ;  /* 0x0004108001007387 */ /* 0x000fe20000100800 */
[----:B------:R-:W-:-:S03]  /*55e0*/  ISETP.GT.U32.AND P2, PT, R139, R67, PT ;  /* 0x000000438b00720c */ /* 0x000fc60003f44070 */
[----:B------:R-:W-:Y:S01]  /*55f0*/  STL [R1+0x40c], R125 ;  /* 0x00040c7d01007387 */ /* 0x000fe20000100800 */
[----:B-1----:R-:W-:Y:S02]  /*5600*/  @P0 IMAD.MOV.U32 R30, RZ, RZ, R225 ;  /* 0x000000ffff1e0224 */ /* 0x002fe400078e00e1 */
[----:B------:R-:W-:Y:S01]  /*5610*/  @P0 IMAD.MOV.U32 R31, RZ, RZ, R224 ;  /* 0x000000ffff1f0224 */ /* 0x000fe200078e00e0 */
[----:B---3--:R-:W-:Y:S01]  /*5620*/  ISETP.GE.AND P6, PT, R78, RZ, PT ;  /* 0x000000ff4e00720c */ /* 0x008fe20003fc6270 */
[----:B------:R-:W-:Y:S01]  /*5630*/  STL [R1+0x418], R136 ;  /* 0x0004188801007387 */ /* 0x000fe20000100800 */
[----:B------:R-:W-:-:S03]  /*5640*/  PRMT R191, RZ, 0x7610, R191 ;  /* 0x00007610ffbf7816 */ /* 0x000fc600000000bf */
[----:B------:R-:W-:Y:S04]  /*5650*/  STL [R1+0x414], R135 ;  /* 0x0004148701007387 */ /* 0x000fe80000100800 */
[----:B------:R-:W-:Y:S04]  /*5660*/  STL [R1+0x420], R185 ;  /* 0x000420b901007387 */ /* 0x000fe80000100800 */
[----:B------:R1:W3:Y:S01]  /*5670*/  @P0 LDG.E.U8 R206, desc[UR26][R30.64] ;  /* 0x0000001a1ece0981 */ /* 0x0002e2000c1e1100 */
[----:B------:R-:W-:-:S03]  /*5680*/  @!P6 IMAD.MOV R65, RZ, RZ, -R65 ;  /* 0x000000ffff41e224 */ /* 0x000fc600078e0a41 */
[----:B------:R-:W-:Y:S01]  /*5690*/  STL [R1+0x41c], R184 ;  /* 0x00041cb801007387 */ /* 0x000fe20000100800 */
[----:B------:R-:W-:-:S03]  /*56a0*/  ISETP.GT.U32.AND P6, PT, R139, R62, PT ;  /* 0x0000003e8b00720c */ /* 0x000fc60003fc4070 */
[----:B------:R-:W-:Y:S01]  /*56b0*/  STL [R1+0x428], R193 ;  /* 0x000428c101007387 */ /* 0x000fe20000100800 */
[----:B-1----:R-:W-:Y:S02]  /*56c0*/  @P0 IMAD.MOV.U32 R30, RZ, RZ, R233 ;  /* 0x000000ffff1e0224 */ /* 0x002fe400078e00e9 */
[----:B------:R-:W-:Y:S01]  /*56d0*/  @P0 IMAD.MOV.U32 R31, RZ, RZ, R232 ;  /* 0x000000ffff1f0224 */ /* 0x000fe200078e00e8 */
[----:B------:R-:W-:Y:S01]  /*56e0*/  STL [R1+0x424], R192 ;  /* 0x000424c001007387 */ /* 0x000fe20000100800 */
[----:B------:R-:W-:Y:S01]  /*56f0*/  @!P5 IMAD.MOV R66, RZ, RZ, -R66 ;  /* 0x000000ffff42d224 */ /* 0x000fe200078e0a42 */
[----:B------:R-:W-:Y:S02]  /*5700*/  ISETP.GT.U32.AND P5, PT, R139, R64, PT ;  /* 0x000000408b00720c */ /* 0x000fe40003fa4070 */
[----:B------:R-:W-:Y:S01]  /*5710*/  STL [R1+0x430], R201 ;  /* 0x000430c901007387 */ /* 0x000fe20000100800 */
[----:B------:R-:W-:-:S03]  /*5720*/  PRMT R190, RZ, 0x7610, R190 ;  /* 0x00007610ffbe7816 */ /* 0x000fc600000000be */
[----:B------:R-:W-:Y:S01]  /*5730*/  STL [R1+0x42c], R200 ;  /* 0x00042cc801007387 */ /* 0x000fe20000100800 */
[----:B------:R-:W-:-:S03]  /*5740*/  SEL R68, R168, R68, !P4 ;  /* 0x00000044a8447207 */ /* 0x000fc60006000000 */
[----:B------:R-:W-:Y:S04]  /*5750*/  STL [R1+0x438], R209 ;  /* 0x000438d101007387 */ /* 0x000fe80000100800 */
[----:B------:R1:W3:Y:S04]  /*5760*/  @P0 LDG.E.U8 R191, desc[UR26][R30.64] ;  /* 0x0000001a1ebf0981 */ /* 0x0002e8000c1e1100 */
[----:B------:R-:W-:Y:S04]  /*5770*/  STL [R1+0x434], R208 ;  /* 0x000434d001007387 */ /* 0x000fe80000100800 */
[----:B------:R-:W3:Y:S01]  /*5780*/  LDL R78, [R1+0x310] ;  /* 0x00031000014e7983 */ /* 0x000ee20000100800 */
[----:B-1----:R-:W-:-:S02]  /*5790*/  @P0 IMAD.MOV.U32 R30, RZ, RZ, R241 ;  /* 0x000000ffff1e0224 */ /* 0x002fc400078e00f1 */
[----:B------:R-:W-:Y:S02]  /*57a0*/  @P0 IMAD.MOV.U32 R31, RZ, RZ, R240 ;  /* 0x000000ffff1f0224 */ /* 0x000fe400078e00f0 */
[--C-:B------:R-:W-:Y:S01]  /*57b0*/  @!P2 IMAD.IADD R67, R67, 0x1, -R139.reuse ;  /* 0x000000014343a824 */ /* 0x100fe200078e0a8b */
[----:B----4-:R-:W-:Y:S02]  /*57c0*/  ISETP.GE.AND P2, PT, R79, RZ, PT ;  /* 0x000000ff4f00720c */ /* 0x010fe40003f46270 */
[----:B------:R1:W4:Y:S01]  /*57d0*/  @P0 LDG.E.U8 R190, desc[UR26][R30.64] ;  /* 0x0000001a1ebe0981 */ /* 0x000322000c1e1100 */
[--C-:B------:R-:W-:Y:S02]  /*57e0*/  @!P6 IMAD.IADD R62, R62, 0x1, -R139.reuse ;  /* 0x000000013e3ee824 */ /* 0x100fe400078e0a8b */
[----:B------:R-:W-:Y:S01]  /*57f0*/  @!P5 IMAD.IADD R64, R64, 0x1, -R139 ;  /* 0x000000014040d824 */ /* 0x000fe200078e0a8b */
[----:B------:R-:W-:Y:S01]  /*5800*/  PRMT R199, RZ, 0x7610, R199 ;  /* 0x00007610ffc77816 */ /* 0x000fe200000000c7 */
[----:B------:R-:W4:Y:S01]  /*5810*/  LDL R79, [R1+0x318] ;  /* 0x00031800014f7983 */ /* 0x000f220000100800 */
[----:B-1----:R-:W-:-:S05]  /*5820*/  IMAD R30, R68, UR7, RZ ;  /* 0x00000007441e7c24 */ /* 0x002fca000f8e02ff */
[C---:B------:R-:W-:Y:S01]  /*5830*/  IADD3 R83, P6, PT, R30.reuse, R127, RZ ;  /* 0x0000007f1e537210 */ /* 0x040fe20007fde0ff */
[----:B------:R-:W-:Y:S01]  /*5840*/  @P0 IMAD.MOV.U32 R31, RZ, RZ, R248 ;  /* 0x000000ffff1f0224 */ /* 0x000fe200078e00f8 */
[C---:B------:R-:W-:Y:S02]  /*5850*/  ISETP.GT.U32.AND P5, PT, R139.reuse, R64, PT ;  /* 0x000000408b00720c */ /* 0x040fe40003fa4070 */
[----:B------:R-:W-:Y:S01]  /*5860*/  LEA.HI.X.SX32 R84, R30, R126, 0x1, P6 ;  /* 0x0000007e1e547211 */ /* 0x000fe200030f0eff */
[----:B------:R-:W-:Y:S02]  /*5870*/  @P0 IMAD.MOV.U32 R30, RZ, RZ, R249 ;  /* 0x000000ffff1e0224 */ /* 0x000fe400078e00f9 */
[----:B------:R-:W-:Y:S01]  /*5880*/  @!P2 IMAD.MOV R67, RZ, RZ, -R67 ;  /* 0x000000ffff43a224 */ /* 0x000fe200078e0a43 */
[----:B------:R-:W-:Y:S02]  /*5890*/  ISETP.GT.U32.AND P2, PT, R139, R63, PT ;  /* 0x0000003f8b00720c */ /* 0x000fe40003f44070 */
[----:B------:R-:W-:Y:S01]  /*58a0*/  PRMT R214, RZ, 0x7610, R214 ;  /* 0x00007610ffd67816 */ /* 0x000fe200000000d6 */
[----:B------:R1:W4:Y:S01]  /*58b0*/  @P0 LDG.E.U8 R199, desc[UR26][R30.64] ;  /* 0x0000001a1ec70981 */ /* 0x000322000c1e1100 */
[----:B------:R-:W-:-:S02]  /*58c0*/  SEL R69, R168, R69, !P4 ;  /* 0x00000045a8457207 */ /* 0x000fc40006000000 */
[----:B------:R-:W-:Y:S01]  /*58d0*/  PRMT R215, RZ, 0x7610, R215 ;  /* 0x00007610ffd77816 */ /* 0x000fe200000000d7 */
[----:B-1----:R-:W-:Y:S02]  /*58e0*/  @P0 IMAD.MOV.U32 R30, RZ, RZ, R161 ;  /* 0x000000ffff1e0224 */ /* 0x002fe400078e00a1 */
[----:B------:R-:W-:Y:S02]  /*58f0*/  @P0 IMAD.MOV.U32 R31, RZ, RZ, R172 ;  /* 0x000000ffff1f0224 */ /* 0x000fe400078e00ac */
[----:B------:R-:W-:-:S03]  /*5900*/  IMAD R69, R69, UR7, RZ ;  /* 0x0000000745457c24 */ /* 0x000fc6000f8e02ff */
[----:B------:R1:W4:Y:S01]  /*5910*/  @P0 LDG.E.U8 R214, desc[UR26][R30.64] ;  /* 0x0000001a1ed60981 */ /* 0x000322000c1e1100 */
[--C-:B------:R-:W-:Y:S01]  /*5920*/  @!P5 IMAD.IADD R64, R64, 0x1, -R139.reuse ;  /* 0x000000014040d824 */ /* 0x100fe200078e0a8b */
[----:B--2---:R-:W-:Y:S01]  /*5930*/  ISETP.GE.AND P5, PT, R77, RZ, PT ;  /* 0x000000ff4d00720c */ /* 0x004fe20003fa6270 */
[----:B------:R-:W-:Y:S01]  /*5940*/  @!P2 IMAD.IADD R63, R63, 0x1, -R139 ;  /* 0x000000013f3fa824 */ /* 0x000fe200078e0a8b */
[----:B------:R-:W2:Y:S01]  /*5950*/  LDL R77, [R1+0x308] ;  /* 0x00030800014d7983 */ /* 0x000ea20000100800 */
[----:B------:R-:W-:Y:S01]  /*5960*/  PRMT R198, RZ, 0x7610, R198 ;  /* 0x00007610ffc67816 */ /* 0x000fe200000000c6 */
[----:B-1----:R-:W-:Y:S02]  /*5970*/  @P0 IMAD.MOV.U32 R30, RZ, RZ, R171 ;  /* 0x000000ffff1e0224 */ /* 0x002fe400078e00ab */
[----:B------:R-:W-:Y:S01]  /*5980*/  @P0 IMAD.MOV.U32 R31, RZ, RZ, R160 ;  /* 0x000000ffff1f0224 */ /* 0x000fe200078e00a0 */
[----:B------:R-:W-:Y:S01]  /*5990*/  STL [R1+0x440], R217 ;  /* 0x000440d901007387 */ /* 0x000fe20000100800 */
[----:B------:R-:W-:-:S03]  /*59a0*/  IADD3 R85, P2, PT, R69, R127, RZ ;  /* 0x0000007f45557210 */ /* 0x000fc60007f5e0ff */
[----:B------:R1:W2:Y:S04]  /*59b0*/  @P0 LDG.E.U8 R215, desc[UR26][R30.64] ;  /* 0x0000001a1ed70981 */ /* 0x0002a8000c1e1100 */
[----:B------:R-:W-:Y:S01]  /*59c0*/  STL [R1+0x43c], R216 ;  /* 0x00043cd801007387 */ /* 0x000fe20000100800 */
[----:B------:R-:W-:-:S03]  /*59d0*/  LEA.HI.X.SX32 R86, R69, R126, 0x1, P2 ;  /* 0x0000007e45567211 */ /* 0x000fc600010f0eff */
[----:B------:R-:W-:Y:S01]  /*59e0*/  STL [R1+0x448], R225 ;  /* 0x000448e101007387 */ /* 0x000fe20000100800 */
[----:B-1----:R-:W-:Y:S02]  /*59f0*/  @P0 IMAD.MOV.U32 R30, RZ, RZ, R169 ;  /* 0x000000ffff1e0224 */ /* 0x002fe400078e00a9 */
[----:B------:R-:W-:Y:S01]  /*5a00*/  @P0 IMAD.MOV.U32 R31, RZ, RZ, R170 ;  /* 0x000000ffff1f0224 */ /* 0x000fe200078e00aa */
[----:B------:R-:W-:Y:S01]  /*5a10*/  STL [R1+0x444], R224 ;  /* 0x000444e001007387 */ /* 0x000fe20000100800 */
[----:B------:R-:W-:-:S03]  /*5a20*/  PRMT R222, RZ, 0x7610, R222 ;  /* 0x00007610ffde7816 */ /* 0x000fc600000000de */
[----:B------:R-:W-:Y:S04]  /*5a30*/  STL [R1+0x450], R233 ;  /* 0x000450e901007387 */ /* 0x000fe80000100800 */
[----:B------:R-:W-:Y:S04]  /*5a40*/  STL [R1+0x44c], R232 ;  /* 0x00044ce801007387 */ /* 0x000fe80000100800 */
[----:B------:R-:W-:Y:S04]  /*5a50*/  STL [R1+0x458], R241 ;  /* 0x000458f101007387 */ /* 0x000fe80000100800 */
[----:B------:R1:W2:Y:S04]  /*5a60*/  @P0 LDG.E.U8 R198, desc[UR26][R30.64] ;  /* 0x0000001a1ec60981 */ /* 0x0002a8000c1e1100 */
[----:B------:R-:W-:Y:S04]  /*5a70*/  STL [R1+0x454], R240 ;  /* 0x000454f001007387 */ /* 0x000fe80000100800 */
[----:B------:R-:W-:Y:S01]  /*5a80*/  STL [R1+0x18], R85 ;  /* 0x0000185501007387 */ /* 0x000fe20000100800 */
[----:B-1----:R-:W-:-:S02]  /*5a90*/  @P0 IMAD.MOV.U32 R30, RZ, RZ, R123 ;  /* 0x000000ffff1e0224 */ /* 0x002fc400078e007b */
        /* <DEDUP_REMOVED lines=8> */
[----:B------:R-:W2:Y:S01]  /*5b20*/  LDL.LU R172, [R1+0x4ac] ;  /* 0x0004ac0001ac7983 */ /* 0x000ea20000300800 */
[----:B-1----:R-:W-:-:S02]  /*5b30*/  @P0 IMAD.MOV.U32 R30, RZ, RZ, R100 ;  /* 0x000000ffff1e0224 */ /* 0x002fc400078e0064 */
[----:B------:R-:W-:Y:S01]  /*5b40*/  @P0 IMAD.MOV.U32 R31, RZ, RZ, R98 ;  /* 0x000000ffff1f0224 */ /* 0x000fe200078e0062 */
[----:B------:R-:W2:Y:S04]  /*5b50*/  LDL.LU R161, [R1+0x4a8] ;  /* 0x0004a80001a17983 */ /* 0x000ea80000300800 */
[----:B------:R-:W2:Y:S04]  /*5b60*/  LDL.LU R160, [R1+0x4a4] ;  /* 0x0004a40001a07983 */ /* 0x000ea80000300800 */
[----:B------:R-:W2:Y:S04]  /*5b70*/  LDL.LU R171, [R1+0x4a0] ;  /* 0x0004a00001ab7983 */ /* 0x000ea80000300800 */
[----:B------:R-:W2:Y:S04]  /*5b80*/  LDL.LU R170, [R1+0x49c] ;  /* 0x00049c0001aa7983 */ /* 0x000ea80000300800 */
[----:B------:R1:W2:Y:S04]  /*5b90*/  @P0 LDG.E.U8 R223, desc[UR26][R30.64] ;  /* 0x0000001a1edf0981 */ /* 0x0002a8000c1e1100 */
[----:B------:R-:W2:Y:S01]  /*5ba0*/  LDL.LU R169, [R1+0x498] ;  /* 0x0004980001a97983 */ /* 0x000ea20000300800 */
[----:B------:R-:W-:-:S02]  /*5bb0*/  ISETP.GT.U32.AND P6, PT, R139, R62, PT ;  /* 0x0000003e8b00720c */ /* 0x000fc40003fc4070 */
[----:B------:R-:W-:Y:S01]  /*5bc0*/  ISETP.GT.U32.AND P2, PT, R139, R63, PT ;  /* 0x0000003f8b00720c */ /* 0x000fe20003f44070 */
[----:B------:R-:W2:Y:S01]  /*5bd0*/  LDL R100, [R1+0x300] ;  /* 0x0003000001647983 */ /* 0x000ea20000100800 */
[----:B-1----:R-:W-:-:S03]  /*5be0*/  @P0 IMAD.MOV.U32 R31, RZ, RZ, R102 ;  /* 0x000000ffff1f0224 */ /* 0x002fc600078e0066 */
[----:B------:R-:W2:Y:S06]  /*5bf0*/  LDL R102, [R1+0x2f8] ;  /* 0x0002f80001667983 */ /* 0x000eac0000100800 */
[--C-:B------:R-:W-:Y:S01]  /*5c00*/  @!P6 IMAD.IADD R62, R62, 0x1, -R139.reuse ;  /* 0x000000013e3ee824 */ /* 0x100fe200078e0a8b */
[----:B------:R-:W-:Y:S01]  /*5c10*/  PRMT R230, RZ, 0x7610, R230 ;  /* 0x00007610ffe67816 */ /* 0x000fe200000000e6 */
[----:B------:R-:W-:Y:S01]  /*5c20*/  @P0 IMAD.MOV.U32 R30, RZ, RZ, R104 ;  /* 0x000000ffff1e0224 */ /* 0x000fe200078e0068 */
[----:B------:R-:W-:Y:S01]  /*5c30*/  SEL R67, R168, R67, !P4 ;  /* 0x00000043a8437207 */ /* 0x000fe20006000000 */
[----:B------:R-:W-:Y:S01]  /*5c40*/  @!P2 IMAD.IADD R63, R63, 0x1, -R139 ;  /* 0x000000013f3fa824 */ /* 0x000fe200078e0a8b */
[----:B------:R-:W-:-:S02]  /*5c50*/  PRMT R207, RZ, 0x7610, R207 ;  /* 0x00007610ffcf7816 */ /* 0x000fc400000000cf */
[----:B------:R-:W-:Y:S01]  /*5c60*/  PRMT R239, RZ, 0x7610, R239 ;  /* 0x00007610ffef7816 */ /* 0x000fe200000000ef */
[----:B------:R1:W2:Y:S01]  /*5c70*/  @P0 LDG.E.U8 R230, desc[UR26][R30.64] ;  /* 0x0000001a1ee60981 */ /* 0x0002a2000c1e1100 */
[----:B------:R-:W-:Y:S02]  /*5c80*/  PRMT R247, RZ, 0x7610, R247 ;  /* 0x00007610fff77816 */ /* 0x000fe400000000f7 */
[----:B------:R-:W-:Y:S02]  /*5c90*/  PRMT R238, RZ, 0x7610, R238 ;  /* 0x00007610ffee7816 */ /* 0x000fe400000000ee */
[----:B------:R-:W-:Y:S02]  /*5ca0*/  PRMT R231, RZ, 0x7610, R231 ;  /* 0x00007610ffe77816 */ /* 0x000fe400000000e7 */
[----:B------:R-:W-:Y:S01]  /*5cb0*/  PRMT R246, RZ, 0x7610, R246 ;  /* 0x00007610fff67816 */ /* 0x000fe200000000f6 */
[----:B------:R-:W-:Y:S01]  /*5cc0*/  @!P5 IMAD.MOV R64, RZ, RZ, -R64 ;  /* 0x000000ffff40d224 */ /* 0x000fe200078e0a40 */
[----:B------:R-:W-:Y:S01]  /*5cd0*/  PRMT R72, RZ, 0x7610, R72 ;  /* 0x00007610ff487816 */ /* 0x000fe20000000048 */
[----:B-1----:R-:W-:Y:S01]  /*5ce0*/  IMAD R30, R67, UR7, RZ ;  /* 0x00000007431e7c24 */ /* 0x002fe2000f8e02ff */
[----:B------:R-:W-:Y:S01]  /*5cf0*/  PRMT R71, RZ, 0x7610, R71 ;  /* 0x00007610ff477816 */ /* 0x000fe20000000047 */
[----:B------:R-:W-:Y:S01]  /*5d00*/  @P0 IMAD.MOV.U32 R31, RZ, RZ, R88 ;  /* 0x000000ffff1f0224 */ /* 0x000fe200078e0058 */
[----:B------:R-:W-:Y:S01]  /*5d10*/  SEL R64, R168, R64, !P4 ;  /* 0x00000040a8407207 */ /* 0x000fe20006000000 */
[----:B------:R-:W2:Y:S01]  /*5d20*/  LDL R104, [R1+0x2f0] ;  /* 0x0002f00001687983 */ /* 0x000ea20000100800 */
[----:B------:R-:W-:-:S02]  /*5d30*/  PRMT R70, RZ, 0x7610, R70 ;  /* 0x00007610ff467816 */ /* 0x000fc40000000046 */
[----:B---3--:R-:W-:-:S13]  /*5d40*/  ISETP.GE.AND P6, PT, R78, RZ, PT ;  /* 0x000000ff4e00720c */ /* 0x008fda0003fc6270 */
[----:B------:R-:W-:Y:S01]  /*5d50*/  @!P6 IMAD.MOV R62, RZ, RZ, -R62 ;  /* 0x000000ffff3ee224 */ /* 0x000fe200078e0a3e */
[----:B------:R-:W-:Y:S02]  /*5d60*/  ISETP.GT.U32.AND P6, PT, R139, R59, PT ;  /* 0x0000003b8b00720c */ /* 0x000fe40003fc4070 */
[----:B----4-:R-:W-:-:S11]  /*5d70*/  ISETP.GE.AND P2, PT, R79, RZ, PT ;  /* 0x000000ff4f00720c */ /* 0x010fd60003f46270 */
[----:B------:R-:W-:Y:S01]  /*5d80*/  @!P6 IMAD.IADD R59, R59, 0x1, -R139 ;  /* 0x000000013b3be824 */ /* 0x000fe200078e0a8b */
[----:B------:R-:W-:-:S04]  /*5d90*/  IADD3 R79, P6, PT, R30, R127, RZ ;  /* 0x0000007f1e4f7210 */ /* 0x000fc80007fde0ff */
[----:B------:R-:W-:Y:S01]  /*5da0*/  LEA.HI.X.SX32 R80, R30, R126, 0x1, P6 ;  /* 0x0000007e1e507211 */ /* 0x000fe200030f0eff */
[----:B------:R-:W-:Y:S01]  /*5db0*/  @P0 IMAD.MOV.U32 R30, RZ, RZ, R90 ;  /* 0x000000ffff1e0224 */ /* 0x000fe200078e005a */
[----:B------:R-:W-:-:S04]  /*5dc0*/  ISETP.GT.U32.AND P6, PT, R139, R59, PT ;  /* 0x0000003b8b00720c */ /* 0x000fc80003fc4070 */
[----:B------:R1:W3:Y:S02]  /*5dd0*/  @P0 LDG.E.U8 R207, desc[UR26][R30.64] ;  /* 0x0000001a1ecf0981 */ /* 0x0002e4000c1e1100 */
[----:B-1----:R-:W-:Y:S02]  /*5de0*/  @P0 IMAD.MOV.U32 R30, RZ, RZ, R106 ;  /* 0x000000ffff1e0224 */ /* 0x002fe400078e006a */
[----:B------:R-:W-:-:S05]  /*5df0*/  @P0 IMAD.MOV.U32 R31, RZ, RZ, R94 ;  /* 0x000000ffff1f0224 */ /* 0x000fca00078e005e */
[----:B------:R1:W4:Y:S01]  /*5e00*/  @P0 LDG.E.U8 R239, desc[UR26][R30.64] ;  /* 0x0000001a1eef0981 */ /* 0x000322000c1e1100 */
[----:B------:R-:W-:Y:S02]  /*5e10*/  @!P6 IMAD.IADD R59, R59, 0x1, -R139 ;  /* 0x000000013b3be824 */ /* 0x000fe400078e0a8b */
[----:B-1----:R-:W-:Y:S02]  /*5e20*/  @P0 IMAD.MOV.U32 R30, RZ, RZ, R96 ;  /* 0x000000ffff1e0224 */ /* 0x002fe400078e0060 */
[----:B------:R-:W-:-:S05]  /*5e30*/  @P0 IMAD.MOV.U32 R31, RZ, RZ, R92 ;  /* 0x000000ffff1f0224 */ /* 0x000fca00078e005c */
[----:B------:R1:W3:Y:S02]  /*5e40*/  @P0 LDG.E.U8 R247, desc[UR26][R30.64] ;  /* 0x0000001a1ef70981 */ /* 0x0002e4000c1e1100 */
        /* <DEDUP_REMOVED lines=11> */
[----:B------:R1:W3:Y:S01]  /*5f00*/  @P0 LDG.E.U8 R72, desc[UR26][R30.64] ;  /* 0x0000001a1e480981 */ /* 0x0002e2000c1e1100 */
[----:B--2---:R-:W-:Y:S01]  /*5f10*/  ISETP.GE.AND P6, PT, R102, RZ, PT ;  /* 0x000000ff6600720c */ /* 0x004fe20003fc6270 */
[----:B-1----:R-:W-:-:S12]  /*5f20*/  IMAD R30, R64, UR7, RZ ;  /* 0x00000007401e7c24 */ /* 0x002fd8000f8e02ff */
[----:B------:R-:W-:Y:S01]  /*5f30*/  @!P6 IMAD.MOV R59, RZ, RZ, -R59 ;  /* 0x000000ffff3be224 */ /* 0x000fe200078e0a3b */
[----:B------:R-:W-:Y:S01]  /*5f40*/  ISETP.GT.U32.AND P6, PT, R139, R54, PT ;  /* 0x000000368b00720c */ /* 0x000fe20003fc4070 */
[----:B------:R-:W-:-:S12]  /*5f50*/  @P0 IMAD.MOV.U32 R31, RZ, RZ, R221 ;  /* 0x000000ffff1f0224 */ /* 0x000fd800078e00dd */
[----:B------:R-:W-:Y:S01]  /*5f60*/  @!P6 IMAD.IADD R54, R54, 0x1, -R139 ;  /* 0x000000013636e824 */ /* 0x000fe200078e0a8b */
[----:B------:R-:W-:-:S04]  /*5f70*/  IADD3 R74, P6, PT, R30, R127, RZ ;  /* 0x0000007f1e4a7210 */ /* 0x000fc80007fde0ff */
[----:B------:R-:W-:Y:S01]  /*5f80*/  LEA.HI.X.SX32 R76, R30, R126, 0x1, P6 ;  /* 0x0000007e1e4c7211 */ /* 0x000fe200030f0eff */
[----:B------:R-:W-:-:S05]  /*5f90*/  @P0 IMAD.MOV.U32 R30, RZ, RZ, R132 ;  /* 0x000000ffff1e0224 */ /* 0x000fca00078e0084 */
[----:B------:R1:W2:Y:S02]  /*5fa0*/  @P0 LDG.E.U8 R71, desc[UR26][R30.64] ;  /* 0x0000001a1e470981 */ /* 0x0002a4000c1e1100 */
[----:B-1----:R-:W-:Y:S02]  /*5fb0*/  @P0 IMAD.MOV.U32 R30, RZ, RZ, R16 ;  /* 0x000000ffff1e0224 */ /* 0x002fe400078e0010 */
[----:B------:R-:W-:-:S05]  /*5fc0*/  @P0 IMAD.MOV.U32 R31, RZ, RZ, R18 ;  /* 0x000000ffff1f0224 */ /* 0x000fca00078e0012 */
[----:B------:R1:W4:Y:S01]  /*5fd0*/  @P0 LDG.E.U8 R70, desc[UR26][R30.64] ;  /* 0x0000001a1e460981 */ /* 0x000322000c1e1100 */
[----:B------:R-:W-:Y:S01]  /*5fe0*/  PRMT R69, RZ, 0x7610, R69 ;  /* 0x00007610ff457816 */ /* 0x000fe20000000045 */
[----:B-1----:R-:W-:Y:S02]  /*5ff0*/  @P0 IMAD.MOV.U32 R30, RZ, RZ, R17 ;  /* 0x000000ffff1e0224 */ /* 0x002fe400078e0011 */
[----:B------:R-:W-:-:S05]  /*6000*/  @P0 IMAD.MOV.U32 R31, RZ, RZ, R20 ;  /* 0x000000ffff1f0224 */ /* 0x000fca00078e0014 */
[----:B------:R1:W4:Y:S01]  /*6010*/  @P0 LDG.E.U8 R69, desc[UR26][R30.64] ;  /* 0x0000001a1e450981 */ /* 0x000322000c1e1100 */
[----:B------:R-:W-:Y:S01]  /*6020*/  @!P2 IMAD.MOV R63, RZ, RZ, -R63 ;  /* 0x000000ffff3fa224 */ /* 0x000fe200078e0a3f */
[----:B------:R-:W-:Y:S02]  /*6030*/  ISETP.GT.U32.AND P2, PT, R139, R61, PT ;  /* 0x0000003d8b00720c */ /* 0x000fe40003f44070 */
[----:B------:R-:W-:-:S05]  /*6040*/  SEL R66, R168, R66, !P4 ;  /* 0x00000042a8427207 */ /* 0x000fca0006000000 */
[----:B------:R-:W-:-:S06]  /*6050*/  IMAD R66, R66, UR7, RZ ;  /* 0x0000000742427c24 */ /* 0x000fcc000f8e02ff */
[----:B------:R-:W-:Y:S01]  /*6060*/  @!P2 IMAD.IADD R61, R61, 0x1, -R139 ;  /* 0x000000013d3da824 */ /* 0x000fe200078e0a8b */
[C---:B------:R-:W-:Y:S01]  /*6070*/  IADD3 R81, P2, PT, R66.reuse, R127, RZ ;  /* 0x0000007f42517210 */ /* 0x040fe20007f5e0ff */
[----:B-1----:R-:W-:Y:S01]  /*6080*/  @P0 IMAD.MOV.U32 R30, RZ, RZ, R19 ;  /* 0x000000ffff1e0224 */ /* 0x002fe200078e0013 */
[----:B------:R-:W-:Y:S02]  /*6090*/  PRMT R68, RZ, 0x7610, R68 ;  /* 0x00007610ff447816 */ /* 0x000fe40000000044 */
[----:B------:R-:W-:Y:S02]  /*60a0*/  LEA.HI.X.SX32 R82, R66, R126, 0x1, P2 ;  /* 0x0000007e42527211 */ /* 0x000fe400010f0eff */
[C---:B------:R-:W-:Y:S01]  /*60b0*/  ISETP.GT.U32.AND P2, PT, R139.reuse, R61, PT ;  /* 0x0000003d8b00720c */ /* 0x040fe20003f44070 */
[----:B------:R-:W-:Y:S01]  /*60c0*/  @P0 IMAD.MOV.U32 R31, RZ, RZ, R22 ;  /* 0x000000ffff1f0224 */ /* 0x000fe200078e0016 */
[----:B------:R-:W-:Y:S02]  /*60d0*/  PRMT R67, RZ, 0x7610, R67 ;  /* 0x00007610ff437816 */ /* 0x000fe40000000043 */
[----:B------:R-:W-:-:S02]  /*60e0*/  ISETP.GT.U32.AND P5, PT, R139, R60, PT ;  /* 0x0000003c8b00720c */ /* 0x000fc40003fa4070 */
[----:B------:R1:W4:Y:S01]  /*60f0*/  @P0 LDG.E.U8 R68, desc[UR26][R30.64] ;  /* 0x0000001a1e440981 */ /* 0x000322000c1e1100 */
[----:B------:R-:W-:Y:S01]  /*6100*/  PRMT R66, RZ, 0x7610, R66 ;  /* 0x00007610ff427816 */ /* 0x000fe20000000042 */
[----:B-1----:R-:W-:Y:S02]  /*6110*/  @P0 IMAD.MOV.U32 R30, RZ, RZ, R21 ;  /* 0x000000ffff1e0224 */ /* 0x002fe400078e0015 */
[----:B------:R-:W-:-:S03]  /*6120*/  @P0 IMAD.MOV.U32 R31, RZ, RZ, R24 ;  /* 0x000000ffff1f0224 */ /* 0x000fc600078e0018 */
[--C-:B------:R-:W-:Y:S01]  /*6130*/  @!P2 IMAD.IADD R61, R61, 0x1, -R139.reuse ;  /* 0x000000013d3da824 */ /* 0x100fe200078e0a8b */
[----:B------:R-:W-:Y:S01]  /*6140*/  ISETP.GE.AND P2, PT, R100, RZ, PT ;  /* 0x000000ff6400720c */ /* 0x000fe20003f46270 */
[----:B------:R1:W4:Y:S02]  /*6150*/  @P0 LDG.E.U8 R67, desc[UR26][R30.64] ;  /* 0x0000001a1e430981 */ /* 0x000324000c1e1100 */
[----:B------:R-:W-:Y:S01]  /*6160*/  @!P5 IMAD.IADD R60, R60, 0x1, -R139 ;  /* 0x000000013c3cd824 */ /* 0x000fe200078e0a8b */
[----:B------:R-:W-:Y:S01]  /*6170*/  ISETP.GT.U32.AND P6, PT, R139, R54, PT ;  /* 0x000000368b00720c */ /* 0x000fe20003fc4070 */
[----:B-1----:R-:W-:Y:S02]  /*6180*/  @P0 IMAD.MOV.U32 R30, RZ, RZ, R23 ;  /* 0x000000ffff1e0224 */ /* 0x002fe400078e0017 */
[----:B------:R-:W-:-:S05]  /*6190*/  @P0 IMAD.MOV.U32 R31, RZ, RZ, R26 ;  /* 0x000000ffff1f0224 */ /* 0x000fca00078e001a */
[----:B------:R1:W4:Y:S01]  /*61a0*/  @P0 LDG.E.U8 R66, desc[UR26][R30.64] ;  /* 0x0000001a1e420981 */ /* 0x000322000c1e1100 */
[C---:B------:R-:W-:Y:S01]  /*61b0*/  ISETP.GT.U32.AND P5, PT, R139.reuse, R60, PT ;  /* 0x0000003c8b00720c */ /* 0x040fe20003fa4070 */
[----:B------:R-:W-:Y:S01]  /*61c0*/  @!P2 IMAD.MOV R61, RZ, RZ, -R61 ;  /* 0x000000ffff3da224 */ /* 0x000fe200078e0a3d */
[----:B------:R-:W-:Y:S02]  /*61d0*/  ISETP.GT.U32.AND P2, PT, R139, R56, PT ;  /* 0x000000388b00720c */ /* 0x000fe40003f44070 */
[----:B------:R-:W-:Y:S01]  /*61e0*/  SEL R65, R168, R65, !P4 ;  /* 0x00000041a8417207 */ /* 0x000fe20006000000 */
[----:B------:R-:W-:Y:S01]  /*61f0*/  @!P6 IMAD.IADD R54, R54, 0x1, -R139 ;  /* 0x000000013636e824 */ /* 0x000fe200078e0a8b */
[----:B------:R-:W-:-:S03]  /*6200*/  ISETP.GE.AND P6, PT, R213, RZ, PT ;  /* 0x000000ffd500720c */ /* 0x000fc60003fc6270 */
[----:B------:R-:W-:-:S04]  /*6210*/  IMAD R65, R65, UR7, RZ ;  /* 0x0000000741417c24 */ /* 0x000fc8000f8e02ff */
[--C-:B------:R-:W-:Y:S01]  /*6220*/  @!P5 IMAD.IADD R60, R60, 0x1, -R139.reuse ;  /* 0x000000013c3cd824 */ /* 0x100fe200078e0a8b */
[----:B------:R-:W-:Y:S01]  /*6230*/  ISETP.GE.AND P5, PT, R77, RZ, PT ;  /* 0x000000ff4d00720c */ /* 0x000fe20003fa6270 */
[----:B------:R-:W-:Y:S01]  /*6240*/  @!P2 IMAD.IADD R56, R56, 0x1, -R139 ;  /* 0x000000013838a824 */ /* 0x000fe200078e0a8b */
[C---:B------:R-:W-:Y:S01]  /*6250*/  IADD3 R77, P2, PT, R65.reuse, R127, RZ ;  /* 0x0000007f414d7210 */ /* 0x040fe20007f5e0ff */
[----:B------:R-:W-:Y:S03]  /*6260*/  STL [R1+0x58], R81 ;  /* 0x0000585101007387 */ /* 0x000fe60000100800 */
[----:B------:R-:W-:Y:S01]  /*6270*/  LEA.HI.X.SX32 R78, R65, R126, 0x1, P2 ;  /* 0x0000007e414e7211 */ /* 0x000fe200010f0eff */
[----:B------:R-:W-:Y:S01]  /*6280*/  STL [R1+0x78], R79 ;  /* 0x0000784f01007387 */ /* 0x000fe20000100800 */
[----:B------:R-:W-:-:S03]  /*6290*/  @!P6 IMAD.MOV R54, RZ, RZ, -R54 ;  /* 0x000000ffff36e224 */ /* 0x000fc600078e0a36 */
[----:B------:R-:W-:Y:S01]  /*62a0*/  STL [R1+0x54], R82 ;  /* 0x0000545201007387 */ /* 0x000fe20000100800 */
[----:B------:R-:W-:-:S03]  /*62b0*/  ISETP.GT.U32.AND P6, PT, R139, R42, PT ;  /* 0x0000002a8b00720c */ /* 0x000fc60003fc4070 */
[----:B------:R-:W-:Y:S01]  /*62c0*/  STL [R1+0x74], R80 ;  /* 0x0000745001007387 */ /* 0x000fe20000100800 */
[----:B------:R-:W-:-:S03]  /*62d0*/  PRMT R65, RZ, 0x7610, R65 ;  /* 0x00007610ff417816 */ /* 0x000fc60000000041 */
[----:B------:R-:W-:Y:S01]  /*62e0*/  STL [R1+0x98], R77 ;  /* 0x0000984d01007387 */ /* 0x000fe20000100800 */
[----:B-1----:R-:W-:-:S03]  /*62f0*/  @P0 IMAD.MOV.U32 R30, RZ, RZ, R25 ;  /* 0x000000ffff1e0224 */ /* 0x002fc600078e0019 */
[----:B------:R-:W-:Y:S01]  /*6300*/  STL [R1+0xc0], R74 ;  /* 0x0000c04a01007387 */ /* 0x000fe20000100800 */
[----:B------:R-:W-:-:S03]  /*6310*/  @P0 IMAD.MOV.U32 R31, RZ, RZ, R28 ;  /* 0x000000ffff1f0224 */ /* 0x000fc600078e001c */
[----:B------:R-:W-:Y:S01]  /*6320*/  STL [R1+0x94], R78 ;  /* 0x0000944e01007387 */ /* 0x000fe20000100800 */
[----:B------:R-:W-:-:S03]  /*6330*/  SEL R62, R168, R62, !P4 ;  /* 0x0000003ea83e7207 */ /* 0x000fc60006000000 */
[----:B------:R-:W-:Y:S04]  /*6340*/  STL [R1+0xbc], R76 ;  /* 0x0000bc4c01007387 */ /* 0x000fe80000100800 */
[----:B------:R-:W-:Y:S04]  /*6350*/  STL [R1+0x468], R16 ;  /* 0x0004681001007387 */ /* 0x000fe80000100800 */
[----:B------:R-:W-:Y:S04]  /*6360*/  STL [R1+0x464], R18 ;  /* 0x0004641201007387 */ /* 0x000fe80000100800 */
[----:B------:R-:W-:Y:S04]  /*6370*/  STL [R1+0x470], R17 ;  /* 0x0004701101007387 */ /* 0x000fe80000100800 */
[----:B------:R-:W-:Y:S04]  /*6380*/  STL [R1+0x46c], R20 ;  /* 0x00046c1401007387 */ /* 0x000fe80000100800 */
[----:B------:R1:W4:Y:S01]  /*6390*/  @P0 LDG.E.U8 R65, desc[UR26][R30.64] ;  /* 0x0000001a1e410981 */ /* 0x000322000c1e1100 */
[----:B------:R-:W-:-:S02]  /*63a0*/  @!P6 IMAD.IADD R42, R42, 0x1, -R139 ;  /* 0x000000012a2ae824 */ /* 0x000fc400078e0a8b */
[----:B-1----:R-:W-:Y:S01]  /*63b0*/  IMAD R30, R62, UR7, RZ ;  /* 0x000000073e1e7c24 */ /* 0x002fe2000f8e02ff */
[----:B------:R-:W-:Y:S01]  /*63c0*/  PRMT R64, RZ, 0x7610, R64 ;  /* 0x00007610ff407816 */ /* 0x000fe20000000040 */
[----:B------:R-:W-:Y:S01]  /*63d0*/  @P0 IMAD.MOV.U32 R31, RZ, RZ, R29 ;  /* 0x000000ffff1f0224 */ /* 0x000fe200078e001d */
[----:B---3--:R-:W-:Y:S04]  /*63e0*/  STL [R1+0x24], R72 ;  /* 0x0000244801007387 */ /* 0x008fe80000100800 */
[----:B------:R-:W-:Y:S04]  /*63f0*/  STL [R1+0x478], R19 ;  /* 0x0004781301007387 */ /* 0x000fe80000100800 */
[----:B------:R-:W-:Y:S04]  /*6400*/  STL [R1+0x474], R22 ;  /* 0x0004741601007387 */ /* 0x000fe80000100800 */
[----:B------:R-:W-:Y:S04]  /*6410*/  STL [R1+0x480], R21 ;  /* 0x0004801501007387 */ /* 0x000fe80000100800 */
[----:B------:R-:W-:Y:S04]  /*6420*/  STL [R1+0x47c], R24 ;  /* 0x00047c1801007387 */ /* 0x000fe80000100800 */
[----:B--2---:R-:W-:Y:S04]  /*6430*/  STL [R1+0x4], R71 ;  /* 0x0000044701007387 */ /* 0x004fe80000100800 */
[----:B----4-:R1:W-:Y:S02]  /*6440*/  STL [R1+0x8], R70 ;  /* 0x0000084601007387 */ /* 0x0103e40000100800 */
[----:B-1----:R-:W-:-:S04]  /*6450*/  IADD3 R70, P6, PT, R30, R127, RZ ;  /* 0x0000007f1e467210 */ /* 0x002fc80007fde0ff */
[----:B------:R-:W-:Y:S01]  /*6460*/  LEA.HI.X.SX32 R71, R30, R126, 0x1, P6 ;  /* 0x0000007e1e477211 */ /* 0x000fe200030f0eff */
[----:B------:R-:W-:-:S05]  /*6470*/  @P0 IMAD.MOV.U32 R30, RZ, RZ, R27 ;  /* 0x000000ffff1e0224 */ /* 0x000fca00078e001b */
[----:B------:R1:W2:Y:S01]  /*6480*/  @P0 LDG.E.U8 R64, desc[UR26][R30.64] ;  /* 0x0000001a1e400981 */ /* 0x0002a2000c1e1100 */
[----:B------:R-:W-:Y:S01]  /*6490*/  @!P5 IMAD.MOV R60, RZ, RZ, -R60 ;  /* 0x000000ffff3cd224 */ /* 0x000fe200078e0a3c */
[----:B------:R-:W-:-:S13]  /*64a0*/  ISETP.GT.U32.AND P5, PT, R139, R58, PT ;  /* 0x0000003a8b00720c */ /* 0x000fda0003fa4070 */
[----:B------:R-:W-:-:S05]  /*64b0*/  @!P5 IMAD.IADD R58, R58, 0x1, -R139 ;  /* 0x000000013a3ad824 */ /* 0x000fca00078e0a8b */
[----:B------:R-:W-:-:S13]  /*64c0*/  ISETP.GT.U32.AND P5, PT, R139, R58, PT ;  /* 0x0000003a8b00720c */ /* 0x000fda0003fa4070 */
[----:B------:R-:W-:Y:S01]  /*64d0*/  @!P5 IMAD.IADD R58, R58, 0x1, -R139 ;  /* 0x000000013a3ad824 */ /* 0x000fe200078e0a8b */
[----:B------:R-:W-:Y:S02]  /*64e0*/  ISETP.GE.AND P5, PT, R104, RZ, PT ;  /* 0x000000ff6800720c */ /* 0x000fe40003fa6270 */
[----:B------:R-:W-:-:S11]  /*64f0*/  ISETP.GT.U32.AND P2, PT, R139, R56, PT ;  /* 0x000000388b00720c */ /* 0x000fd60003f44070 */
[----:B------:R-:W-:Y:S01]  /*6500*/  @!P5 IMAD.MOV R58, RZ, RZ, -R58 ;  /* 0x000000ffff3ad224 */ /* 0x000fe200078e0a3a */
[----:B------:R-:W-:Y:S01]  /*6510*/  ISETP.GT.U32.AND P5, PT, R139, R55, PT ;  /* 0x000000378b00720c */ /* 0x000fe20003fa4070 */
[----:B------:R-:W-:Y:S01]  /*6520*/  @!P2 IMAD.IADD R56, R56, 0x1, -R139 ;  /* 0x000000013838a824 */ /* 0x000fe200078e0a8b */
[----:B------:R-:W-:-:S11]  /*6530*/  ISETP.GE.AND P2, PT, R220, RZ, PT ;  /* 0x000000ffdc00720c */ /* 0x000fd60003f46270 */
[----:B------:R-:W-:-:S05]  /*6540*/  @!P5 IMAD.IADD R55, R55, 0x1, -R139 ;  /* 0x000000013737d824 */ /* 0x000fca00078e0a8b */
[C---:B------:R-:W-:Y:S01]  /*6550*/  ISETP.GT.U32.AND P5, PT, R139.reuse, R55, PT ;  /* 0x000000378b00720c */ /* 0x040fe20003fa4070 */
[----:B------:R-:W-:Y:S01]  /*6560*/  @!P2 IMAD.MOV R56, RZ, RZ, -R56 ;  /* 0x000000ffff38a224 */ /* 0x000fe200078e0a38 */
[----:B------:R-:W-:Y:S02]  /*6570*/  ISETP.GT.U32.AND P2, PT, R139, R43, PT ;  /* 0x0000002b8b00720c */ /* 0x000fe40003f44070 */
[----:B------:R-:W-:-:S09]  /*6580*/  SEL R63, R168, R63, !P4 ;  /* 0x0000003fa83f7207 */ /* 0x000fd20006000000 */
[----:B------:R-:W-:Y:S01]  /*6590*/  @!P5 IMAD.IADD R55, R55, 0x1, -R139 ;  /* 0x000000013737d824 */ /* 0x000fe200078e0a8b */
[----:B------:R-:W-:Y:S01]  /*65a0*/  ISETP.GE.AND P5, PT, R212, RZ, PT ;  /* 0x000000ffd400720c */ /* 0x000fe20003fa6270 */
[----:B------:R-:W-:Y:S01]  /*65b0*/  STL [R1+0x488], R23 ;  /* 0x0004881701007387 */ /* 0x000fe20000100800 */
[----:B------:R-:W-:-:S03]  /*65c0*/  IMAD R63, R63, UR7, RZ ;  /* 0x000000073f3f7c24 */ /* 0x000fc6000f8e02ff */
[----:B------:R-:W-:Y:S01]  /*65d0*/  STL [R1+0x484], R26 ;  /* 0x0004841a01007387 */ /* 0x000fe20000100800 */
[----:B------:R-:W-:-:S03]  /*65e0*/  ISETP.GT.U32.AND P6, PT, R139, R42, PT ;  /* 0x0000002a8b00720c */ /* 0x000fc60003fc4070 */
[----:B------:R-:W-:Y:S01]  /*65f0*/  STL [R1+0x64], R69 ;  /* 0x0000644501007387 */ /* 0x000fe20000100800 */
[----:B-1----:R-:W-:-:S03]  /*6600*/  @P0 IMAD.MOV.U32 R30, RZ, RZ, R130 ;  /* 0x000000ffff1e0224 */ /* 0x002fc600078e0082 */
[----:B------:R-:W-:Y:S01]  /*6610*/  @!P5 IMAD.MOV R55, RZ, RZ, -R55 ;  /* 0x000000ffff37d224 */ /* 0x000fe200078e0a37 */
[----:B------:R-:W-:Y:S01]  /*6620*/  ISETP.GT.U32.AND P5, PT, R139, R41, PT ;  /* 0x000000298b00720c */ /* 0x000fe20003fa4070 */
[----:B------:R1:W-:Y:S01]  /*6630*/  STL [R1+0x490], R25 ;  /* 0x0004901901007387 */ /* 0x0003e20000100800 */
[----:B------:R-:W-:Y:S02]  /*6640*/  @P0 IMAD.MOV.U32 R31, RZ, RZ, R129 ;  /* 0x000000ffff1f0224 */ /* 0x000fe400078e0081 */
[----:B------:R-:W-:Y:S01]  /*6650*/  @!P2 IMAD.IADD R43, R43, 0x1, -R139 ;  /* 0x000000012b2ba824 */ /* 0x000fe200078e0a8b */
[C---:B------:R-:W-:Y:S01]  /*6660*/  IADD3 R72, P2, PT, R63.reuse, R127, RZ ;  /* 0x0000007f3f487210 */ /* 0x040fe20007f5e0ff */
[----:B------:R3:W-:Y:S01]  /*6670*/  STL [R1+0x48c], R28 ;  /* 0x00048c1c01007387 */ /* 0x0007e20000100800 */
[----:B-1----:R-:W-:Y:S02]  /*6680*/  PRMT R25, RZ, 0x7610, R25 ;  /* 0x00007610ff197816 */ /* 0x002fe40000000019 */
[----:B------:R-:W-:-:S02]  /*6690*/  LEA.HI.X.SX32 R73, R63, R126, 0x1, P2 ;  /* 0x0000007e3f497211 */ /* 0x000fc400010f0eff */
[----:B---3--:R-:W-:Y:S02]  /*66a0*/  PRMT R28, RZ, 0x7610, R28 ;  /* 0x00007610ff1c7816 */ /* 0x008fe4000000001c */
[----:B------:R1:W3:Y:S01]  /*66b0*/  @P0 LDG.E.U8 R25, desc[UR26][R30.64] ;  /* 0x0000001a1e190981 */ /* 0x0002e2000c1e1100 */
[----:B------:R-:W-:Y:S01]  /*66c0*/  ISETP.GT.U32.AND P2, PT, R139, R43, PT ;  /* 0x0000002b8b00720c */ /* 0x000fe20003f44070 */
[----:B------:R-:W-:Y:S01]  /*66d0*/  @!P5 IMAD.IADD R41, R41, 0x1, -R139 ;  /* 0x000000012929d824 */ /* 0x000fe200078e0a8b */
[----:B------:R-:W-:Y:S01]  /*66e0*/  PRMT R23, RZ, 0x7610, R23 ;  /* 0x00007610ff177816 */ /* 0x000fe20000000017 */
[----:B------:R-:W-:Y:S02]  /*66f0*/  @!P6 IMAD.IADD R42, R42, 0x1, -R139 ;  /* 0x000000012a2ae824 */ /* 0x000fe400078e0a8b */
[----:B-1----:R-:W-:Y:S02]  /*6700*/  @P0 IMAD.MOV.U32 R30, RZ, RZ, R179 ;  /* 0x000000ffff1e0224 */ /* 0x002fe400078e00b3 */
[----:B------:R-:W-:Y:S01]  /*6710*/  @P0 IMAD.MOV.U32 R31, RZ, RZ, R137 ;  /* 0x000000ffff1f0224 */ /* 0x000fe200078e0089 */
[----:B------:R-:W-:-:S04]  /*6720*/  ISETP.GE.AND P6, PT, R204, RZ, PT ;  /* 0x000000ffcc00720c */ /* 0x000fc80003fc6270 */
[----:B------:R1:W4:Y:S01]  /*6730*/  @P0 LDG.E.U8 R28, desc[UR26][R30.64] ;  /* 0x0000001a1e1c0981 */ /* 0x000322000c1e1100 */
[----:B------:R-:W-:Y:S02]  /*6740*/  ISETP.GT.U32.AND P5, PT, R139, R41, PT ;  /* 0x000000298b00720c */ /* 0x000fe40003fa4070 */
[----:B------:R-:W-:Y:S01]  /*6750*/  PRMT R26, RZ, 0x7610, R26 ;  /* 0x00007610ff1a7816 */ /* 0x000fe2000000001a */
[----:B-1----:R-:W-:Y:S02]  /*6760*/  @P0 IMAD.MOV.U32 R30, RZ, RZ, R187 ;  /* 0x000000ffff1e0224 */ /* 0x002fe400078e00bb */
[----:B------:R-:W-:Y:S02]  /*6770*/  @P0 IMAD.MOV.U32 R31, RZ, RZ, R186 ;  /* 0x000000ffff1f0224 */ /* 0x000fe400078e00ba */
[----:B------:R-:W-:-:S03]  /*6780*/  @!P2 IMAD.IADD R43, R43, 0x1, -R139 ;  /* 0x000000012b2ba824 */ /* 0x000fc600078e0a8b */
[----:B------:R1:W3:Y:S01]  /*6790*/  @P0 LDG.E.U8 R23, desc[UR26][R30.64] ;  /* 0x0000001a1e170981 */ /* 0x0002e2000c1e1100 */
[----:B------:R-:W-:Y:S02]  /*67a0*/  ISETP.GE.AND P2, PT, R205, RZ, PT ;  /* 0x000000ffcd00720c */ /* 0x000fe40003f46270 */
[----:B------:R-:W-:Y:S01]  /*67b0*/  PRMT R21, RZ, 0x7610, R21 ;  /* 0x00007610ff157816 */ /* 0x000fe20000000015 */
[----:B-1----:R-:W-:Y:S02]  /*67c0*/  @P0 IMAD.MOV.U32 R30, RZ, RZ, R195 ;  /* 0x000000ffff1e0224 */ /* 0x002fe400078e00c3 */
[----:B------:R-:W-:Y:S02]  /*67d0*/  @P0 IMAD.MOV.U32 R31, RZ, RZ, R194 ;  /* 0x000000ffff1f0224 */ /* 0x000fe400078e00c2 */
[----:B------:R-:W-:-:S03]  /*67e0*/  @!P6 IMAD.MOV R42, RZ, RZ, -R42 ;  /* 0x000000ffff2ae224 */ /* 0x000fc600078e0a2a */
[----:B------:R1:W3:Y:S01]  /*67f0*/  @P0 LDG.E.U8 R26, desc[UR26][R30.64] ;  /* 0x0000001a1e1a0981 */ /* 0x0002e2000c1e1100 */
[----:B------:R-:W-:Y:S01]  /*6800*/  ISETP.GT.U32.AND P6, PT, R139, R39, PT ;  /* 0x000000278b00720c */ /* 0x000fe20003fc4070 */
[----:B------:R-:W-:Y:S01]  /*6810*/  @!P5 IMAD.IADD R41, R41, 0x1, -R139 ;  /* 0x000000012929d824 */ /* 0x000fe200078e0a8b */
[----:B------:R-:W-:Y:S01]  /*6820*/  PRMT R24, RZ, 0x7610, R24 ;  /* 0x00007610ff187816 */ /* 0x000fe20000000018 */
[----:B-1----:R-:W-:Y:S02]  /*6830*/  @P0 IMAD.MOV.U32 R30, RZ, RZ, R203 ;  /* 0x000000ffff1e0224 */ /* 0x002fe400078e00cb */
[----:B------:R-:W-:Y:S01]  /*6840*/  @P0 IMAD.MOV.U32 R31, RZ, RZ, R202 ;  /* 0x000000ffff1f0224 */ /* 0x000fe200078e00ca */
[----:B------:R-:W-:Y:S02]  /*6850*/  ISETP.GE.AND P5, PT, R197, RZ, PT ;  /* 0x000000ffc500720c */ /* 0x000fe40003fa6270 */
[----:B------:R-:W-:Y:S02]  /*6860*/  SEL R61, R168, R61, !P4 ;  /* 0x0000003da83d7207 */ /* 0x000fe40006000000 */
[----:B------:R1:W3:Y:S01]  /*6870*/  @P0 LDG.E.U8 R21, desc[UR26][R30.64] ;  /* 0x0000001a1e150981 */ /* 0x0002e2000c1e1100 */
[----:B------:R-:W-:Y:S01]  /*6880*/  @!P2 IMAD.MOV R43, RZ, RZ, -R43 ;  /* 0x000000ffff2ba224 */ /* 0x000fe200078e0a2b */
[----:B------:R-:W-:-:S02]  /*6890*/  ISETP.GT.U32.AND P2, PT, R139, R40, PT ;  /* 0x000000288b00720c */ /* 0x000fc40003f44070 */
[----:B------:R-:W-:Y:S01]  /*68a0*/  STL [R1+0x44], R68 ;  /* 0x0000444401007387 */ /* 0x000fe20000100800 */
[----:B-1----:R-:W-:Y:S02]  /*68b0*/  @P0 IMAD.MOV.U32 R30, RZ, RZ, R211 ;  /* 0x000000ffff1e0224 */ /* 0x002fe400078e00d3 */
[----:B------:R-:W-:Y:S01]  /*68c0*/  @P0 IMAD.MOV.U32 R31, RZ, RZ, R210 ;  /* 0x000000ffff1f0224 */ /* 0x000fe200078e00d2 */
[----:B------:R-:W-:Y:S04]  /*68d0*/  STL [R1+0xe0], R72 ;  /* 0x0000e04801007387 */ /* 0x000fe80000100800 */
[----:B------:R1:W3:Y:S01]  /*68e0*/  @P0 LDG.E.U8 R24, desc[UR26][R30.64] ;  /* 0x0000001a1e180981 */ /* 0x0002e2000c1e1100 */
[----:B------:R-:W-:-:S03]  /*68f0*/  SEL R60, R168, R60, !P4 ;  /* 0x0000003ca83c7207 */ /* 0x000fc60006000000 */
[----:B------:R-:W-:Y:S01]  /*6900*/  STL [R1+0x28], R67 ;  /* 0x0000284301007387 */ /* 0x000fe20000100800 */
[----:B------:R-:W-:-:S03]  /*6910*/  @!P6 IMAD.IADD R39, R39, 0x1, -R139 ;  /* 0x000000012727e824 */ /* 0x000fc600078e0a8b */
[----:B------:R-:W-:Y:S01]  /*6920*/  STL [R1+0x100], R70 ;  /* 0x0001004601007387 */ /* 0x000fe20000100800 */
[----:B-1----:R-:W-:-:S03]  /*6930*/  IMAD R30, R61, UR7, RZ ;  /* 0x000000073d1e7c24 */ /* 0x002fc6000f8e02ff */
[----:B------:R-:W-:Y:S04]  /*6940*/  STL [R1+0xdc], R73 ;  /* 0x0000dc4901007387 */ /* 0x000fe80000100800 */
[----:B------:R-:W-:Y:S01]  /*6950*/  STL [R1+0xfc], R71 ;  /* 0x0000fc4701007387 */ /* 0x000fe20000100800 */
[----:B------:R-:W-:-:S03]  /*6960*/  @!P5 IMAD.MOV R41, RZ, RZ, -R41 ;  /* 0x000000ffff29d224 */ /* 0x000fc600078e0a29 */
[----:B------:R1:W-:Y:S01]  /*6970*/  STL [R1+0x84], R66 ;  /* 0x0000844201007387 */ /* 0x0003e20000100800 */
[----:B------:R-:W-:Y:S01]  /*6980*/  ISETP.GT.U32.AND P5, PT, R139, R38, PT ;  /* 0x000000268b00720c */ /* 0x000fe20003fa4070 */
[----:B------:R-:W-:Y:S01]  /*6990*/  IMAD R60, R60, UR7, RZ ;  /* 0x000000073c3c7c24 */ /* 0x000fe2000f8e02ff */
[----:B------:R-:W-:Y:S01]  /*69a0*/  PRMT R19, RZ, 0x7610, R19 ;  /* 0x00007610ff137816 */ /* 0x000fe20000000013 */
[----:B------:R-:W-:Y:S01]  /*69b0*/  @P0 IMAD.MOV.U32 R31, RZ, RZ, R218 ;  /* 0x000000ffff1f0224 */ /* 0x000fe200078e00da */
[----:B-1----:R-:W-:Y:S01]  /*69c0*/  IADD3 R66, P6, PT, R30, R127, RZ ;  /* 0x0000007f1e427210 */ /* 0x002fe20007fde0ff */
[----:B------:R-:W-:-:S03]  /*69d0*/  @!P2 IMAD.IADD R40, R40, 0x1, -R139 ;  /* 0x000000012828a824 */ /* 0x000fc600078e0a8b */
[-C--:B------:R-:W-:Y:S01]  /*69e0*/  LEA.HI.X.SX32 R67, R30, R126.reuse, 0x1, P6 ;  /* 0x0000007e1e437211 */ /* 0x080fe200030f0eff */
[----:B------:R-:W-:Y:S01]  /*69f0*/  @P0 IMAD.MOV.U32 R30, RZ, RZ, R219 ;  /* 0x000000ffff1e0224 */ /* 0x000fe200078e00db */
[C---:B------:R-:W-:Y:S02]  /*6a00*/  IADD3 R68, P2, PT, R60.reuse, R127, RZ ;  /* 0x0000007f3c447210 */ /* 0x040fe40007f5e0ff */
[----:B------:R-:W-:Y:S02]  /*6a10*/  PRMT R22, RZ, 0x7610, R22 ;  /* 0x00007610ff167816 */ /* 0x000fe40000000016 */
[C---:B------:R-:W-:Y:S01]  /*6a20*/  ISETP.GT.U32.AND P6, PT, R139.reuse, R39, PT ;  /* 0x000000278b00720c */ /* 0x040fe20003fc4070 */
[----:B------:R1:W3:Y:S01]  /*6a30*/  @P0 LDG.E.U8 R19, desc[UR26][R30.64] ;  /* 0x0000001a1e130981 */ /* 0x0002e2000c1e1100 */
[----:B------:R-:W-:Y:S02]  /*6a40*/  LEA.HI.X.SX32 R69, R60, R126, 0x1, P2 ;  /* 0x0000007e3c457211 */ /* 0x000fe400010f0eff */
[----:B------:R-:W-:Y:S01]  /*6a50*/  ISETP.GT.U32.AND P2, PT, R139, R40, PT ;  /* 0x000000288b00720c */ /* 0x000fe20003f44070 */
[----:B------:R-:W-:Y:S01]  /*6a60*/  @!P5 IMAD.IADD R38, R38, 0x1, -R139 ;  /* 0x000000012626d824 */ /* 0x000fe200078e0a8b */
[----:B------:R-:W-:Y:S01]  /*6a70*/  PRMT R17, RZ, 0x7610, R17 ;  /* 0x00007610ff117816 */ /* 0x000fe20000000011 */
[----:B-1----:R-:W-:-:S02]  /*6a80*/  @P0 IMAD.MOV.U32 R30, RZ, RZ, R227 ;  /* 0x000000ffff1e0224 */ /* 0x002fc400078e00e3 */
[----:B------:R-:W-:-:S05]  /*6a90*/  @P0 IMAD.MOV.U32 R31, RZ, RZ, R226 ;  /* 0x000000ffff1f0224 */ /* 0x000fca00078e00e2 */
[----:B------:R1:W3:Y:S01]  /*6aa0*/  @P0 LDG.E.U8 R22, desc[UR26][R30.64] ;  /* 0x0000001a1e160981 */ /* 0x0002e2000c1e1100 */
[----:B------:R-:W-:Y:S01]  /*6ab0*/  ISETP.GT.U32.AND P5, PT, R139, R38, PT ;  /* 0x000000268b00720c */ /* 0x000fe20003fa4070 */
[----:B------:R-:W-:Y:S01]  /*6ac0*/  @!P6 IMAD.IADD R39, R39, 0x1, -R139 ;  /* 0x000000012727e824 */ /* 0x000fe200078e0a8b */
[----:B------:R-:W-:Y:S01]  /*6ad0*/  PRMT R20, RZ, 0x7610, R20 ;  /* 0x00007610ff147816 */ /* 0x000fe20000000014 */
[----:B-1----:R-:W-:Y:S02]  /*6ae0*/  @P0 IMAD.MOV.U32 R30, RZ, RZ, R235 ;  /* 0x000000ffff1e0224 */ /* 0x002fe400078e00eb */
[----:B------:R-:W-:Y:S01]  /*6af0*/  @P0 IMAD.MOV.U32 R31, RZ, RZ, R234 ;  /* 0x000000ffff1f0224 */ /* 0x000fe200078e00ea */
[----:B------:R-:W-:-:S04]  /*6b00*/  ISETP.GE.AND P6, PT, R189, RZ, PT ;  /* 0x000000ffbd00720c */ /* 0x000fc80003fc6270 */
[----:B------:R1:W3:Y:S01]  /*6b10*/  @P0 LDG.E.U8 R17, desc[UR26][R30.64] ;  /* 0x0000001a1e110981 */ /* 0x0002e2000c1e1100 */
[----:B------:R-:W-:Y:S01]  /*6b20*/  @!P2 IMAD.IADD R40, R40, 0x1, -R139 ;  /* 0x000000012828a824 */ /* 0x000fe200078e0a8b */
[----:B------:R-:W-:Y:S02]  /*6b30*/  ISETP.GE.AND P2, PT, R196, RZ, PT ;  /* 0x000000ffc400720c */ /* 0x000fe40003f46270 */
[----:B------:R-:W-:Y:S01]  /*6b40*/  PRMT R16, RZ, 0x7610, R16 ;  /* 0x00007610ff107816 */ /* 0x000fe20000000010 */
[----:B-1----:R-:W-:Y:S02]  /*6b50*/  @P0 IMAD.MOV.U32 R30, RZ, RZ, R243 ;  /* 0x000000ffff1e0224 */ /* 0x002fe400078e00f3 */
[----:B------:R-:W-:-:S05]  /*6b60*/  @P0 IMAD.MOV.U32 R31, RZ, RZ, R242 ;  /* 0x000000ffff1f0224 */ /* 0x000fca00078e00f2 */
[----:B------:R1:W3:Y:S01]  /*6b70*/  @P0 LDG.E.U8 R20, desc[UR26][R30.64] ;  /* 0x0000001a1e140981 */ /* 0x0002e2000c1e1100 */
[----:B------:R-:W-:Y:S01]  /*6b80*/  @!P5 IMAD.IADD R38, R38, 0x1, -R139 ;  /* 0x000000012626d824 */ /* 0x000fe200078e0a8b */
[----:B------:R-:W-:Y:S02]  /*6b90*/  PRMT R18, RZ, 0x7610, R18 ;  /* 0x00007610ff127816 */ /* 0x000fe40000000012 */
[----:B------:R-:W-:Y:S01]  /*6ba0*/  ISETP.GE.AND P5, PT, R188, RZ, PT ;  /* 0x000000ffbc00720c */ /* 0x000fe20003fa6270 */
[----:B-1----:R-:W-:Y:S02]  /*6bb0*/  @P0 IMAD.MOV.U32 R30, RZ, RZ, R251 ;  /* 0x000000ffff1e0224 */ /* 0x002fe400078e00fb */
[----:B------:R-:W-:Y:S02]  /*6bc0*/  @P0 IMAD.MOV.U32 R31, RZ, RZ, R250 ;  /* 0x000000ffff1f0224 */ /* 0x000fe400078e00fa */
[----:B------:R-:W-:-:S03]  /*6bd0*/  @!P6 IMAD.MOV R39, RZ, RZ, -R39 ;  /* 0x000000ffff27e224 */ /* 0x000fc600078e0a27 */
[----:B------:R1:W3:Y:S01]  /*6be0*/  @P0 LDG.E.U8 R16, desc[UR26][R30.64] ;  /* 0x0000001a1e100981 */ /* 0x0002e2000c1e1100 */
[C---:B------:R-:W-:Y:S01]  /*6bf0*/  ISETP.GT.U32.AND P6, PT, R139.reuse, R35, PT ;  /* 0x000000238b00720c */ /* 0x040fe20003fc4070 */
[----:B------:R-:W-:Y:S01]  /*6c00*/  @!P2 IMAD.MOV R40, RZ, RZ, -R40 ;  /* 0x000000ffff28a224 */ /* 0x000fe200078e0a28 */
[----:B------:R-:W-:Y:S01]  /*6c10*/  PRMT R249, RZ, 0x7610, R249 ;  /* 0x00007610fff97816 */ /* 0x000fe200000000f9 */
[----:B-1----:R-:W-:Y:S02]  /*6c20*/  @P0 IMAD.MOV.U32 R30, RZ, RZ, R85 ;  /* 0x000000ffff1e0224 */ /* 0x002fe400078e0055 */
[----:B------:R-:W-:Y:S01]  /*6c30*/  @P0 IMAD.MOV.U32 R31, RZ, RZ, R86 ;  /* 0x000000ffff1f0224 */ /* 0x000fe200078e0056 */
[----:B------:R-:W-:Y:S02]  /*6c40*/  ISETP.GT.U32.AND P2, PT, R139, R36, PT ;  /* 0x000000248b00720c */ /* 0x000fe40003f44070 */
[C---:B------:R-:W-:Y:S02]  /*6c50*/  SEL R58, R168.reuse, R58, !P4 ;  /* 0x0000003aa83a7207 */ /* 0x040fe40006000000 */
[----:B------:R1:W3:Y:S01]  /*6c60*/  @P0 LDG.E.U8 R18, desc[UR26][R30.64] ;  /* 0x0000001a1e120981 */ /* 0x0002e2000c1e1100 */
[----:B------:R-:W-:Y:S01]  /*6c70*/  SEL R59, R168, R59, !P4 ;  /* 0x0000003ba83b7207 */ /* 0x000fe20006000000 */
[----:B------:R-:W-:-:S02]  /*6c80*/  @!P5 IMAD.MOV R38, RZ, RZ, -R38 ;  /* 0x000000ffff26d224 */ /* 0x000fc400078e0a26 */
[----:B-1----:R-:W-:Y:S02]  /*6c90*/  @P0 IMAD.MOV.U32 R30, RZ, RZ, R83 ;  /* 0x000000ffff1e0224 */ /* 0x002fe400078e0053 */
[----:B------:R-:W-:Y:S01]  /*6ca0*/  @P0 IMAD.MOV.U32 R31, RZ, RZ, R84 ;  /* 0x000000ffff1f0224 */ /* 0x000fe200078e0054 */
[----:B------:R-:W-:-:S04]  /*6cb0*/  ISETP.GT.U32.AND P5, PT, R139, R37, PT ;  /* 0x000000258b00720c */ /* 0x000fc80003fa4070 */
[----:B------:R1:W3:Y:S01]  /*6cc0*/  @P0 LDG.E.U8 R249, desc[UR26][R30.64] ;  /* 0x0000001a1ef90981 */ /* 0x0002e2000c1e1100 */
[----:B------:R-:W-:Y:S02]  /*6cd0*/  IMAD R59, R59, UR7, RZ ;  /* 0x000000073b3b7c24 */ /* 0x000fe4000f8e02ff */
[----:B------:R-:W-:Y:S01]  /*6ce0*/  @!P6 IMAD.IADD R35, R35, 0x1, -R139 ;  /* 0x000000012323e824 */ /* 0x000fe200078e0a8b */
[----:B------:R-:W-:Y:S01]  /*6cf0*/  STL [R1+0x68], R65 ;  /* 0x0000684101007387 */ /* 0x000fe20000100800 */
[----:B-1----:R-:W-:-:S03]  /*6d00*/  IMAD R30, R58, UR7, RZ ;  /* 0x000000073a1e7c24 */ /* 0x002fc6000f8e02ff */
[----:B--2---:R1:W-:Y:S01]  /*6d10*/  STL [R1+0x48], R64 ;  /* 0x0000484001007387 */ /* 0x0043e20000100800 */
[----:B------:R-:W-:Y:S01]  /*6d20*/  @!P2 IMAD.IADD R36, R36, 0x1, -R139 ;  /* 0x000000012424a824 */ /* 0x000fe200078e0a8b */
[CC--:B------:R-:W-:Y:S01]  /*6d30*/  IADD3 R62, P6, PT, R30.reuse, R127.reuse, RZ ;  /* 0x0000007f1e3e7210 */ /* 0x0c0fe20007fde0ff */
[----:B------:R-:W-:Y:S01]  /*6d40*/  @P0 IMAD.MOV.U32 R31, RZ, RZ, R82 ;  /* 0x000000ffff1f0224 */ /* 0x000fe200078e0052 */
[----:B------:R-:W-:Y:S02]  /*6d50*/  PRMT R248, RZ, 0x7610, R248 ;  /* 0x00007610fff87816 */ /* 0x000fe400000000f8 */
[----:B------:R-:W-:Y:S02]  /*6d60*/  LEA.HI.X.SX32 R63, R30, R126, 0x1, P6 ;  /* 0x0000007e1e3f7211 */ /* 0x000fe400030f0eff */
[----:B-1----:R-:W-:Y:S01]  /*6d70*/  IADD3 R64, P2, PT, R59, R127, RZ ;  /* 0x0000007f3b407210 */ /* 0x002fe20007f5e0ff */
[----:B------:R-:W-:-:S03]  /*6d80*/  @P0 IMAD.MOV.U32 R30, RZ, RZ, R81 ;  /* 0x000000ffff1e0224 */ /* 0x000fc600078e0051 */
[----:B------:R-:W-:Y:S02]  /*6d90*/  LEA.HI.X.SX32 R65, R59, R126, 0x1, P2 ;  /* 0x0000007e3b417211 */ /* 0x000fe400010f0eff */
[----:B------:R-:W-:Y:S01]  /*6da0*/  ISETP.GT.U32.AND P2, PT, R139, R36, PT ;  /* 0x000000248b00720c */ /* 0x000fe20003f44070 */
[----:B------:R-:W-:Y:S01]  /*6db0*/  @!P5 IMAD.IADD R37, R37, 0x1, -R139 ;  /* 0x000000012525d824 */ /* 0x000fe200078e0a8b */
[----:B------:R-:W-:Y:S01]  /*6dc0*/  PRMT R241, RZ, 0x7610, R241 ;  /* 0x00007610fff17816 */ /* 0x000fe200000000f1 */
[----:B------:R1:W2:Y:S01]  /*6dd0*/  @P0 LDG.E.U8 R248, desc[UR26][R30.64] ;  /* 0x0000001a1ef80981 */ /* 0x0002a2000c1e1100 */
[C---:B------:R-:W-:Y:S02]  /*6de0*/  ISETP.GT.U32.AND P6, PT, R139.reuse, R35, PT ;  /* 0x000000238b00720c */ /* 0x040fe40003fc4070 */
[----:B------:R-:W-:Y:S02]  /*6df0*/  ISETP.GT.U32.AND P5, PT, R139, R37, PT ;  /* 0x000000258b00720c */ /* 0x000fe40003fa4070 */
[----:B------:R-:W-:Y:S01]  /*6e00*/  PRMT R240, RZ, 0x7610, R240 ;  /* 0x00007610fff07816 */ /* 0x000fe200000000f0 */
[----:B-1----:R-:W-:-:S02]  /*6e10*/  @P0 IMAD.MOV.U32 R30, RZ, RZ, R79 ;  /* 0x000000ffff1e0224 */ /* 0x002fc400078e004f */
[----:B------:R-:W-:-:S05]  /*6e20*/  @P0 IMAD.MOV.U32 R31, RZ, RZ, R80 ;  /* 0x000000ffff1f0224 */ /* 0x000fca00078e0050 */
[----:B------:R1:W2:Y:S01]  /*6e30*/  @P0 LDG.E.U8 R241, desc[UR26][R30.64] ;  /* 0x0000001a1ef10981 */ /* 0x0002a2000c1e1100 */
[----:B------:R-:W-:Y:S01]  /*6e40*/  @!P2 IMAD.IADD R36, R36, 0x1, -R139 ;  /* 0x000000012424a824 */ /* 0x000fe200078e0a8b */
[----:B------:R-:W-:Y:S01]  /*6e50*/  PRMT R233, RZ, 0x7610, R233 ;  /* 0x00007610ffe97816 */ /* 0x000fe200000000e9 */
[----:B------:R-:W-:Y:S01]  /*6e60*/  @!P6 IMAD.IADD R35, R35, 0x1, -R139 ;  /* 0x000000012323e824 */ /* 0x000fe200078e0a8b */
[----:B------:R-:W-:Y:S01]  /*6e70*/  ISETP.GE.AND P2, PT, R181, RZ, PT ;  /* 0x000000ffb500720c */ /* 0x000fe20003f46270 */
[----:B-1----:R-:W-:Y:S02]  /*6e80*/  @P0 IMAD.MOV.U32 R30, RZ, RZ, R77 ;  /* 0x000000ffff1e0224 */ /* 0x002fe400078e004d */
[----:B------:R-:W-:Y:S01]  /*6e90*/  @P0 IMAD.MOV.U32 R31, RZ, RZ, R78 ;  /* 0x000000ffff1f0224 */ /* 0x000fe200078e004e */
[----:B------:R-:W-:-:S04]  /*6ea0*/  ISETP.GE.AND P6, PT, R180, RZ, PT ;  /* 0x000000ffb400720c */ /* 0x000fc80003fc6270 */
[----:B------:R1:W2:Y:S01]  /*6eb0*/  @P0 LDG.E.U8 R240, desc[UR26][R30.64] ;  /* 0x0000001a1ef00981 */ /* 0x0002a2000c1e1100 */
[----:B------:R-:W-:Y:S01]  /*6ec0*/  PRMT R232, RZ, 0x7610, R232 ;  /* 0x00007610ffe87816 */ /* 0x000fe200000000e8 */
[----:B------:R-:W-:Y:S01]  /*6ed0*/  @!P5 IMAD.IADD R37, R37, 0x1, -R139 ;  /* 0x000000012525d824 */ /* 0x000fe200078e0a8b */
[----:B------:R-:W-:Y:S01]  /*6ee0*/  ISETP.GE.AND P5, PT, R156, RZ, PT ;  /* 0x000000ff9c00720c */ /* 0x000fe20003fa6270 */
[----:B-1----:R-:W-:Y:S02]  /*6ef0*/  @P0 IMAD.MOV.U32 R30, RZ, RZ, R74 ;  /* 0x000000ffff1e0224 */ /* 0x002fe400078e004a */
[----:B------:R-:W-:-:S05]  /*6f00*/  @P0 IMAD.MOV.U32 R31, RZ, RZ, R76 ;  /* 0x000000ffff1f0224 */ /* 0x000fca00078e004c */
[----:B------:R1:W2:Y:S01]  /*6f10*/  @P0 LDG.E.U8 R233, desc[UR26][R30.64] ;  /* 0x0000001a1ee90981 */ /* 0x0002a2000c1e1100 */
[----:B------:R-:W-:Y:S01]  /*6f20*/  PRMT R225, RZ, 0x7610, R225 ;  /* 0x00007610ffe17816 */ /* 0x000fe200000000e1 */
[----:B------:R-:W-:Y:S01]  /*6f30*/  @!P2 IMAD.MOV R36, RZ, RZ, -R36 ;  /* 0x000000ffff24a224 */ /* 0x000fe200078e0a24 */
[----:B------:R-:W-:Y:S01]  /*6f40*/  ISETP.GT.U32.AND P2, PT, R139, R34, PT ;  /* 0x000000228b00720c */ /* 0x000fe20003f44070 */
[----:B-1----:R-:W-:Y:S02]  /*6f50*/  @P0 IMAD.MOV.U32 R30, RZ, RZ, R72 ;  /* 0x000000ffff1e0224 */ /* 0x002fe400078e0048 */
[----:B------:R-:W-:Y:S02]  /*6f60*/  @P0 IMAD.MOV.U32 R31, RZ, RZ, R73 ;  /* 0x000000ffff1f0224 */ /* 0x000fe400078e0049 */
[----:B------:R-:W-:-:S03]  /*6f70*/  @!P6 IMAD.MOV R35, RZ, RZ, -R35 ;  /* 0x000000ffff23e224 */ /* 0x000fc600078e0a23 */
[----:B------:R1:W2:Y:S01]  /*6f80*/  @P0 LDG.E.U8 R232, desc[UR26][R30.64] ;  /* 0x0000001a1ee80981 */ /* 0x0002a2000c1e1100 */
[----:B------:R-:W-:Y:S02]  /*6f90*/  ISETP.GT.U32.AND P6, PT, R139, R32, PT ;  /* 0x000000208b00720c */ /* 0x000fe40003fc4070 */
[----:B------:R-:W-:Y:S02]  /*6fa0*/  PRMT R224, RZ, 0x7610, R224 ;  /* 0x00007610ffe07816 */ /* 0x000fe400000000e0 */
[C---:B------:R-:W-:Y:S01]  /*6fb0*/  SEL R56, R168.reuse, R56, !P4 ;  /* 0x00000038a8387207 */ /* 0x040fe20006000000 */
[----:B-1----:R-:W-:Y:S02]  /*6fc0*/  @P0 IMAD.MOV.U32 R30, RZ, RZ, R70 ;  /* 0x000000ffff1e0224 */ /* 0x002fe400078e0046 */
[----:B------:R-:W-:Y:S01]  /*6fd0*/  @P0 IMAD.MOV.U32 R31, RZ, RZ, R71 ;  /* 0x000000ffff1f0224 */ /* 0x000fe200078e0047 */
[----:B------:R-:W-:Y:S01]  /*6fe0*/  SEL R54, R168, R54, !P4 ;  /* 0x00000036a8367207 */ /* 0x000fe20006000000 */
[----:B------:R-:W-:-:S03]  /*6ff0*/  @!P5 IMAD.MOV R37, RZ, RZ, -R37 ;  /* 0x000000ffff25d224 */ /* 0x000fc600078e0a25 */
[----:B------:R1:W2:Y:S01]  /*7000*/  @P0 LDG.E.U8 R225, desc[UR26][R30.64] ;  /* 0x0000001a1ee10981 */ /* 0x0002a2000c1e1100 */
[----:B------:R-:W-:Y:S01]  /*7010*/  ISETP.GT.U32.AND P5, PT, R139, R33, PT ;  /* 0x000000218b00720c */ /* 0x000fe20003fa4070 */
[----:B------:R-:W-:Y:S02]  /*7020*/  IMAD R56, R56, UR7, RZ ;  /* 0x0000000738387c24 */ /* 0x000fe4000f8e02ff */
[----:B-1----:R-:W-:Y:S02]  /*7030*/  @P0 IMAD.MOV.U32 R30, RZ, RZ, R68 ;  /* 0x000000ffff1e0224 */ /* 0x002fe400078e0044 */
[----:B------:R-:W-:Y:S02]  /*7040*/  @P0 IMAD.MOV.U32 R31, RZ, RZ, R69 ;  /* 0x000000ffff1f0224 */ /* 0x000fe400078e0045 */
[----:B------:R-:W-:-:S03]  /*7050*/  @!P2 IMAD.IADD R34, R34, 0x1, -R139 ;  /* 0x000000012222a824 */ /* 0x000fc600078e0a8b */
[----:B------:R1:W2:Y:S01]  /*7060*/  @P0 LDG.E.U8 R224, desc[UR26][R30.64] ;  /* 0x0000001a1ee00981 */ /* 0x0002a2000c1e1100 */
[----:B------:R-:W-:Y:S01]  /*7070*/  IADD3 R60, P2, PT, R56, R127, RZ ;  /* 0x0000007f383c7210 */ /* 0x000fe20007f5e0ff */
[----:B------:R-:W-:Y:S02]  /*7080*/  @!P6 IMAD.IADD R32, R32, 0x1, -R139 ;  /* 0x000000012020e824 */ /* 0x000fe400078e0a8b */
[----:B-1----:R-:W-:Y:S01]  /*7090*/  IMAD R30, R54, UR7, RZ ;  /* 0x00000007361e7c24 */ /* 0x002fe2000f8e02ff */
[----:B------:R-:W-:-:S04]  /*70a0*/  LEA.HI.X.SX32 R61, R56, R126, 0x1, P2 ;  /* 0x0000007e383d7211 */ /* 0x000fc800010f0eff */
[C---:B------:R-:W-:Y:S01]  /*70b0*/  IADD3 R58, P6, PT, R30.reuse, R127, RZ ;  /* 0x0000007f1e3a7210 */ /* 0x040fe20007fde0ff */
[----:B------:R-:W-:Y:S01]  /*70c0*/  @!P5 IMAD.IADD R33, R33, 0x1, -R139 ;  /* 0x000000012121d824 */ /* 0x000fe200078e0a8b */
[C---:B------:R-:W-:Y:S01]  /*70d0*/  ISETP.GT.U32.AND P2, PT, R139.reuse, R34, PT ;  /* 0x000000228b00720c */ /* 0x040fe20003f44070 */
[----:B------:R-:W-:Y:S01]  /*70e0*/  @P0 IMAD.MOV.U32 R31, RZ, RZ, R67 ;  /* 0x000000ffff1f0224 */ /* 0x000fe200078e0043 */
[----:B------:R-:W-:Y:S02]  /*70f0*/  PRMT R217, RZ, 0x7610, R217 ;  /* 0x00007610ffd97816 */ /* 0x000fe400000000d9 */
[----:B------:R-:W-:Y:S01]  /*7100*/  LEA.HI.X.SX32 R59, R30, R126, 0x1, P6 ;  /* 0x0000007e1e3b7211 */ /* 0x000fe200030f0eff */
[----:B------:R-:W-:Y:S01]  /*7110*/  @P0 IMAD.MOV.U32 R30, RZ, RZ, R66 ;  /* 0x000000ffff1e0224 */ /* 0x000fe200078e0042 */
[C---:B------:R-:W-:Y:S02]  /*7120*/  ISETP.GT.U32.AND P6, PT, R139.reuse, R32, PT ;  /* 0x000000208b00720c */ /* 0x040fe40003fc4070 */
[----:B------:R-:W-:-:S02]  /*7130*/  ISETP.GT.U32.AND P5, PT, R139, R33, PT ;  /* 0x000000218b00720c */ /* 0x000fc40003fa4070 */
[----:B------:R-:W-:Y:S01]  /*7140*/  PRMT R216, RZ, 0x7610, R216 ;  /* 0x00007610ffd87816 */ /* 0x000fe200000000d8 */
[----:B------:R1:W2:Y:S01]  /*7150*/  @P0 LDG.E.U8 R217, desc[UR26][R30.64] ;  /* 0x0000001a1ed90981 */ /* 0x0002a2000c1e1100 */
[----:B------:R-:W-:Y:S01]  /*7160*/  PRMT R209, RZ, 0x7610, R209 ;  /* 0x00007610ffd17816 */ /* 0x000fe200000000d1 */
[----:B------:R-:W-:Y:S01]  /*7170*/  @!P2 IMAD.IADD R34, R34, 0x1, -R139 ;  /* 0x000000012222a824 */ /* 0x000fe200078e0a8b */
[----:B------:R-:W-:Y:S01]  /*7180*/  ISETP.GE.AND P2, PT, R131, RZ, PT ;  /* 0x000000ff8300720c */ /* 0x000fe20003f46270 */
[----:B-1----:R-:W-:Y:S02]  /*7190*/  @P0 IMAD.MOV.U32 R30, RZ, RZ, R64 ;  /* 0x000000ffff1e0224 */ /* 0x002fe400078e0040 */
[----:B------:R-:W-:-:S05]  /*71a0*/  @P0 IMAD.MOV.U32 R31, RZ, RZ, R65 ;  /* 0x000000ffff1f0224 */ /* 0x000fca00078e0041 */
[----:B------:R1:W2:Y:S01]  /*71b0*/  @P0 LDG.E.U8 R216, desc[UR26][R30.64] ;  /* 0x0000001a1ed80981 */ /* 0x0002a2000c1e1100 */
[--C-:B------:R-:W-:Y:S01]  /*71c0*/  @!P6 IMAD.IADD R32, R32, 0x1, -R139.reuse ;  /* 0x000000012020e824 */ /* 0x100fe200078e0a8b */
[----:B------:R-:W-:Y:S01]  /*71d0*/  PRMT R208, RZ, 0x7610, R208 ;  /* 0x00007610ffd07816 */ /* 0x000fe200000000d0 */
[----:B------:R-:W-:Y:S01]  /*71e0*/  @!P5 IMAD.IADD R33, R33, 0x1, -R139 ;  /* 0x000000012121d824 */ /* 0x000fe200078e0a8b */
[----:B------:R-:W-:Y:S01]  /*71f0*/  ISETP.GE.AND P6, PT, R107, RZ, PT ;  /* 0x000000ff6b00720c */ /* 0x000fe20003fc6270 */
[----:B-1----:R-:W-:Y:S02]  /*7200*/  @P0 IMAD.MOV.U32 R30, RZ, RZ, R62 ;  /* 0x000000ffff1e0224 */ /* 0x002fe400078e003e */
[----:B------:R-:W-:Y:S01]  /*7210*/  @P0 IMAD.MOV.U32 R31, RZ, RZ, R63 ;  /* 0x000000ffff1f0224 */ /* 0x000fe200078e003f */
[----:B------:R-:W-:-:S04]  /*7220*/  ISETP.GE.AND P5, PT, R105, RZ, PT ;  /* 0x000000ff6900720c */ /* 0x000fc80003fa6270 */
[----:B------:R1:W2:Y:S01]  /*7230*/  @P0 LDG.E.U8 R209, desc[UR26][R30.64] ;  /* 0x0000001a1ed10981 */ /* 0x0002a2000c1e1100 */
[C---:B------:R-:W-:Y:S02]  /*7240*/  SEL R55, R168.reuse, R55, !P4 ;  /* 0x00000037a8377207 */ /* 0x040fe40006000000 */
[----:B------:R-:W-:Y:S01]  /*7250*/  PRMT R201, RZ, 0x7610, R201 ;  /* 0x00007610ffc97816 */ /* 0x000fe200000000c9 */
[----:B-1----:R-:W-:Y:S02]  /*7260*/  @P0 IMAD.MOV.U32 R30, RZ, RZ, R60 ;  /* 0x000000ffff1e0224 */ /* 0x002fe400078e003c */
[----:B------:R-:W-:Y:S01]  /*7270*/  @P0 IMAD.MOV.U32 R31, RZ, RZ, R61 ;  /* 0x000000ffff1f0224 */ /* 0x000fe200078e003d */
[----:B------:R-:W-:Y:S01]  /*7280*/  SEL R43, R168, R43, !P4 ;  /* 0x0000002ba82b7207 */ /* 0x000fe20006000000 */
[----:B------:R-:W-:-:S03]  /*7290*/  @!P2 IMAD.MOV R34, RZ, RZ, -R34 ;  /* 0x000000ffff22a224 */ /* 0x000fc600078e0a22 */
[----:B------:R1:W2:Y:S01]  /*72a0*/  @P0 LDG.E.U8 R208, desc[UR26][R30.64] ;  /* 0x0000001a1ed00981 */ /* 0x0002a2000c1e1100 */
[C---:B------:R-:W-:Y:S01]  /*72b0*/  SEL R42, R168.reuse, R42, !P4 ;  /* 0x0000002aa82a7207 */ /* 0x040fe20006000000 */
[----:B------:R-:W-:Y:S01]  /*72c0*/  IMAD R55, R55, UR7, RZ ;  /* 0x0000000737377c24 */ /* 0x000fe2000f8e02ff */
[C---:B------:R-:W-:Y:S01]  /*72d0*/  SEL R196, R168.reuse, R34, !P4 ;  /* 0x00000022a8c47207 */ /* 0x040fe20006000000 */
[----:B------:R-:W-:Y:S02]  /*72e0*/  @!P6 IMAD.MOV R32, RZ, RZ, -R32 ;  /* 0x000000ffff20e224 */ /* 0x000fe400078e0a20 */
[----:B-1----:R-:W-:Y:S02]  /*72f0*/  @P0 IMAD.MOV.U32 R30, RZ, RZ, R58 ;  /* 0x000000ffff1e0224 */ /* 0x002fe400078e003a */
[----:B------:R-:W-:Y:S01]  /*7300*/  @P0 IMAD.MOV.U32 R31, RZ, RZ, R59 ;  /* 0x000000ffff1f0224 */ /* 0x000fe200078e003b */
[C---:B------:R-:W-:Y:S01]  /*7310*/  SEL R41, R168.reuse, R41, !P4 ;  /* 0x00000029a8297207 */ /* 0x040fe20006000000 */
[----:B------:R-:W-:Y:S01]  /*7320*/  @!P5 IMAD.MOV R33, RZ, RZ, -R33 ;  /* 0x000000ffff21d224 */ /* 0x000fe200078e0a21 */
[----:B------:R-:W-:-:S02]  /*7330*/  SEL R131, R168, R36, !P4 ;  /* 0x00000024a8837207 */ /* 0x000fc40006000000 */
[----:B------:R1:W2:Y:S01]  /*7340*/  @P0 LDG.E.U8 R201, desc[UR26][R30.64] ;  /* 0x0000001a1ec90981 */ /* 0x0002a2000c1e1100 */
[----:B------:R-:W-:Y:S01]  /*7350*/  IMAD R34, R43, UR7, RZ ;  /* 0x000000072b227c24 */ /* 0x000fe2000f8e02ff */
[----:B------:R-:W-:Y:S01]  /*7360*/  SEL R40, R168, R40, !P4 ;  /* 0x00000028a8287207 */ /* 0x000fe20006000000 */
[----:B------:R-:W-:Y:S01]  /*7370*/  IMAD R36, R42, UR7, RZ ;  /* 0x000000072a247c24 */ /* 0x000fe2000f8e02ff */
[C---:B------:R-:W-:Y:S02]  /*7380*/  SEL R204, R168.reuse, R32, !P4 ;  /* 0x00000020a8cc7207 */ /* 0x040fe40006000000 */
[C---:B-1----:R-:W-:Y:S02]  /*7390*/  SEL R31, R168.reuse, R38, !P4 ;  /* 0x00000026a81f7207 */ /* 0x042fe40006000000 */
[----:B------:R-:W-:Y:S01]  /*73a0*/  IADD3 R30, P6, PT, R55, R127, RZ ;  /* 0x0000007f371e7210 */ /* 0x000fe20007fde0ff */
[----:B------:R-:W-:Y:S01]  /*73b0*/  IMAD R38, R41, UR7, RZ ;  /* 0x0000000729267c24 */ /* 0x000fe2000f8e02ff */
[C---:B------:R-:W-:Y:S01]  /*73c0*/  SEL R39, R168.reuse, R39, !P4 ;  /* 0x00000027a8277207 */ /* 0x040fe20006000000 */
[----:B------:R-:W-:Y:S01]  /*73d0*/  IMAD R43, R31, UR7, RZ ;  /* 0x000000071f2b7c24 */ /* 0x000fe2000f8e02ff */
[----:B------:R-:W-:Y:S01]  /*73e0*/  SEL R212, R168, R33, !P4 ;  /* 0x00000021a8d47207 */ /* 0x000fe20006000000 */
[----:B------:R-:W-:Y:S01]  /*73f0*/  IMAD R40, R40, UR7, RZ ;  /* 0x0000000728287c24 */ /* 0x000fe2000f8e02ff */
[----:B------:R-:W-:-:S02]  /*7400*/  IADD3 R31, P5, PT, R34, R127, RZ ;  /* 0x0000007f221f7210 */ /* 0x000fc40007fbe0ff */
[-C--:B------:R-:W-:Y:S02]  /*7410*/  LEA.HI.X.SX32 R32, R55, R126.reuse, 0x1, P6 ;  /* 0x0000007e37207211 */ /* 0x080fe400030f0eff */
[----:B------:R-:W-:Y:S01]  /*7420*/  IADD3 R33, P6, PT, R36, R127, RZ ;  /* 0x0000007f24217210 */ /* 0x000fe20007fde0ff */
[----:B------:R-:W-:Y:S01]  /*7430*/  IMAD R42, R39, UR7, RZ ;  /* 0x00000007272a7c24 */ /* 0x000fe2000f8e02ff */
[----:B------:R-:W-:Y:S02]  /*7440*/  SEL R180, R168, R35, !P4 ;  /* 0x00000023a8b47207 */ /* 0x000fe40006000000 */
[----:B------:R-:W-:Y:S02]  /*7450*/  LEA.HI.X.SX32 R34, R34, R126, 0x1, P5 ;  /* 0x0000007e22227211 */ /* 0x000fe400028f0eff */
[----:B------:R-:W-:Y:S02]  /*7460*/  SEL R188, R168, R37, !P4 ;  /* 0x00000025a8bc7207 */ /* 0x000fe40006000000 */
[----:B------:R-:W-:-:S02]  /*7470*/  IADD3 R35, P5, PT, R38, R127, RZ ;  /* 0x0000007f26237210 */ /* 0x000fc40007fbe0ff */
[-C--:B------:R-:W-:Y:S02]  /*7480*/  LEA.HI.X.SX32 R36, R36, R126.reuse, 0x1, P6 ;  /* 0x0000007e24247211 */ /* 0x080fe400030f0eff */
[-C--:B------:R-:W-:Y:S01]  /*7490*/  IADD3 R37, P6, PT, R40, R127.reuse, RZ ;  /* 0x0000007f28257210 */ /* 0x080fe20007fde0ff */
[----:B------:R-:W-:Y:S01]  /*74a0*/  IMAD R131, R131, UR7, RZ ;  /* 0x0000000783837c24 */ /* 0x000fe2000f8e02ff */
[-C--:B------:R-:W-:Y:S01]  /*74b0*/  LEA.HI.X.SX32 R38, R38, R126.reuse, 0x1, P5 ;  /* 0x0000007e26267211 */ /* 0x080fe200028f0eff */
[----:B------:R-:W-:Y:S01]  /*74c0*/  IMAD R180, R180, UR7, RZ ;  /* 0x00000007b4b47c24 */ /* 0x000fe2000f8e02ff */
[-C--:B------:R-:W-:Y:S02]  /*74d0*/  IADD3 R39, P5, PT, R42, R127.reuse, RZ ;  /* 0x0000007f2a277210 */ /* 0x080fe40007fbe0ff */
[----:B------:R-:W-:Y:S02]  /*74e0*/  LEA.HI.X.SX32 R40, R40, R126, 0x1, P6 ;  /* 0x0000007e28287211 */ /* 0x000fe400030f0eff */
[----:B------:R-:W-:Y:S01]  /*74f0*/  IADD3 R41, P6, PT, R43, R127, RZ ;  /* 0x0000007f2b297210 */ /* 0x000fe20007fde0ff */
[----:B------:R-:W-:Y:S01]  /*7500*/  IMAD R188, R188, UR7, RZ ;  /* 0x00000007bcbc7c24 */ /* 0x000fe2000f8e02ff */
[----:B------:R-:W-:-:S02]  /*7510*/  ISETP.GT.U32.AND P2, PT, R139, R51, PT ;  /* 0x000000338b00720c */ /* 0x000fc40003f44070 */
[-C--:B------:R-:W-:Y:S01]  /*7520*/  LEA.HI.X.SX32 R42, R42, R126.reuse, 0x1, P5 ;  /* 0x0000007e2a2a7211 */ /* 0x080fe200028f0eff */
[----:B------:R-:W-:Y:S01]  /*7530*/  IMAD R196, R196, UR7, RZ ;  /* 0x00000007c4c47c24 */ /* 0x000fe2000f8e02ff */
[-C--:B------:R-:W-:Y:S02]  /*7540*/  IADD3 R132, P5, PT, R131, R127.reuse, RZ ;  /* 0x0000007f83847210 */ /* 0x080fe40007fbe0ff */
[-C--:B------:R-:W-:Y:S02]  /*7550*/  LEA.HI.X.SX32 R43, R43, R126.reuse, 0x1, P6 ;  /* 0x0000007e2b2b7211 */ /* 0x080fe400030f0eff */
[-C--:B------:R-:W-:Y:S02]  /*7560*/  IADD3 R181, P6, PT, R180, R127.reuse, RZ ;  /* 0x0000007fb4b57210 */ /* 0x080fe40007fde0ff */
[----:B------:R-:W-:Y:S01]  /*7570*/  LEA.HI.X.SX32 R131, R131, R126, 0x1, P5 ;  /* 0x0000007e83837211 */ /* 0x000fe200028f0eff */
[----:B------:R-:W-:Y:S01]  /*7580*/  IMAD R204, R204, UR7, RZ ;  /* 0x00000007cccc7c24 */ /* 0x000fe2000f8e02ff */
[----:B------:R-:W-:-:S02]  /*7590*/  IADD3 R189, P5, PT, R188, R127, RZ ;  /* 0x0000007fbcbd7210 */ /* 0x000fc40007fbe0ff */
[-C--:B------:R-:W-:Y:S02]  /*75a0*/  LEA.HI.X.SX32 R180, R180, R126.reuse, 0x1, P6 ;  /* 0x0000007eb4b47211 */ /* 0x080fe400030f0eff */
[----:B------:R-:W-:Y:S02]  /*75b0*/  IADD3 R197, P6, PT, R196, R127, RZ ;  /* 0x0000007fc4c57210 */ /* 0x000fe40007fde0ff */
[-C--:B------:R-:W-:Y:S01]  /*75c0*/  LEA.HI.X.SX32 R188, R188, R126.reuse, 0x1, P5 ;  /* 0x0000007ebcbc7211 */ /* 0x080fe200028f0eff */
[----:B------:R-:W-:Y:S01]  /*75d0*/  IMAD R212, R212, UR7, RZ ;  /* 0x00000007d4d47c24 */ /* 0x000fe2000f8e02ff */
[----:B------:R-:W-:Y:S02]  /*75e0*/  ISETP.GT.U32.AND P5, PT, R139, R53, PT ;  /* 0x000000358b00720c */ /* 0x000fe40003fa4070 */
[----:B------:R-:W-:Y:S01]  /*75f0*/  LEA.HI.X.SX32 R196, R196, R126, 0x1, P6 ;  /* 0x0000007ec4c47211 */ /* 0x000fe200030f0eff */
[----:B------:R-:W-:Y:S01]  /*7600*/  @!P2 IMAD.IADD R51, R51, 0x1, -R139 ;  /* 0x000000013333a824 */ /* 0x000fe200078e0a8b */
[----:B------:R-:W-:-:S04]  /*7610*/  IADD3 R205, P6, PT, R204, R127, RZ ;  /* 0x0000007fcccd7210 */ /* 0x000fc80007fde0ff */
[-C--:B------:R-:W-:Y:S02]  /*7620*/  LEA.HI.X.SX32 R204, R204, R126.reuse, 0x1, P6 ;  /* 0x0000007ecccc7211 */ /* 0x080fe400030f0eff */
[C---:B------:R-:W-:Y:S02]  /*7630*/  IADD3 R213, P6, PT, R212.reuse, R127, RZ ;  /* 0x0000007fd4d57210 */ /* 0x040fe40007fde0ff */
[----:B------:R-:W-:Y:S02]  /*7640*/  ISETP.GT.U32.AND P2, PT, R139, R51, PT ;  /* 0x000000338b00720c */ /* 0x000fe40003f44070 */
[----:B------:R-:W-:Y:S02]  /*7650*/  LEA.HI.X.SX32 R212, R212, R126, 0x1, P6 ;  /* 0x0000007ed4d47211 */ /* 0x000fe400030f0eff */
[----:B------:R-:W-:Y:S01]  /*7660*/  ISETP.GE.AND P6, PT, R103, RZ, PT ;  /* 0x000000ff6700720c */ /* 0x000fe20003fc6270 */
[----:B------:R-:W-:-:S05]  /*7670*/  @!P5 IMAD.IADD R53, R53, 0x1, -R139 ;  /* 0x000000013535d824 */ /* 0x000fca00078e0a8b */
[----:B------:R-:W-:-:S03]  /*7680*/  ISETP.GT.U32.AND P5, PT, R139, R53, PT ;  /* 0x000000358b00720c */ /* 0x000fc60003fa4070 */
[----:B------:R-:W-:Y:S01]  /*7690*/  @!P2 IMAD.IADD R51, R51, 0x1, -R139 ;  /* 0x000000013333a824 */ /* 0x000fe200078e0a8b */
[----:B------:R-:W-:-:S03]  /*76a0*/  ISETP.GT.U32.AND P2, PT, R139, R49, PT ;  /* 0x000000318b00720c */ /* 0x000fc60003f44070 */
[----:B------:R-:W-:Y:S01]  /*76b0*/  @!P6 IMAD.MOV R51, RZ, RZ, -R51 ;  /* 0x000000ffff33e224 */ /* 0x000fe200078e0a33 */
[----:B------:R-:W-:-:S04]  /*76c0*/  ISETP.GE.AND P6, PT, R101, RZ, PT ;  /* 0x000000ff6500720c */ /* 0x000fc80003fc6270 */
[----:B------:R-:W-:Y:S01]  /*76d0*/  SEL R220, R168, R51, !P4 ;  /* 0x00000033a8dc7207 */ /* 0x000fe20006000000 */
[----:B------:R-:W-:Y:S01]  /*76e0*/  @!P5 IMAD.IADD R53, R53, 0x1, -R139 ;  /* 0x000000013535d824 */ /* 0x000fe200078e0a8b */
[----:B------:R-:W-:-:S03]  /*76f0*/  ISETP.GT.U32.AND P5, PT, R139, R50, PT ;  /* 0x000000328b00720c */ /* 0x000fc60003fa4070 */
[----:B------:R-:W-:Y:S02]  /*7700*/  IMAD R220, R220, UR7, RZ ;  /* 0x00000007dcdc7c24 */ /* 0x000fe4000f8e02ff */
[----:B------:R-:W-:Y:S02]  /*7710*/  @!P2 IMAD.IADD R49, R49, 0x1, -R139 ;  /* 0x000000013131a824 */ /* 0x000fe400078e0a8b */
[----:B------:R-:W-:Y:S01]  /*7720*/  @!P6 IMAD.MOV R53, RZ, RZ, -R53 ;  /* 0x000000ffff35e224 */ /* 0x000fe200078e0a35 */
[C---:B------:R-:W-:Y:S02]  /*7730*/  IADD3 R221, P6, PT, R220.reuse, R127, RZ ;  /* 0x0000007fdcdd7210 */ /* 0x040fe40007fde0ff */
[----:B------:R-:W-:Y:S02]  /*7740*/  ISETP.GT.U32.AND P2, PT, R139, R49, PT ;  /* 0x000000318b00720c */ /* 0x000fe40003f44070 */
[----:B------:R-:W-:Y:S01]  /*7750*/  LEA.HI.X.SX32 R220, R220, R126, 0x1, P6 ;  /* 0x0000007edcdc7211 */ /* 0x000fe200030f0eff */
[----:B------:R-:W-:Y:S01]  /*7760*/  @!P5 IMAD.IADD R50, R50, 0x1, -R139 ;  /* 0x000000013232d824 */ /* 0x000fe200078e0a8b */
[----:B------:R-:W-:-:S04]  /*7770*/  ISETP.GE.AND P6, PT, R99, RZ, PT ;  /* 0x000000ff6300720c */ /* 0x000fc80003fc6270 */
[----:B------:R-:W-:-:S05]  /*7780*/  ISETP.GT.U32.AND P5, PT, R139, R50, PT ;  /* 0x000000328b00720c */ /* 0x000fca0003fa4070 */
[----:B------:R-:W-:Y:S01]  /*7790*/  @!P2 IMAD.IADD R49, R49, 0x1, -R139 ;  /* 0x000000013131a824 */ /* 0x000fe200078e0a8b */
[----:B------:R-:W-:-:S03]  /*77a0*/  ISETP.GT.U32.AND P2, PT, R139, R47, PT ;  /* 0x0000002f8b00720c */ /* 0x000fc60003f44070 */
[----:B------:R-:W-:Y:S01]  /*77b0*/  @!P6 IMAD.MOV R49, RZ, RZ, -R49 ;  /* 0x000000ffff31e224 */ /* 0x000fe200078e0a31 */
[----:B------:R-:W-:Y:S02]  /*77c0*/  ISETP.GE.AND P6, PT, R97, RZ, PT ;  /* 0x000000ff6100720c */ /* 0x000fe40003fc6270 */
[----:B------:R-:W-:Y:S01]  /*77d0*/  SEL R228, R168, R53, !P4 ;  /* 0x00000035a8e47207 */ /* 0x000fe20006000000 */
[----:B------:R-:W-:Y:S01]  /*77e0*/  @!P5 IMAD.IADD R50, R50, 0x1, -R139 ;  /* 0x000000013232d824 */ /* 0x000fe200078e0a8b */
[----:B------:R-:W-:-:S03]  /*77f0*/  ISETP.GT.U32.AND P5, PT, R139, R46, PT ;  /* 0x0000002e8b00720c */ /* 0x000fc60003fa4070 */
[----:B------:R-:W-:Y:S02]  /*7800*/  IMAD.MOV.U32 R53, RZ, RZ, R50 ;  /* 0x000000ffff357224 */ /* 0x000fe400078e0032 */
        /* <DEDUP_REMOVED lines=8> */
[----:B------:R-:W-:Y:S01]  /*7890*/  ISETP.GT.U32.AND P5, PT, R139, R46, PT ;  /* 0x0000002e8b00720c */ /* 0x000fe20003fa4070 */
[----:B------:R-:W-:Y:S01]  /*78a0*/  @P0 IMAD.MOV.U32 R50, RZ, RZ, R205 ;  /* 0x000000ffff320224 */ /* 0x000fe200078e00cd */
[----:B------:R-:W-:-:S03]  /*78b0*/  PRMT R11, RZ, 0x7610, R11 ;  /* 0x00007610ff0b7816 */ /* 0x000fc6000000000b */
[----:B------:R-:W-:Y:S01]  /*78c0*/  @!P2 IMAD.IADD R47, R47, 0x1, -R139 ;  /* 0x000000012f2fa824 */ /* 0x000fe200078e0a8b */
[----:B------:R-:W-:Y:S01]  /*78d0*/  ISETP.GT.U32.AND P2, PT, R139, R45, PT ;  /* 0x0000002d8b00720c */ /* 0x000fe20003f44070 */
[----:B------:R-:W-:Y:S01]  /*78e0*/  @P0 IMAD.MOV.U32 R51, RZ, RZ, R204 ;  /* 0x000000ffff330224 */ /* 0x000fe200078e00cc */
[----:B------:R-:W-:Y:S01]  /*78f0*/  SEL R236, R168, R49, !P4 ;  /* 0x00000031a8ec7207 */ /* 0x000fe20006000000 */
[----:B------:R-:W-:Y:S01]  /*7900*/  @!P6 IMAD.MOV R47, RZ, RZ, -R47 ;  /* 0x000000ffff2fe224 */ /* 0x000fe200078e0a2f */
[----:B------:R-:W-:Y:S01]  /*7910*/  ISETP.GE.AND P6, PT, R93, RZ, PT ;  /* 0x000000ff5d00720c */ /* 0x000fe20003fc6270 */
[----:B------:R-:W1:Y:S01]  /*7920*/  S2R R123, SR_TID.X ;  /* 0x00000000007b7919 */ /* 0x000e620000002100 */
[----:B------:R-:W-:Y:S01]  /*7930*/  PRMT R14, RZ, 0x7610, R14 ;  /* 0x00007610ff0e7816 */ /* 0x000fe2000000000e */
[----:B------:R-:W-:Y:S01]  /*7940*/  IMAD R236, R236, UR7, RZ ;  /* 0x00000007ecec7c24 */ /* 0x000fe2000f8e02ff */
[----:B------:R-:W-:Y:S01]  /*7950*/  SEL R244, R168, R53, !P4 ;  /* 0x00000035a8f47207 */ /* 0x000fe20006000000 */
[----:B------:R0:W2:Y:S01]  /*7960*/  @P0 LDG.E.U8 R11, desc[UR26][R50.64] ;  /* 0x0000001a320b0981 */ /* 0x0000a2000c1e1100 */
[----:B------:R-:W-:Y:S01]  /*7970*/  @!P5 IMAD.IADD R46, R46, 0x1, -R139 ;  /* 0x000000012e2ed824 */ /* 0x000fe200078e0a8b */
[----:B------:R-:W-:-:S02]  /*7980*/  PRMT R9, RZ, 0x7610, R9 ;  /* 0x00007610ff097816 */ /* 0x000fc40000000009 */
[----:B------:R-:W-:Y:S02]  /*7990*/  IMAD R244, R244, UR7, RZ ;  /* 0x00000007f4f47c24 */ /* 0x000fe4000f8e02ff */
[----:B0-----:R-:W-:Y:S02]  /*79a0*/  @P0 IMAD.MOV.U32 R50, RZ, RZ, R213 ;  /* 0x000000ffff320224 */ /* 0x001fe400078e00d5 */
[----:B------:R-:W-:Y:S01]  /*79b0*/  @P0 IMAD.MOV.U32 R51, RZ, RZ, R212 ;  /* 0x000000ffff330224 */ /* 0x000fe200078e00d4 */
[----:B------:R-:W-:Y:S01]  /*79c0*/  IADD3 R237, P5, PT, R236, R127, RZ ;  /* 0x0000007feced7210 */ /* 0x000fe20007fbe0ff */
[----:B------:R-:W-:Y:S02]  /*79d0*/  IMAD.MOV.U32 R49, RZ, RZ, R46 ;  /* 0x000000ffff317224 */ /* 0x000fe400078e002e */
[----:B------:R-:W-:Y:S01]  /*79e0*/  @!P2 IMAD.IADD R45, R45, 0x1, -R139 ;  /* 0x000000012d2da824 */ /* 0x000fe200078e0a8b */
[----:B------:R0:W2:Y:S01]  /*79f0*/  @P0 LDG.E.U8 R14, desc[UR26][R50.64] ;  /* 0x0000001a320e0981 */ /* 0x0000a2000c1e1100 */
[----:B------:R-:W-:Y:S01]  /*7a00*/  SEL R252, R168, R47, !P4 ;  /* 0x0000002fa8fc7207 */ /* 0x000fe20006000000 */
[----:B------:R-:W-:Y:S01]  /*7a10*/  @!P6 IMAD.MOV R49, RZ, RZ, -R49 ;  /* 0x000000ffff31e224 */ /* 0x000fe200078e0a31 */
[----:B------:R-:W-:-:S02]  /*7a20*/  LEA.HI.X.SX32 R236, R236, R126, 0x1, P5 ;  /* 0x0000007eecec7211 */ /* 0x000fc400028f0eff */
[----:B------:R-:W-:Y:S01]  /*7a30*/  IADD3 R245, P6, PT, R244, R127, RZ ;  /* 0x0000007ff4f57210 */ /* 0x000fe20007fde0ff */
[----:B0-----:R-:W-:Y:S02]  /*7a40*/  @P0 IMAD.MOV.U32 R50, RZ, RZ, R221 ;  /* 0x000000ffff320224 */ /* 0x001fe400078e00dd */
[----:B------:R-:W-:Y:S01]  /*7a50*/  @P0 IMAD.MOV.U32 R51, RZ, RZ, R220 ;  /* 0x000000ffff330224 */ /* 0x000fe200078e00dc */
[----:B------:R-:W-:Y:S02]  /*7a60*/  PRMT R12, RZ, 0x7610, R12 ;  /* 0x00007610ff0c7816 */ /* 0x000fe4000000000c */
[----:B------:R-:W-:Y:S02]  /*7a70*/  ISETP.GT.U32.AND P2, PT, R139, R45, PT ;  /* 0x0000002d8b00720c */ /* 0x000fe40003f44070 */
[----:B------:R0:W2:Y:S01]  /*7a80*/  @P0 LDG.E.U8 R9, desc[UR26][R50.64] ;  /* 0x0000001a32090981 */ /* 0x0000a2000c1e1100 */
[----:B------:R-:W-:Y:S01]  /*7a90*/  IMAD R252, R252, UR7, RZ ;  /* 0x00000007fcfc7c24 */ /* 0x000fe2000f8e02ff */
[----:B------:R-:W-:Y:S01]  /*7aa0*/  PRMT R7, RZ, 0x7610, R7 ;  /* 0x00007610ff077816 */ /* 0x000fe20000000007 */
[----:B------:R-:W-:Y:S01]  /*7ab0*/  @P0 IMAD.MOV.U32 R46, RZ, RZ, R237 ;  /* 0x000000ffff2e0224 */ /* 0x000fe200078e00ed */
[----:B------:R-:W-:Y:S01]  /*7ac0*/  LEA.HI.X.SX32 R244, R244, R126, 0x1, P6 ;  /* 0x0000007ef4f47211 */ /* 0x000fe200030f0eff */
[----:B------:R-:W-:Y:S01]  /*7ad0*/  @P0 IMAD.MOV.U32 R47, RZ, RZ, R236 ;  /* 0x000000ffff2f0224 */ /* 0x000fe200078e00ec */
[----:B------:R-:W-:Y:S01]  /*7ae0*/  SEL R49, R168, R49, !P4 ;  /* 0x00000031a8317207 */ /* 0x000fe20006000000 */
[----:B0-----:R-:W-:-:S02]  /*7af0*/  @P0 IMAD.MOV.U32 R50, RZ, RZ, R229 ;  /* 0x000000ffff320224 */ /* 0x001fc400078e00e5 */
[----:B------:R-:W-:Y:S01]  /*7b00*/  @P0 IMAD.MOV.U32 R51, RZ, RZ, R228 ;  /* 0x000000ffff330224 */ /* 0x000fe200078e00e4 */
[----:B------:R-:W-:Y:S01]  /*7b10*/  ISETP.GE.AND P6, PT, R91, RZ, PT ;  /* 0x000000ff5b00720c */ /* 0x000fe20003fc6270 */
[----:B------:R0:W2:Y:S01]  /*7b20*/  @P0 LDG.E.U8 R7, desc[UR26][R46.64] ;  /* 0x0000001a2e070981 */ /* 0x0000a2000c1e1100 */
[----:B------:R-:W-:-:S03]  /*7b30*/  PRMT R10, RZ, 0x7610, R10 ;  /* 0x00007610ff0a7816 */ /* 0x000fc6000000000a */
[----:B------:R1:W2:Y:S01]  /*7b40*/  @P0 LDG.E.U8 R12, desc[UR26][R50.64] ;  /* 0x0000001a320c0981 */ /* 0x0002a2000c1e1100 */
[----:B------:R-:W-:Y:S02]  /*7b50*/  IMAD R49, R49, UR7, RZ ;  /* 0x0000000731317c24 */ /* 0x000fe4000f8e02ff */
[----:B------:R-:W-:Y:S02]  /*7b60*/  @!P2 IMAD.IADD R45, R45, 0x1, -R139 ;  /* 0x000000012d2da824 */ /* 0x000fe400078e0a8b */
[----:B0-----:R-:W-:Y:S01]  /*7b70*/  @P0 IMAD.MOV.U32 R46, RZ, RZ, R245 ;  /* 0x000000ffff2e0224 */ /* 0x001fe200078e00f5 */
[----:B-1----:R-:W-:Y:S01]  /*7b80*/  IADD3 R50, P5, PT, R252, R127, RZ ;  /* 0x0000007ffc327210 */ /* 0x002fe20007fbe0ff */
[----:B------:R-:W-:-:S03]  /*7b90*/  @P0 IMAD.MOV.U32 R47, RZ, RZ, R244 ;  /* 0x000000ffff2f0224 */ /* 0x000fc600078e00f4 */
[-C--:B------:R-:W-:Y:S01]  /*7ba0*/  LEA.HI.X.SX32 R252, R252, R126.reuse, 0x1, P5 ;  /* 0x0000007efcfc7211 */ /* 0x080fe200028f0eff */
[----:B------:R-:W-:Y:S01]  /*7bb0*/  STL [R1+0x120], R68 ;  /* 0x0001204401007387 */ /* 0x000fe20000100800 */
[C---:B------:R-:W-:Y:S02]  /*7bc0*/  IADD3 R51, P2, PT, R49.reuse, R127, RZ ;  /* 0x0000007f31337210 */ /* 0x040fe40007f5e0ff */
[----:B------:R-:W-:Y:S01]  /*7bd0*/  PRMT R5, RZ, 0x7610, R5 ;  /* 0x00007610ff057816 */ /* 0x000fe20000000005 */
[----:B------:R0:W2:Y:S01]  /*7be0*/  @P0 LDG.E.U8 R10, desc[UR26][R46.64] ;  /* 0x0000001a2e0a0981 */ /* 0x0000a2000c1e1100 */
[----:B------:R-:W-:Y:S01]  /*7bf0*/  @!P6 IMAD.MOV R45, RZ, RZ, -R45 ;  /* 0x000000ffff2de224 */ /* 0x000fe200078e0a2d */
[----:B------:R-:W-:Y:S02]  /*7c00*/  LEA.HI.X.SX32 R53, R49, R126, 0x1, P2 ;  /* 0x0000007e31357211 */ /* 0x000fe400010f0eff */
[----:B------:R-:W-:Y:S01]  /*7c10*/  STL [R1+0x158], R66 ;  /* 0x0001584201007387 */ /* 0x000fe20000100800 */
[----:B------:R-:W-:-:S03]  /*7c20*/  SHF.R.U32.HI R123, RZ, 0x6, R123 ;  /* 0x00000006ff7b7819 */ /* 0x000fc6000001167b */
[----:B------:R-:W-:Y:S01]  /*7c30*/  STL [R1+0x11c], R69 ;  /* 0x00011c4501007387 */ /* 0x000fe20000100800 */
[----:B0-----:R-:W-:Y:S02]  /*7c40*/  @P0 IMAD.MOV.U32 R46, RZ, RZ, R50 ;  /* 0x000000ffff2e0224 */ /* 0x001fe400078e0032 */
[----:B------:R-:W-:Y:S01]  /*7c50*/  @P0 IMAD.MOV.U32 R47, RZ, RZ, R252 ;  /* 0x000000ffff2f0224 */ /* 0x000fe200078e00fc */
[----:B------:R-:W-:Y:S01]  /*7c60*/  STL [R1+0x13c], R67 ;  /* 0x00013c4301007387 */ /* 0x000fe20000100800 */
[----:B------:R-:W-:-:S03]  /*7c70*/  PRMT R8, RZ, 0x7610, R8 ;  /* 0x00007610ff087816 */ /* 0x000fc60000000008 */
[----:B------:R-:W-:Y:S01]  /*7c80*/  STL [R1+0x170], R64 ;  /* 0x0001704001007387 */ /* 0x000fe20000100800 */
[----:B------:R-:W-:-:S03]  /*7c90*/  IMAD R107, R44, UR4, RZ ;  /* 0x000000042c6b7c24 */ /* 0x000fc6000f8e02ff */
[----:B------:R-:W-:Y:S01]  /*7ca0*/  STL [R1+0x188], R62 ;  /* 0x0001883e01007387 */ /* 0x000fe20000100800 */
[----:B------:R-:W-:Y:S01]  /*7cb0*/  SGXT.U32 R123, R123, 0x1 ;  /* 0x000000017b7b781a */ /* 0x000fe20000000000 */
[----:B------:R-:W-:Y:S02]  /*7cc0*/  @P0 IMAD.MOV.U32 R44, RZ, RZ, R51 ;  /* 0x000000ffff2c0224 */ /* 0x000fe400078e0033 */
[----:B------:R-:W-:Y:S04]  /*7cd0*/  STL [R1+0x16c], R65 ;  /* 0x00016c4101007387 */ /* 0x000fe80000100800 */
[----:B------:R0:W2:Y:S04]  /*7ce0*/  @P0 LDG.E.U8 R5, desc[UR26][R46.64] ;  /* 0x0000001a2e050981 */ /* 0x0000a8000c1e1100 */
[----:B------:R-:W-:Y:S04]  /*7cf0*/  STL [R1+0x184], R63 ;  /* 0x0001843f01007387 */ /* 0x000fe80000100800 */
[----:B------:R-:W-:Y:S01]  /*7d00*/  STL [R1+0x1a0], R60 ;  /* 0x0001a03c01007387 */ /* 0x000fe20000100800 */
[----:B0-----:R-:W-:Y:S01]  /*7d10*/  SEL R46, R168, R45, !P4 ;  /* 0x0000002da82e7207 */ /* 0x001fe20006000000 */
[----:B------:R-:W-:-:S02]  /*7d20*/  @P0 IMAD.MOV.U32 R45, RZ, RZ, R53 ;  /* 0x000000ffff2d0224 */ /* 0x000fc400078e0035 */
[----:B------:R-:W-:Y:S04]  /*7d30*/  STL [R1+0x1b8], R58 ;  /* 0x0001b83a01007387 */ /* 0x000fe80000100800 */
[----:B------:R0:W-:Y:S04]  /*7d40*/  STL [R1+0x19c], R61 ;  /* 0x00019c3d01007387 */ /* 0x0001e80000100800 */
[----:B------:R-:W-:Y:S01]  /*7d50*/  STL [R1+0x1b4], R59 ;  /* 0x0001b43b01007387 */ /* 0x000fe20000100800 */
[----:B------:R-:W-:-:S03]  /*7d60*/  PRMT R200, RZ, 0x7610, R200 ;  /* 0x00007610ffc87816 */ /* 0x000fc600000000c8 */
[----:B------:R1:W-:Y:S01]  /*7d70*/  STL [R1], R50 ;  /* 0x0000003201007387 */ /* 0x0003e20000100800 */
[----:B0-----:R-:W-:-:S03]  /*7d80*/  IMAD.U32 R61, RZ, RZ, UR10 ;  /* 0x0000000aff3d7e24 */ /* 0x001fc6000f8e00ff */
[----:B------:R0:W2:Y:S01]  /*7d90*/  @P0 LDG.E.U8 R8, desc[UR26][R44.64] ;  /* 0x0000001a2c080981 */ /* 0x0000a2000c1e1100 */
[----:B------:R-:W-:Y:S02]  /*7da0*/  @P0 IMAD.MOV.U32 R54, RZ, RZ, R30 ;  /* 0x000000ffff360224 */ /* 0x000fe400078e001e */
[----:B------:R-:W-:Y:S02]  /*7db0*/  @P0 IMAD.MOV.U32 R55, RZ, RZ, R32 ;  /* 0x000000ffff370224 */ /* 0x000fe400078e0020 */
[----:B-1----:R-:W-:Y:S01]  /*7dc0*/  IMAD R50, R123, UR10, RZ ;  /* 0x0000000a7b327c24 */ /* 0x002fe2000f8e02ff */
[----:B------:R-:W-:Y:S01]  /*7dd0*/  ISETP.GT.U32.AND P5, PT, R139, R48, PT ;  /* 0x000000308b00720c */ /* 0x000fe20003fa4070 */
[----:B------:R-:W-:Y:S01]  /*7de0*/  IMAD.U32 R77, RZ, RZ, UR10 ;  /* 0x0000000aff4d7e24 */ /* 0x000fe2000f8e00ff */
[----:B------:R-:W-:Y:S01]  /*7df0*/  PRMT R193, RZ, 0x7610, R193 ;  /* 0x00007610ffc17816 */ /* 0x000fe200000000c1 */
[----:B0-----:R-:W-:Y:S01]  /*7e00*/  IMAD R44, R46, UR7, RZ ;  /* 0x000000072e2c7c24 */ /* 0x001fe2000f8e02ff */
[----:B------:R0:W2:Y:S01]  /*7e10*/  @P0 LDG.E.U8 R200, desc[UR26][R54.64] ;  /* 0x0000001a36c80981 */ /* 0x0000a2000c1e1100 */
[----:B------:R-:W-:Y:S01]  /*7e20*/  IMAD R61, R61, 0x2, R50 ;  /* 0x000000023d3d7824 */ /* 0x000fe200078e0232 */
[----:B------:R-:W-:-:S02]  /*7e30*/  IADD3 R106, P2, PT, R107, UR16, RZ ;  /* 0x000000106b6a7c10 */ /* 0x000fc4000ff5e0ff */
[C---:B------:R-:W-:Y:S01]  /*7e40*/  IADD3 R47, P6, PT, R44.reuse, R127, RZ ;  /* 0x0000007f2c2f7210 */ /* 0x040fe20007fde0ff */
[----:B------:R-:W-:Y:S01]  /*7e50*/  IMAD.U32 R93, RZ, RZ, UR10 ;  /* 0x0000000aff5d7e24 */ /* 0x000fe2000f8e00ff */
[----:B------:R1:W-:Y:S01]  /*7e60*/  STL [R1+0x20], R51 ;  /* 0x0000203301007387 */ /* 0x0003e20000100800 */
[----:B------:R-:W-:Y:S02]  /*7e70*/  IMAD R77, R77, 0x2, R61 ;  /* 0x000000024d4d7824 */ /* 0x000fe400078e023d */
[----:B0-----:R-:W-:Y:S02]  /*7e80*/  @P0 IMAD.MOV.U32 R54, RZ, RZ, R31 ;  /* 0x000000ffff360224 */ /* 0x001fe400078e001f */
[----:B------:R-:W-:Y:S01]  /*7e90*/  @P0 IMAD.MOV.U32 R55, RZ, RZ, R34 ;  /* 0x000000ffff370224 */ /* 0x000fe200078e0022 */
[----:B------:R0:W-:Y:S01]  /*7ea0*/  STL [R1+0x1c], R53 ;  /* 0x00001c3501007387 */ /* 0x0001e20000100800 */
[----:B------:R-:W-:Y:S02]  /*7eb0*/  LEA.HI.X.SX32 R107, R107, UR17, 0x1, P2 ;  /* 0x000000116b6b7c11 */ /* 0x000fe400090f0eff */
[----:B-1----:R-:W-:Y:S01]  /*7ec0*/  LEA.HI.X.SX32 R51, R44, R126, 0x1, P6 ;  /* 0x0000007e2c337211 */ /* 0x002fe200030f0eff */
[----:B------:R-:W-:Y:S01]  /*7ed0*/  IMAD.U32 R49, RZ, RZ, UR10 ;  /* 0x0000000aff317e24 */ /* 0x000fe2000f8e00ff */
[----:B------:R-:W-:Y:S01]  /*7ee0*/  PLOP3.LUT P2, PT, PT, PT, UP1, 0x80, 0x8 ;  /* 0x000000000008781c */ /* 0x000fe20003f4f018 */
[----:B------:R-:W-:Y:S01]  /*7ef0*/  IMAD R93, R93, 0x2, R77 ;  /* 0x000000025d5d7824 */ /* 0x000fe200078e024d */
[----:B------:R1:W2:Y:S01]  /*7f00*/  @P0 LDG.E.U8 R193, desc[UR26][R54.64] ;  /* 0x0000001a36c10981 */ /* 0x0002a2000c1e1100 */
[----:B------:R-:W-:Y:S01]  /*7f10*/  PRMT R192, RZ, 0x7610, R192 ;  /* 0x00007610ffc07816 */ /* 0x000fe200000000c0 */
[----:B------:R-:W-:Y:S01]  /*7f20*/  @P0 IMAD.MOV.U32 R46, RZ, RZ, R47 ;  /* 0x000000ffff2e0224 */ /* 0x000fe200078e002f */
[----:B0-----:R-:W-:Y:S01]  /*7f30*/  LOP3.LUT R53, R123, 0x8, RZ, 0xfc, !PT ;  /* 0x000000087b357812 */ /* 0x001fe200078efcff */
[----:B------:R0:W-:Y:S01]  /*7f40*/  STL [R1+0x40], R47 ;  /* 0x0000402f01007387 */ /* 0x0001e20000100800 */
[----:B------:R-:W-:Y:S01]  /*7f50*/  PRMT R3, RZ, 0x7610, R3 ;  /* 0x00007610ff037816 */ /* 0x000fe20000000003 */
[----:B------:R-:W-:Y:S01]  /*7f60*/  IMAD R49, R49, 0x2, R93 ;  /* 0x0000000231317824 */ /* 0x000fe200078e025d */
[----:B------:R-:W-:Y:S01]  /*7f70*/  IADD3 R44, P6, PT, R50, R106, RZ ;  /* 0x0000006a322c7210 */ /* 0x000fe20007fde0ff */
[----:B-1----:R-:W-:-:S02]  /*7f80*/  @P0 IMAD.MOV.U32 R54, RZ, RZ, R33 ;  /* 0x000000ffff360224 */ /* 0x002fc400078e0021 */
[----:B------:R-:W-:Y:S02]  /*7f90*/  @P0 IMAD.MOV.U32 R55, RZ, RZ, R36 ;  /* 0x000000ffff370224 */ /* 0x000fe400078e0024 */
[----:B0-----:R-:W-:Y:S01]  /*7fa0*/  @P0 IMAD.MOV.U32 R47, RZ, RZ, R51 ;  /* 0x000000ffff2f0224 */ /* 0x001fe200078e0033 */
[----:B------:R-:W-:Y:S01]  /*7fb0*/  ISETP.LT.AND P2, PT, R53, UR31, P2 ;  /* 0x0000001f35007c0c */ /* 0x000fe20009741270 */
[----:B------:R-:W-:Y:S01]  /*7fc0*/  @!P5 IMAD.IADD R48, R48, 0x1, -R139 ;  /* 0x000000013030d824 */ /* 0x000fe200078e0a8b */
[----:B------:R-:W-:Y:S01]  /*7fd0*/  PRMT R185, RZ, 0x7610, R185 ;  /* 0x00007610ffb97816 */ /* 0x000fe200000000b9 */
[----:B------:R0:W2:Y:S01]  /*7fe0*/  @P0 LDG.E.U8 R192, desc[UR26][R54.64] ;  /* 0x0000001a36c00981 */ /* 0x0000a2000c1e1100 */
[----:B------:R-:W-:-:S03]  /*7ff0*/  LEA.HI.X.SX32 R45, R50, R107, 0x1, P6 ;  /* 0x0000006b322d7211 */ /* 0x000fc600030f0eff */
[----:B------:R1:W2:Y:S01]  /*8000*/  @P0 LDG.E.U8 R3, desc[UR26][R46.64] ;  /* 0x0000001a2e030981 */ /* 0x0002a2000c1e1100 */
[----:B------:R-:W-:Y:S01]  /*8010*/  IMAD.U32 R64, RZ, RZ, UR10 ;  /* 0x0000000aff407e24 */ /* 0x000fe2000f8e00ff */
[----:B------:R-:W-:Y:S01]  /*8020*/  ISETP.GT.U32.AND P5, PT, R139, R48, PT ;  /* 0x000000308b00720c */ /* 0x000fe20003fa4070 */
[----:B0-----:R-:W-:Y:S02]  /*8030*/  @P0 IMAD.MOV.U32 R54, RZ, RZ, R35 ;  /* 0x000000ffff360224 */ /* 0x001fe400078e0023 */
[----:B------:R-:W-:Y:S01]  /*8040*/  @P0 IMAD.MOV.U32 R55, RZ, RZ, R38 ;  /* 0x000000ffff370224 */ /* 0x000fe200078e0026 */
[C---:B-1----:R-:W-:Y:S02]  /*8050*/  IADD3 R46, P6, PT, R49.reuse, R106, RZ ;  /* 0x0000006a312e7210 */ /* 0x042fe40007fde0ff */
[----:B------:R-:W-:Y:S02]  /*8060*/  PRMT R154, RZ, 0x7610, R154 ;  /* 0x00007610ff9a7816 */ /* 0x000fe4000000009a */
[----:B------:R0:W2:Y:S01]  /*8070*/  @P0 LDG.E.U8 R185, desc[UR26][R54.64] ;  /* 0x0000001a36b90981 */ /* 0x0000a2000c1e1100 */
[----:B------:R-:W-:Y:S01]  /*8080*/  LEA.HI.X.SX32 R47, R49, R107, 0x1, P6 ;  /* 0x0000006b312f7211 */ /* 0x000fe200030f0eff */
[----:B------:R-:W-:Y:S01]  /*8090*/  IMAD R64, R64, 0x2, R49 ;  /* 0x0000000240407824 */ /* 0x000fe200078e0231 */
[----:B------:R-:W-:Y:S01]  /*80a0*/  PRMT R184, RZ, 0x7610, R184 ;  /* 0x00007610ffb87816 */ /* 0x000fe200000000b8 */
[----:B------:R-:W-:Y:S01]  /*80b0*/  IMAD.U32 R79, RZ, RZ, UR10 ;  /* 0x0000000aff4f7e24 */ /* 0x000fe2000f8e00ff */
[----:B------:R-:W-:Y:S01]  /*80c0*/  PRMT R155, RZ, 0x7610, R155 ;  /* 0x00007610ff9b7816 */ /* 0x000fe2000000009b */
[----:B------:R-:W2:Y:S01]  /*80d0*/  @P2 LDG.E.U8 R154, desc[UR26][R46.64] ;  /* 0x0000001a2e9a2981 */ /* 0x000ea2000c1e1100 */
[----:B0-----:R-:W-:-:S02]  /*80e0*/  @P0 IMAD.MOV.U32 R54, RZ, RZ, R37 ;  /* 0x000000ffff360224 */ /* 0x001fc400078e0025 */
[----:B------:R-:W-:Y:S01]  /*80f0*/  @P0 IMAD.MOV.U32 R55, RZ, RZ, R40 ;  /* 0x000000ffff370224 */ /* 0x000fe200078e0028 */
[----:B------:R-:W-:Y:S01]  /*8100*/  ISETP.GE.AND P2, PT, R89, RZ, PT ;  /* 0x000000ff5900720c */ /* 0x000fe20003f46270 */
[----:B------:R-:W-:Y:S01]  /*8110*/  IMAD.U32 R49, RZ, RZ, UR10 ;  /* 0x0000000aff317e24 */ /* 0x000fe2000f8e00ff */
[----:B------:R-:W-:Y:S01]  /*8120*/  PRMT R136, RZ, 0x7610, R136 ;  /* 0x00007610ff887816 */ /* 0x000fe20000000088 */
[----:B------:R-:W-:Y:S01]  /*8130*/  IMAD R79, R79, 0x2, R64 ;  /* 0x000000024f4f7824 */ /* 0x000fe200078e0240 */
[----:B------:R0:W2:Y:S01]  /*8140*/  @P0 LDG.E.U8 R184, desc[UR26][R54.64] ;  /* 0x0000001a36b80981 */ /* 0x0000a2000c1e1100 */
[----:B------:R-:W-:Y:S02]  /*8150*/  IMAD.U32 R65, RZ, RZ, UR10 ;  /* 0x0000000aff417e24 */ /* 0x000fe4000f8e00ff */
[----:B------:R-:W-:Y:S01]  /*8160*/  IMAD R49, R49, 0x4, R79 ;  /* 0x0000000431317824 */ /* 0x000fe200078e024f */
[----:B------:R-:W2:Y:S01]  /*8170*/  @P1 LDG.E.U8 R155, desc[UR26][R44.64] ;  /* 0x0000001a2c9b1981 */ /* 0x000ea2000c1e1100 */
[----:B------:R-:W-:Y:S01]  /*8180*/  @!P5 IMAD.IADD R48, R48, 0x1, -R139 ;  /* 0x000000013030d824 */ /* 0x000fe200078e0a8b */
[----:B------:R-:W-:Y:S01]  /*8190*/  LOP3.LUT R50, R123, 0x10, RZ, 0xfc, !PT ;  /* 0x000000107b327812 */ /* 0x000fe200078efcff */
[----:B0-----:R-:W-:-:S02]  /*81a0*/  @P0 IMAD.MOV.U32 R54, RZ, RZ, R39 ;  /* 0x000000ffff360224 */ /* 0x001fc400078e0027 */
[----:B------:R-:W-:Y:S01]  /*81b0*/  @P0 IMAD.MOV.U32 R55, RZ, RZ, R42 ;  /* 0x000000ffff370224 */ /* 0x000fe200078e002a */
[----:B------:R-:W-:Y:S01]  /*81c0*/  PLOP3.LUT P1, PT, PT, PT, UP1, 0x80, 0x8 ;  /* 0x000000000008781c */ /* 0x000fe20003f2f018 */
[----:B------:R-:W-:Y:S01]  /*81d0*/  IMAD.U32 R82, RZ, RZ, UR10 ;  /* 0x0000000aff527e24 */ /* 0x000fe2000f8e00ff */
[----:B------:R-:W-:Y:S01]  /*81e0*/  PRMT R135, RZ, 0x7610, R135 ;  /* 0x00007610ff877816 */ /* 0x000fe20000000087 */
[----:B------:R-:W-:Y:S01]  /*81f0*/  IMAD R65, R65, 0x2, R49 ;  /* 0x0000000241417824 */ /* 0x000fe200078e0231 */
[----:B------:R0:W2:Y:S01]  /*8200*/  @P0 LDG.E.U8 R136, desc[UR26][R54.64] ;  /* 0x0000001a36880981 */ /* 0x0000a2000c1e1100 */
[----:B------:R-:W-:Y:S01]  /*8210*/  ISETP.GT.U32.AND P5, PT, R139, R52, PT ;  /* 0x000000348b00720c */ /* 0x000fe20003fa4070 */
[----:B------:R-:W-:Y:S01]  /*8220*/  IMAD.MOV.U32 R53, RZ, RZ, R48 ;  /* 0x000000ffff357224 */ /* 0x000fe200078e0030 */
[----:B------:R-:W-:Y:S01]  /*8230*/  ISETP.LT.AND P1, PT, R50, UR31, P1 ;  /* 0x0000001f32007c0c */ /* 0x000fe20008f21270 */
[----:B------:R-:W-:Y:S01]  /*8240*/  IMAD.U32 R95, RZ, RZ, UR10 ;  /* 0x0000000aff5f7e24 */ /* 0x000fe2000f8e00ff */
[----:B------:R-:W-:Y:S01]  /*8250*/  PRMT R128, RZ, 0x7610, R128 ;  /* 0x00007610ff807816 */ /* 0x000fe20000000080 */
[----:B------:R-:W-:-:S02]  /*8260*/  IMAD R82, R82, 0x2, R65 ;  /* 0x0000000252527824 */ /* 0x000fc400078e0241 */
[----:B0-----:R-:W-:Y:S02]  /*8270*/  @P0 IMAD.MOV.U32 R54, RZ, RZ, R41 ;  /* 0x000000ffff360224 */ /* 0x001fe400078e0029 */
[----:B------:R-:W-:Y:S02]  /*8280*/  @P0 IMAD.MOV.U32 R55, RZ, RZ, R43 ;  /* 0x000000ffff370224 */ /* 0x000fe400078e002b */
[----:B------:R-:W-:Y:S01]  /*8290*/  @!P2 IMAD.MOV R53, RZ, RZ, -R53 ;  /* 0x000000ffff35a224 */ /* 0x000fe200078e0a35 */
[----:B------:R-:W-:Y:S02]  /*82a0*/  IADD3 R48, P2, PT, R49, R106, RZ ;  /* 0x0000006a31307210 */ /* 0x000fe40007f5e0ff */
[----:B------:R0:W2:Y:S01]  /*82b0*/  @P0 LDG.E.U8 R135, desc[UR26][R54.64] ;  /* 0x0000001a36870981 */ /* 0x0000a2000c1e1100 */
[----:B------:R-:W-:Y:S01]  /*82c0*/  IMAD R95, R95, 0x2, R82 ;  /* 0x000000025f5f7824 */ /* 0x000fe200078e0252 */
[----:B------:R-:W-:Y:S02]  /*82d0*/  PRMT R153, RZ, 0x7610, R153 ;  /* 0x00007610ff997816 */ /* 0x000fe40000000099 */
[----:B------:R1:W-:Y:S01]  /*82e0*/  STL [R1+0x3c], R51 ;  /* 0x00003c3301007387 */ /* 0x0003e20000100800 */
[----:B------:R-:W-:Y:S01]  /*82f0*/  LEA.HI.X.SX32 R49, R49, R107, 0x1, P2 ;  /* 0x0000006b31317211 */ /* 0x000fe200010f0eff */
[----:B0-----:R-:W-:-:S02]  /*8300*/  @P0 IMAD.MOV.U32 R54, RZ, RZ, R132 ;  /* 0x000000ffff360224 */ /* 0x001fc400078e0084 */
[----:B------:R-:W-:Y:S02]  /*8310*/  @P0 IMAD.MOV.U32 R55, RZ, RZ, R131 ;  /* 0x000000ffff370224 */ /* 0x000fe400078e0083 */
[----:B-1----:R-:W-:Y:S01]  /*8320*/  IMAD.U32 R51, RZ, RZ, UR10 ;  /* 0x0000000aff337e24 */ /* 0x002fe2000f8e00ff */
[----:B------:R-:W-:Y:S01]  /*8330*/  PRMT R125, RZ, 0x7610, R125 ;  /* 0x00007610ff7d7816 */ /* 0x000fe2000000007d */
[----:B------:R-:W-:Y:S01]  /*8340*/  @!P5 IMAD.IADD R52, R52, 0x1, -R139 ;  /* 0x000000013434d824 */ /* 0x000fe200078e0a8b */
[----:B------:R0:W2:Y:S01]  /*8350*/  @P0 LDG.E.U8 R128, desc[UR26][R54.64] ;  /* 0x0000001a36800981 */ /* 0x0000a2000c1e1100 */
[----:B------:R-:W-:Y:S01]  /*8360*/  LOP3.LUT R50, R123, 0x18, RZ, 0xfc, !PT ;  /* 0x000000187b327812 */ /* 0x000fe200078efcff */
[----:B------:R-:W-:Y:S01]  /*8370*/  IMAD R51, R51, 0x2, R95 ;  /* 0x0000000233337824 */ /* 0x000fe200078e025f */
[----:B------:R-:W-:Y:S01]  /*8380*/  PLOP3.LUT P2, PT, PT, PT, UP1, 0x80, 0x8 ;  /* 0x000000000008781c */ /* 0x000fe20003f4f018 */
[----:B------:R-:W2:Y:S01]  /*8390*/  @P1 LDG.E.U8 R153, desc[UR26][R48.64] ;  /* 0x0000001a30991981 */ /* 0x000ea2000c1e1100 */
[----:B------:R-:W-:-:S02]  /*83a0*/  IMAD.U32 R67, RZ, RZ, UR10 ;  /* 0x0000000aff437e24 */ /* 0x000fc4000f8e00ff */
[----:B0-----:R-:W-:Y:S02]  /*83b0*/  @P0 IMAD.MOV.U32 R54, RZ, RZ, R181 ;  /* 0x000000ffff360224 */ /* 0x001fe400078e00b5 */
[----:B------:R-:W-:Y:S01]  /*83c0*/  @P0 IMAD.MOV.U32 R55, RZ, RZ, R180 ;  /* 0x000000ffff370224 */ /* 0x000fe200078e00b4 */
[----:B------:R-:W-:Y:S02]  /*83d0*/  ISETP.LT.AND P1, PT, R50, UR31, P2 ;  /* 0x0000001f32007c0c */ /* 0x000fe40009721270 */
[----:B------:R-:W-:Y:S02]  /*83e0*/  PRMT R13, RZ, 0x7610, R13 ;  /* 0x00007610ff0d7816 */ /* 0x000fe4000000000d */
[----:B------:R0:W2:Y:S01]  /*83f0*/  @P0 LDG.E.U8 R125, desc[UR26][R54.64] ;  /* 0x0000001a367d0981 */ /* 0x0000a2000c1e1100 */
[----:B------:R-:W-:Y:S02]  /*8400*/  IADD3 R50, P2, PT, R51, R106, RZ ;  /* 0x0000006a33327210 */ /* 0x000fe40007f5e0ff */
[----:B------:R-:W-:Y:S01]  /*8410*/  ISETP.GT.U32.AND P5, PT, R139, R52, PT ;  /* 0x000000348b00720c */ /* 0x000fe20003fa4070 */
[----:B------:R-:W-:Y:S01]  /*8420*/  IMAD R67, R67, 0x2, R51 ;  /* 0x0000000243437824 */ /* 0x000fe200078e0233 */
[----:B------:R-:W-:-:S02]  /*8430*/  SEL R53, R168, R53, !P4 ;  /* 0x00000035a8357207 */ /* 0x000fc40006000000 */
[----:B------:R-:W-:Y:S01]  /*8440*/  LEA.HI.X.SX32 R51, R51, R107, 0x1, P2 ;  /* 0x0000006b33337211 */ /* 0x000fe200010f0eff */
[----:B0-----:R-:W-:Y:S02]  /*8450*/  @P0 IMAD.MOV.U32 R54, RZ, RZ, R189 ;  /* 0x000000ffff360224 */ /* 0x001fe400078e00bd */
[----:B------:R-:W-:Y:S01]  /*8460*/  @P0 IMAD.MOV.U32 R55, RZ, RZ, R188 ;  /* 0x000000ffff370224 */ /* 0x000fe200078e00bc */
[----:B------:R-:W-:Y:S02]  /*8470*/  ISETP.GE.AND P2, PT, R87, RZ, PT ;  /* 0x000000ff5700720c */ /* 0x000fe40003f46270 */
[----:B------:R-:W-:Y:S02]  /*8480*/  PRMT R15, RZ, 0x7610, R15 ;  /* 0x00007610ff0f7816 */ /* 0x000fe4000000000f */
[----:B------:R0:W2:Y:S01]  /*8490*/  @P0 LDG.E.U8 R13, desc[UR26][R54.64] ;  /* 0x0000001a360d0981 */ /* 0x0000a2000c1e1100 */
[----:B------:R-:W-:Y:S02]  /*84a0*/  IMAD R53, R53, UR7, RZ ;  /* 0x0000000735357c24 */ /* 0x000fe4000f8e02ff */
[----:B------:R-:W-:-:S02]  /*84b0*/  @!P5 IMAD.IADD R52, R52, 0x1, -R139 ;  /* 0x000000013434d824 */ /* 0x000fc400078e0a8b */
[----:B0-----:R-:W-:Y:S02]  /*84c0*/  @P0 IMAD.MOV.U32 R54, RZ, RZ, R197 ;  /* 0x000000ffff360224 */ /* 0x001fe400078e00c5 */
[----:B------:R-:W-:Y:S01]  /*84d0*/  @P0 IMAD.MOV.U32 R55, RZ, RZ, R196 ;  /* 0x000000ffff370224 */ /* 0x000fe200078e00c4 */
[----:B------:R-:W-:-:S04]  /*84e0*/  PRMT R6, RZ, 0x7610, R6 ;  /* 0x00007610ff067816 */ /* 0x000fc80000000006 */
[----:B------:R0:W2:Y:S01]  /*84f0*/  @P0 LDG.E.U8 R15, desc[UR26][R54.64] ;  /* 0x0000001a360f0981 */ /* 0x0000a2000c1e1100 */
[----:B------:R-:W-:Y:S02]  /*8500*/  @!P2 IMAD.MOV R52, RZ, RZ, -R52 ;  /* 0x000000ffff34a224 */ /* 0x000fe400078e0a34 */
[----:B------:R-:W-:Y:S01]  /*8510*/  IMAD.U32 R83, RZ, RZ, UR10 ;  /* 0x0000000aff537e24 */ /* 0x000fe2000f8e00ff */
[----:B0-----:R-:W-:-:S04]  /*8520*/  IADD3 R54, P6, PT, R53, R127, RZ ;  /* 0x0000007f35367210 */ /* 0x001fc80007fde0ff */
[----:B------:R-:W-:Y:S01]  /*8530*/  LEA.HI.X.SX32 R55, R53, R126, 0x1, P6 ;  /* 0x0000007e35377211 */ /* 0x000fe200030f0eff */
[----:B------:R0:W-:Y:S01]  /*8540*/  STL [R1+0x60], R54 ;  /* 0x0000603601007387 */ /* 0x0001e20000100800 */
[----:B------:R-:W-:Y:S02]  /*8550*/  IMAD.U32 R53, RZ, RZ, UR10 ;  /* 0x0000000aff357e24 */ /* 0x000fe4000f8e00ff */
[----:B------:R-:W-:Y:S01]  /*8560*/  IMAD R83, R83, 0x2, R67 ;  /* 0x0000000253537824 */ /* 0x000fe200078e0243 */
[----:B------:R0:W2:Y:S01]  /*8570*/  @P0 LDG.E.U8 R6, desc[UR26][R54.64] ;  /* 0x0000001a36060981 */ /* 0x0000a2000c1e1100 */
[----:B------:R-:W-:Y:S01]  /*8580*/  PRMT R152, RZ, 0x7610, R152 ;  /* 0x00007610ff987816 */ /* 0x000fe20000000098 */
[----:B------:R-:W-:Y:S02]  /*8590*/  IMAD.U32 R70, RZ, RZ, UR10 ;  /* 0x0000000aff467e24 */ /* 0x000fe4000f8e00ff */
[----:B------:R-:W-:Y:S01]  /*85a0*/  IMAD R53, R53, 0x4, R83 ;  /* 0x0000000435357824 */ /* 0x000fe200078e0253 */
[----:B------:R1:W-:Y:S01]  /*85b0*/  STL [R1+0x5c], R55 ;  /* 0x00005c3701007387 */ /* 0x0003e20000100800 */
[----:B0-----:R-:W-:-:S03]  /*85c0*/  SEL R54, R168, R52, !P4 ;  /* 0x00000034a8367207 */ /* 0x001fc60006000000 */
[----:B------:R-:W2:Y:S01]  /*85d0*/  @P1 LDG.E.U8 R152, desc[UR26][R50.64] ;  /* 0x0000001a32981981 */ /* 0x000ea2000c1e1100 */
[----:B------:R-:W-:Y:S02]  /*85e0*/  IMAD.U32 R85, RZ, RZ, UR10 ;  /* 0x0000000aff557e24 */ /* 0x000fe4000f8e00ff */
[----:B------:R-:W-:Y:S01]  /*85f0*/  IMAD R54, R54, UR7, RZ ;  /* 0x0000000736367c24 */ /* 0x000fe2000f8e02ff */
[----:B------:R-:W-:Y:S01]  /*8600*/  LOP3.LUT R58, R123, 0x20, RZ, 0xfc, !PT ;  /* 0x000000207b3a7812 */ /* 0x000fe200078efcff */
[----:B------:R-:W-:Y:S01]  /*8610*/  IMAD R70, R70, 0x2, R53 ;  /* 0x0000000246467824 */ /* 0x000fe200078e0235 */
[----:B------:R-:W-:Y:S02]  /*8620*/  PLOP3.LUT P1, PT, PT, PT, UP1, 0x80, 0x8 ;  /* 0x000000000008781c */ /* 0x000fe40003f2f018 */
[----:B-1----:R-:W-:Y:S01]  /*8630*/  IADD3 R55, P6, PT, R54, R127, RZ ;  /* 0x0000007f36377210 */ /* 0x002fe20007fde0ff */
[----:B------:R-:W-:Y:S01]  /*8640*/  IMAD.U32 R97, RZ, RZ, UR10 ;  /* 0x0000000aff617e24 */ /* 0x000fe2000f8e00ff */
[----:B------:R-:W-:Y:S01]  /*8650*/  IADD3 R52, P5, PT, R53, R106, RZ ;  /* 0x0000006a35347210 */ /* 0x000fe20007fbe0ff */
[----:B------:R-:W-:Y:S01]  /*8660*/  IMAD R85, R85, 0x2, R70 ;  /* 0x0000000255557824 */ /* 0x000fe200078e0246 */
[----:B------:R-:W-:-:S02]  /*8670*/  ISETP.LT.AND P1, PT, R58, UR31, P1 ;  /* 0x0000001f3a007c0c */ /* 0x000fc40008f21270 */
[----:B------:R-:W-:Y:S01]  /*8680*/  LEA.HI.X.SX32 R58, R54, R126, 0x1, P6 ;  /* 0x0000007e363a7211 */ /* 0x000fe200030f0eff */
[----:B------:R-:W-:Y:S01]  /*8690*/  IMAD.U32 R56, RZ, RZ, UR10 ;  /* 0x0000000aff387e24 */ /* 0x000fe2000f8e00ff */
[----:B------:R-:W-:Y:S01]  /*86a0*/  LEA.HI.X.SX32 R53, R53, R107, 0x1, P5 ;  /* 0x0000006b35357211 */ /* 0x000fe200028f0eff */
[----:B------:R-:W-:Y:S01]  /*86b0*/  IMAD R97, R97, 0x2, R85 ;  /* 0x0000000261617824 */ /* 0x000fe200078e0255 */
[----:B------:R-:W-:Y:S01]  /*86c0*/  LOP3.LUT R59, R123, 0x28, RZ, 0xfc, !PT ;  /* 0x000000287b3b7812 */ /* 0x000fe200078efcff */
[----:B------:R0:W-:Y:S01]  /*86d0*/  STL [R1+0x80], R55 ;  /* 0x0000803701007387 */ /* 0x0001e20000100800 */
[----:B------:R-:W-:Y:S01]  /*86e0*/  PLOP3.LUT P2, PT, PT, PT, UP1, 0x80, 0x8 ;  /* 0x000000000008781c */ /* 0x000fe20003f4f018 */
[----:B------:R-:W-:Y:S01]  /*86f0*/  @P0 IMAD.MOV.U32 R54, RZ, RZ, R55 ;  /* 0x000000ffff360224 */ /* 0x000fe200078e0037 */
[----:B------:R-:W-:Y:S02]  /*8700*/  ISETP.GT.U32.AND P5, PT, R139, R57, PT ;  /* 0x000000398b00720c */ /* 0x000fe40003fa4070 */
[----:B------:R-:W-:Y:S01]  /*8710*/  PRMT R2, RZ, 0x7610, R2 ;  /* 0x00007610ff027816 */ /* 0x000fe20000000002 */
[----:B------:R-:W-:Y:S01]  /*8720*/  IMAD R56, R56, 0x2, R97 ;  /* 0x0000000238387824 */ /* 0x000fe200078e0261 */
[----:B------:R-:W-:Y:S01]  /*8730*/  ISETP.LT.AND P2, PT, R59, UR31, P2 ;  /* 0x0000001f3b007c0c */ /* 0x000fe20009741270 */
[----:B0-----:R-:W-:Y:S01]  /*8740*/  @P0 IMAD.MOV.U32 R55, RZ, RZ, R58 ;  /* 0x000000ffff370224 */ /* 0x001fe200078e003a */
[----:B------:R-:W-:-:S04]  /*8750*/  PRMT R109, RZ, 0x7610, R109 ;  /* 0x00007610ff6d7816 */ /* 0x000fc8000000006d */
[----:B------:R0:W2:Y:S03]  /*8760*/  @P0 LDG.E.U8 R2, desc[UR26][R54.64] ;  /* 0x0000001a36020981 */ /* 0x0000a6000c1e1100 */
[----:B------:R-:W-:Y:S01]  /*8770*/  @!P5 IMAD.IADD R57, R57, 0x1, -R139 ;  /* 0x000000013939d824 */ /* 0x000fe200078e0a8b */
[----:B0-----:R-:W-:-:S04]  /*8780*/  IADD3 R54, P6, PT, R56, R106, RZ ;  /* 0x0000006a38367210 */ /* 0x001fc80007fde0ff */
[----:B------:R-:W-:Y:S01]  /*8790*/  LEA.HI.X.SX32 R55, R56, R107, 0x1, P6 ;  /* 0x0000006b38377211 */ /* 0x000fe200030f0eff */
[----:B------:R-:W-:-:S04]  /*87a0*/  IMAD.U32 R71, RZ, RZ, UR10 ;  /* 0x0000000aff477e24 */ /* 0x000fc8000f8e00ff */
[----:B------:R-:W2:Y:S01]  /*87b0*/  @P2 LDG.E.U8 R109, desc[UR26][R54.64] ;  /* 0x0000001a366d2981 */ /* 0x000ea2000c1e1100 */
[----:B------:R-:W-:Y:S01]  /*87c0*/  ISETP.GT.U32.AND P2, PT, R139, R57, PT ;  /* 0x000000398b00720c */ /* 0x000fe20003f44070 */
[----:B------:R-:W-:Y:S02]  /*87d0*/  IMAD.U32 R87, RZ, RZ, UR10 ;  /* 0x0000000aff577e24 */ /* 0x000fe4000f8e00ff */
[----:B------:R-:W-:Y:S01]  /*87e0*/  IMAD R71, R71, 0x2, R56 ;  /* 0x0000000247477824 */ /* 0x000fe200078e0238 */
[----:B------:R0:W-:Y:S01]  /*87f0*/  STL [R1+0x7c], R58 ;  /* 0x00007c3a01007387 */ /* 0x0001e20000100800 */
[----:B------:R-:W-:Y:S02]  /*8800*/  ISETP.GE.AND P5, PT, R75, RZ, PT ;  /* 0x000000ff4b00720c */ /* 0x000fe40003fa6270 */
[----:B------:R-:W-:Y:S01]  /*8810*/  IMAD R87, R87, 0x2, R71 ;  /* 0x0000000257577824 */ /* 0x000fe200078e0247 */
[----:B------:R-:W-:Y:S01]  /*8820*/  PRMT R145, RZ, 0x7610, R145 ;  /* 0x00007610ff917816 */ /* 0x000fe20000000091 */
[----:B------:R-:W-:-:S02]  /*8830*/  IMAD.U32 R73, RZ, RZ, UR10 ;  /* 0x0000000aff497e24 */ /* 0x000fc4000f8e00ff */
[----:B0-----:R-:W-:-:S03]  /*8840*/  IMAD.U32 R58, RZ, RZ, UR10 ;  /* 0x0000000aff3a7e24 */ /* 0x001fc6000f8e00ff */
[----:B------:R-:W2:Y:S01]  /*8850*/  @P1 LDG.E.U8 R145, desc[UR26][R52.64] ;  /* 0x0000001a34911981 */ /* 0x000ea2000c1e1100 */
[----:B------:R-:W-:Y:S02]  /*8860*/  @!P2 IMAD.IADD R57, R57, 0x1, -R139 ;  /* 0x000000013939a824 */ /* 0x000fe400078e0a8b */
[----:B------:R-:W-:Y:S02]  /*8870*/  IMAD R58, R58, 0x4, R87 ;  /* 0x000000043a3a7824 */ /* 0x000fe400078e0257 */
[----:B------:R-:W-:Y:S02]  /*8880*/  IMAD.U32 R89, RZ, RZ, UR10 ;  /* 0x0000000aff597e24 */ /* 0x000fe4000f8e00ff */
[----:B------:R-:W-:Y:S02]  /*8890*/  IMAD R73, R73, 0x2, R58 ;  /* 0x0000000249497824 */ /* 0x000fe400078e023a */
[----:B------:R-:W-:Y:S01]  /*88a0*/  IMAD.MOV.U32 R62, RZ, RZ, R57 ;  /* 0x000000ffff3e7224 */ /* 0x000fe200078e0039 */
[----:B------:R-:W-:Y:S01]  /*88b0*/  LOP3.LUT R60, R123, 0x30, RZ, 0xfc, !PT ;  /* 0x000000307b3c7812 */ /* 0x000fe200078efcff */
[----:B------:R-:W-:Y:S01]  /*88c0*/  IMAD.U32 R99, RZ, RZ, UR10 ;  /* 0x0000000aff637e24 */ /* 0x000fe2000f8e00ff */
[----:B------:R-:W-:Y:S01]  /*88d0*/  PLOP3.LUT P1, PT, PT, PT, UP1, 0x80, 0x8 ;  /* 0x000000000008781c */ /* 0x000fe20003f2f018 */
[----:B------:R-:W-:-:S02]  /*88e0*/  IMAD R89, R89, 0x2, R73 ;  /* 0x0000000259597824 */ /* 0x000fc400078e0249 */
[----:B------:R-:W-:Y:S01]  /*88f0*/  @!P5 IMAD.MOV R62, RZ, RZ, -R62 ;  /* 0x000000ffff3ed224 */ /* 0x000fe200078e0a3e */
[----:B------:R-:W-:Y:S01]  /*8900*/  ISETP.LT.AND P1, PT, R60, UR31, P1 ;  /* 0x0000001f3c007c0c */ /* 0x000fe20008f21270 */
[----:B------:R-:W-:Y:S01]  /*8910*/  IMAD.U32 R59, RZ, RZ, UR10 ;  /* 0x0000000aff3b7e24 */ /* 0x000fe2000f8e00ff */
[----:B------:R-:W-:Y:S01]  /*8920*/  LOP3.LUT R60, R123, 0x38, RZ, 0xfc, !PT ;  /* 0x000000387b3c7812 */ /* 0x000fe200078efcff */
[----:B------:R-:W-:Y:S01]  /*8930*/  IMAD R99, R99, 0x2, R89 ;  /* 0x0000000263637824 */ /* 0x000fe200078e0259 */
[----:B------:R-:W-:Y:S02]  /*8940*/  PLOP3.LUT P2, PT, PT, PT, UP1, 0x80, 0x8 ;  /* 0x000000000008781c */ /* 0x000fe40003f4f018 */
[----:B------:R-:W-:Y:S01]  /*8950*/  SEL R62, R168, R62, !P4 ;  /* 0x0000003ea83e7207 */ /* 0x000fe20006000000 */
[----:B------:R-:W-:Y:S01]  /*8960*/  IMAD R59, R59, 0x2, R99 ;  /* 0x000000023b3b7824 */ /* 0x000fe200078e0263 */
[----:B------:R-:W-:Y:S02]  /*8970*/  IADD3 R56, P6, PT, R58, R106, RZ ;  /* 0x0000006a3a387210 */ /* 0x000fe40007fde0ff */
[----:B------:R-:W-:Y:S01]  /*8980*/  ISETP.LT.AND P2, PT, R60, UR31, P2 ;  /* 0x0000001f3c007c0c */ /* 0x000fe20009741270 */
[----:B------:R-:W-:Y:S01]  /*8990*/  IMAD R62, R62, UR7, RZ ;  /* 0x000000073e3e7c24 */ /* 0x000fe2000f8e02ff */
[----:B------:R-:W-:Y:S01]  /*89a0*/  PRMT R110, RZ, 0x7610, R110 ;  /* 0x00007610ff6e7816 */ /* 0x000fe2000000006e */
[----:B------:R-:W-:Y:S01]  /*89b0*/  IMAD.U32 R76, RZ, RZ, UR10 ;  /* 0x0000000aff4c7e24 */ /* 0x000fe2000f8e00ff */
[----:B------:R-:W-:-:S02]  /*89c0*/  LEA.HI.X.SX32 R57, R58, R107, 0x1, P6 ;  /* 0x0000006b3a397211 */ /* 0x000fc400030f0eff */
[C---:B------:R-:W-:Y:S01]  /*89d0*/  IADD3 R58, P5, PT, R59.reuse, R106, RZ ;  /* 0x0000006a3b3a7210 */ /* 0x040fe20007fbe0ff */
[----:B------:R-:W-:Y:S01]  /*89e0*/  IMAD R76, R76, 0x2, R59 ;  /* 0x000000024c4c7824 */ /* 0x000fe200078e023b */
[C---:B------:R-:W-:Y:S01]  /*89f0*/  IADD3 R63, P6, PT, R62.reuse, R127, RZ ;  /* 0x0000007f3e3f7210 */ /* 0x040fe20007fde0ff */
[----:B------:R-:W2:Y:S01]  /*8a00*/  @P1 LDG.E.U8 R110, desc[UR26][R56.64] ;  /* 0x0000001a386e1981 */ /* 0x000ea2000c1e1100 */
[----:B------:R-:W-:Y:S02]  /*8a10*/  PRMT R111, RZ, 0x7610, R111 ;  /* 0x00007610ff6f7816 */ /* 0x000fe4000000006f */
[----:B------:R-:W-:Y:S02]  /*8a20*/  LEA.HI.X.SX32 R59, R59, R107, 0x1, P5 ;  /* 0x0000006b3b3b7211 */ /* 0x000fe400028f0eff */
[C---:B------:R-:W-:Y:S02]  /*8a30*/  LOP3.LUT R60, R123.reuse, 0x2, RZ, 0xfc, !PT ;  /* 0x000000027b3c7812 */ /* 0x040fe400078efcff */
[----:B------:R-:W-:Y:S01]  /*8a40*/  PLOP3.LUT P1, PT, PT, PT, UP1, 0x80, 0x8 ;  /* 0x000000000008781c */ /* 0x000fe20003f2f018 */
[----:B------:R-:W2:Y:S01]  /*8a50*/  @P2 LDG.E.U8 R111, desc[UR26][R58.64] ;  /* 0x0000001a3a6f2981 */ /* 0x000ea2000c1e1100 */
[----:B------:R-:W-:Y:S01]  /*8a60*/  LEA.HI.X.SX32 R68, R62, R126, 0x1, P6 ;  /* 0x0000007e3e447211 */ /* 0x000fe200030f0eff */
[----:B------:R-:W-:Y:S01]  /*8a70*/  @P0 IMAD.MOV.U32 R62, RZ, RZ, R63 ;  /* 0x000000ffff3e0224 */ /* 0x000fe200078e003f */
[----:B------:R-:W-:Y:S01]  /*8a80*/  ISETP.LT.AND P1, PT, R60, UR31, P1 ;  /* 0x0000001f3c007c0c */ /* 0x000fe20008f21270 */
[----:B------:R0:W-:Y:S01]  /*8a90*/  STL [R1+0x1c8], R63 ;  /* 0x0001c83f01007387 */ /* 0x0001e20000100800 */
[----:B------:R-:W-:-:S02]  /*8aa0*/  LOP3.LUT R69, R123, 0xa, RZ, 0xfc, !PT ;  /* 0x0000000a7b457812 */ /* 0x000fc400078efcff */
[----:B------:R-:W-:Y:S02]  /*8ab0*/  PLOP3.LUT P5, PT, PT, PT, UP1, 0x80, 0x8 ;  /* 0x000000000008781c */ /* 0x000fe40003faf018 */
[----:B------:R-:W-:Y:S02]  /*8ac0*/  PRMT R4, RZ, 0x7610, R4 ;  /* 0x00007610ff047816 */ /* 0x000fe40000000004 */
[----:B------:R-:W-:Y:S01]  /*8ad0*/  IADD3 R60, P2, PT, R61, R106, RZ ;  /* 0x0000006a3d3c7210 */ /* 0x000fe20007f5e0ff */
[----:B0-----:R-:W-:Y:S01]  /*8ae0*/  @P0 IMAD.MOV.U32 R63, RZ, RZ, R68 ;  /* 0x000000ffff3f0224 */ /* 0x001fe200078e0044 */
[----:B------:R-:W-:Y:S02]  /*8af0*/  ISETP.LT.AND P5, PT, R69, UR31, P5 ;  /* 0x0000001f45007c0c */ /* 0x000fe4000afa1270 */
[----:B------:R-:W-:Y:S02]  /*8b00*/  LEA.HI.X.SX32 R61, R61, R107, 0x1, P2 ;  /* 0x0000006b3d3d7211 */ /* 0x000fe400010f0eff */
[----:B------:R-:W-:Y:S01]  /*8b10*/  LOP3.LUT R66, R123, 0x12, RZ, 0xfc, !PT ;  /* 0x000000127b427812 */ /* 0x000fe200078efcff */
[----:B------:R0:W2:Y:S01]  /*8b20*/  @P0 LDG.E.U8 R4, desc[UR26][R62.64] ;  /* 0x0000001a3e040981 */ /* 0x0000a2000c1e1100 */
[----:B------:R-:W-:-:S02]  /*8b30*/  PLOP3.LUT P2, PT, PT, PT, UP1, 0x80, 0x8 ;  /* 0x000000000008781c */ /* 0x000fc40003f4f018 */
[----:B------:R-:W-:Y:S02]  /*8b40*/  PRMT R114, RZ, 0x7610, R114 ;  /* 0x00007610ff727816 */ /* 0x000fe40000000072 */
[----:B------:R-:W-:Y:S01]  /*8b50*/  ISETP.LT.AND P2, PT, R66, UR31, P2 ;  /* 0x0000001f42007c0c */ /* 0x000fe20009741270 */
[----:B------:R1:W-:Y:S01]  /*8b60*/  STL [R1+0x1c4], R68 ;  /* 0x0001c44401007387 */ /* 0x0003e20000100800 */
[----:B0-----:R-:W-:-:S03]  /*8b70*/  IADD3 R62, P6, PT, R64, R106, RZ ;  /* 0x0000006a403e7210 */ /* 0x001fc60007fde0ff */
[----:B------:R-:W2:Y:S01]  /*8b80*/  @P1 LDG.E.U8 R114, desc[UR26][R60.64] ;  /* 0x0000001a3c721981 */ /* 0x000ea2000c1e1100 */
[C---:B------:R-:W-:Y:S02]  /*8b90*/  IADD3 R63, P1, PT, R65.reuse, R106, RZ ;  /* 0x0000006a413f7210 */ /* 0x040fe40007f3e0ff */
[-C--:B------:R-:W-:Y:S02]  /*8ba0*/  LEA.HI.X.SX32 R64, R64, R107.reuse, 0x1, P6 ;  /* 0x0000006b40407211 */ /* 0x080fe400030f0eff */
[----:B------:R-:W-:Y:S01]  /*8bb0*/  PRMT R113, RZ, 0x7610, R113 ;  /* 0x00007610ff717816 */ /* 0x000fe20000000071 */
[----:B-1----:R-:W-:Y:S01]  /*8bc0*/  @P5 IMAD.MOV.U32 R68, RZ, RZ, R62 ;  /* 0x000000ffff445224 */ /* 0x002fe200078e003e */
[----:B------:R-:W-:Y:S01]  /*8bd0*/  LEA.HI.X.SX32 R65, R65, R107, 0x1, P1 ;  /* 0x0000006b41417211 */ /* 0x000fe200008f0eff */
[----:B------:R-:W-:Y:S01]  /*8be0*/  @P5 IMAD.MOV.U32 R69, RZ, RZ, R64 ;  /* 0x000000ffff455224 */ /* 0x000fe200078e0040 */
[----:B------:R-:W-:Y:S02]  /*8bf0*/  PRMT R112, RZ, 0x7610, R112 ;  /* 0x00007610ff707816 */ /* 0x000fe40000000070 */
[----:B------:R-:W-:-:S02]  /*8c00*/  LOP3.LUT R66, R123, 0x1a, RZ, 0xfc, !PT ;  /* 0x0000001a7b427812 */ /* 0x000fc400078efcff */
[----:B------:R0:W2:Y:S01]  /*8c10*/  @P5 LDG.E.U8 R113, desc[UR26][R68.64] ;  /* 0x0000001a44715981 */ /* 0x0000a2000c1e1100 */
[----:B------:R-:W-:Y:S02]  /*8c20*/  PLOP3.LUT P6, PT, PT, PT, UP1, 0x80, 0x8 ;  /* 0x000000000008781c */ /* 0x000fe40003fcf018 */
[----:B------:R-:W-:Y:S02]  /*8c30*/  LOP3.LUT R74, R123, 0x22, RZ, 0xfc, !PT ;  /* 0x000000227b4a7812 */ /* 0x000fe400078efcff */
[----:B------:R-:W-:Y:S01]  /*8c40*/  ISETP.LT.AND P1, PT, R66, UR31, P6 ;  /* 0x0000001f42007c0c */ /* 0x000fe2000b721270 */
[----:B0-----:R-:W-:Y:S02]  /*8c50*/  @P2 IMAD.MOV.U32 R68, RZ, RZ, R63 ;  /* 0x000000ffff442224 */ /* 0x001fe400078e003f */
[----:B------:R-:W-:Y:S01]  /*8c60*/  @P2 IMAD.MOV.U32 R69, RZ, RZ, R65 ;  /* 0x000000ffff452224 */ /* 0x000fe200078e0041 */
[----:B------:R-:W-:-:S04]  /*8c70*/  IADD3 R66, P6, PT, R67, R106, RZ ;  /* 0x0000006a43427210 */ /* 0x000fc80007fde0ff */
[----:B------:R0:W2:Y:S01]  /*8c80*/  @P2 LDG.E.U8 R112, desc[UR26][R68.64] ;  /* 0x0000001a44702981 */ /* 0x0000a2000c1e1100 */
[----:B------:R-:W-:Y:S02]  /*8c90*/  PLOP3.LUT P2, PT, PT, PT, UP1, 0x80, 0x8 ;  /* 0x000000000008781c */ /* 0x000fe40003f4f018 */
[----:B------:R-:W-:Y:S02]  /*8ca0*/  PRMT R115, RZ, 0x7610, R115 ;  /* 0x00007610ff737816 */ /* 0x000fe40000000073 */
[----:B------:R-:W-:Y:S02]  /*8cb0*/  ISETP.LT.AND P2, PT, R74, UR31, P2 ;  /* 0x0000001f4a007c0c */ /* 0x000fe40009741270 */
[----:B------:R-:W-:Y:S02]  /*8cc0*/  LOP3.LUT R72, R123, 0x2a, RZ, 0xfc, !PT ;  /* 0x0000002a7b487812 */ /* 0x000fe400078efcff */
[----:B------:R-:W-:Y:S02]  /*8cd0*/  PLOP3.LUT P5, PT, PT, PT, UP1, 0x80, 0x8 ;  /* 0x000000000008781c */ /* 0x000fe40003faf018 */
[----:B------:R-:W-:-:S02]  /*8ce0*/  LEA.HI.X.SX32 R67, R67, R107, 0x1, P6 ;  /* 0x0000006b43437211 */ /* 0x000fc400030f0eff */
[-C--:B0-----:R-:W-:Y:S02]  /*8cf0*/  IADD3 R68, P6, PT, R70, R106.reuse, RZ ;  /* 0x0000006a46447210 */ /* 0x081fe40007fde0ff */
[----:B------:R-:W-:Y:S01]  /*8d00*/  ISETP.LT.AND P5, PT, R72, UR31, P5 ;  /* 0x0000001f48007c0c */ /* 0x000fe2000afa1270 */
[----:B------:R-:W2:Y:S01]  /*8d10*/  @P1 LDG.E.U8 R115, desc[UR26][R66.64] ;  /* 0x0000001a42731981 */ /* 0x000ea2000c1e1100 */
[----:B------:R-:W-:Y:S02]  /*8d20*/  IADD3 R69, P1, PT, R71, R106, RZ ;  /* 0x0000006a47457210 */ /* 0x000fe40007f3e0ff */
[-C--:B------:R-:W-:Y:S02]  /*8d30*/  LEA.HI.X.SX32 R70, R70, R107.reuse, 0x1, P6 ;  /* 0x0000006b46467211 */ /* 0x080fe400030f0eff */
[----:B------:R-:W-:Y:S02]  /*8d40*/  LOP3.LUT R72, R123, 0x32, RZ, 0xfc, !PT ;  /* 0x000000327b487812 */ /* 0x000fe400078efcff */
[----:B------:R-:W-:Y:S01]  /*8d50*/  PLOP3.LUT P6, PT, PT, PT, UP1, 0x80, 0x8 ;  /* 0x000000000008781c */ /* 0x000fe20003fcf018 */
[----:B------:R-:W-:Y:S01]  /*8d60*/  @P2 IMAD.MOV.U32 R74, RZ, RZ, R68 ;  /* 0x000000ffff4a2224 */ /* 0x000fe200078e0044 */
[----:B------:R-:W-:Y:S01]  /*8d70*/  PRMT R118, RZ, 0x7610, R118 ;  /* 0x00007610ff767816 */ /* 0x000fe20000000076 */
[----:B------:R-:W-:Y:S01]  /*8d80*/  @P2 IMAD.MOV.U32 R75, RZ, RZ, R70 ;  /* 0x000000ffff4b2224 */ /* 0x000fe200078e0046 */
[----:B------:R-:W-:-:S02]  /*8d90*/  LEA.HI.X.SX32 R71, R71, R107, 0x1, P1 ;  /* 0x0000006b47477211 */ /* 0x000fc400008f0eff */
[----:B------:R-:W-:Y:S02]  /*8da0*/  ISETP.LT.AND P1, PT, R72, UR31, P6 ;  /* 0x0000001f48007c0c */ /* 0x000fe4000b721270 */
[----:B------:R-:W-:Y:S01]  /*8db0*/  IADD3 R72, P6, PT, R73, R106, RZ ;  /* 0x0000006a49487210 */ /* 0x000fe20007fde0ff */
[----:B------:R0:W2:Y:S01]  /*8dc0*/  @P2 LDG.E.U8 R118, desc[UR26][R74.64] ;  /* 0x0000001a4a762981 */ /* 0x0000a2000c1e1100 */
[----:B------:R-:W-:Y:S02]  /*8dd0*/  PRMT R117, RZ, 0x7610, R117 ;  /* 0x00007610ff757816 */ /* 0x000fe40000000075 */
[----:B------:R-:W-:Y:S02]  /*8de0*/  LOP3.LUT R80, R123, 0x3a, RZ, 0xfc, !PT ;  /* 0x0000003a7b507812 */ /* 0x000fe400078efcff */
[----:B------:R-:W-:Y:S02]  /*8df0*/  PLOP3.LUT P2, PT, PT, PT, UP1, 0x80, 0x8 ;  /* 0x000000000008781c */ /* 0x000fe40003f4f018 */
[----:B------:R-:W-:Y:S01]  /*8e00*/  PRMT R116, RZ, 0x7610, R116 ;  /* 0x00007610ff747816 */ /* 0x000fe20000000074 */
[----:B0-----:R-:W-:-:S02]  /*8e10*/  @P5 IMAD.MOV.U32 R74, RZ, RZ, R69 ;  /* 0x000000ffff4a5224 */ /* 0x001fc400078e0045 */
[----:B------:R-:W-:Y:S01]  /*8e20*/  @P5 IMAD.MOV.U32 R75, RZ, RZ, R71 ;  /* 0x000000ffff4b5224 */ /* 0x000fe200078e0047 */
[----:B------:R-:W-:Y:S02]  /*8e30*/  LEA.HI.X.SX32 R73, R73, R107, 0x1, P6 ;  /* 0x0000006b49497211 */ /* 0x000fe400030f0eff */
[----:B------:R-:W-:Y:S02]  /*8e40*/  ISETP.LT.AND P2, PT, R80, UR31, P2 ;  /* 0x0000001f50007c0c */ /* 0x000fe40009741270 */
[----:B------:R0:W2:Y:S01]  /*8e50*/  @P5 LDG.E.U8 R117, desc[UR26][R74.64] ;  /* 0x0000001a4a755981 */ /* 0x0000a2000c1e1100 */
[----:B------:R-:W-:Y:S01]  /*8e60*/  LOP3.LUT R78, R123, 0x4, RZ, 0xfc, !PT ;  /* 0x000000047b4e7812 */ /* 0x000fe200078efcff */
[----:B------:R-:W-:Y:S01]  /*8e70*/  IMAD.U32 R91, RZ, RZ, UR10 ;  /* 0x0000000aff5b7e24 */ /* 0x000fe2000f8e00ff */
[----:B------:R-:W-:Y:S01]  /*8e80*/  PLOP3.LUT P5, PT, PT, PT, UP1, 0x80, 0x8 ;  /* 0x000000000008781c */ /* 0x000fe20003faf018 */
[----:B------:R-:W2:Y:S02]  /*8e90*/  @P1 LDG.E.U8 R116, desc[UR26][R72.64] ;  /* 0x0000001a48741981 */ /* 0x000ea4000c1e1100 */
[----:B------:R-:W-:Y:S01]  /*8ea0*/  IMAD R91, R91, 0x2, R76 ;  /* 0x000000025b5b7824 */ /* 0x000fe200078e024c */
[----:B------:R-:W-:-:S02]  /*8eb0*/  ISETP.LT.AND P5, PT, R78, UR31, P5 ;  /* 0x0000001f4e007c0c */ /* 0x000fc4000afa1270 */
[CC--:B0-----:R-:W-:Y:S02]  /*8ec0*/  IADD3 R74, P1, PT, R76.reuse, R106.reuse, RZ ;  /* 0x0000006a4c4a7210 */ /* 0x0c1fe40007f3e0ff */
[C---:B------:R-:W-:Y:S02]  /*8ed0*/  IADD3 R75, P6, PT, R77.reuse, R106, RZ ;  /* 0x0000006a4d4b7210 */ /* 0x040fe40007fde0ff */
[-C--:B------:R-:W-:Y:S01]  /*8ee0*/  LEA.HI.X.SX32 R76, R76, R107.reuse, 0x1, P1 ;  /* 0x0000006b4c4c7211 */ /* 0x080fe200008f0eff */
[----:B------:R-:W-:Y:S01]  /*8ef0*/  @P2 IMAD.MOV.U32 R80, RZ, RZ, R74 ;  /* 0x000000ffff502224 */ /* 0x000fe200078e004a */
[----:B------:R-:W-:Y:S02]  /*8f00*/  PRMT R120, RZ, 0x7610, R120 ;  /* 0x00007610ff787816 */ /* 0x000fe40000000078 */
[----:B------:R-:W-:Y:S01]  /*8f10*/  LEA.HI.X.SX32 R77, R77, R107, 0x1, P6 ;  /* 0x0000006b4d4d7211 */ /* 0x000fe200030f0eff */
[----:B------:R-:W-:Y:S01]  /*8f20*/  @P2 IMAD.MOV.U32 R81, RZ, RZ, R76 ;  /* 0x000000ffff512224 */ /* 0x000fe200078e004c */
[----:B------:R-:W-:-:S04]  /*8f30*/  PRMT R134, RZ, 0x7610, R134 ;  /* 0x00007610ff867816 */ /* 0x000fc80000000086 */
[----:B------:R0:W2:Y:S01]  /*8f40*/  @P2 LDG.E.U8 R120, desc[UR26][R80.64] ;  /* 0x0000001a50782981 */ /* 0x0000a2000c1e1100 */
[C---:B------:R-:W-:Y:S02]  /*8f50*/  LOP3.LUT R78, R123.reuse, 0xc, RZ, 0xfc, !PT ;  /* 0x0000000c7b4e7812 */ /* 0x040fe400078efcff */
[----:B------:R-:W-:Y:S01]  /*8f60*/  PLOP3.LUT P1, PT, PT, PT, UP1, 0x80, 0x8 ;  /* 0x000000000008781c */ /* 0x000fe20003f2f018 */
[----:B0-----:R-:W-:Y:S02]  /*8f70*/  @P5 IMAD.MOV.U32 R80, RZ, RZ, R75 ;  /* 0x000000ffff505224 */ /* 0x001fe400078e004b */
[----:B------:R-:W-:Y:S01]  /*8f80*/  @P5 IMAD.MOV.U32 R81, RZ, RZ, R77 ;  /* 0x000000ffff515224 */ /* 0x000fe200078e004d */
[----:B------:R-:W-:Y:S02]  /*8f90*/  ISETP.LT.AND P1, PT, R78, UR31, P1 ;  /* 0x0000001f4e007c0c */ /* 0x000fe40008f21270 */
[----:B------:R-:W-:Y:S02]  /*8fa0*/  LOP3.LUT R86, R123, 0x14, RZ, 0xfc, !PT ;  /* 0x000000147b567812 */ /* 0x000fe400078efcff */
[----:B------:R0:W3:Y:S01]  /*8fb0*/  @P5 LDG.E.U8 R134, desc[UR26][R80.64] ;  /* 0x0000001a50865981 */ /* 0x0000e2000c1e1100 */
[----:B------:R-:W-:-:S02]  /*8fc0*/  PLOP3.LUT P5, PT, PT, PT, UP1, 0x80, 0x8 ;  /* 0x000000000008781c */ /* 0x000fc40003faf018 */
[----:B------:R-:W-:Y:S02]  /*8fd0*/  IADD3 R78, P2, PT, R79, R106, RZ ;  /* 0x0000006a4f4e7210 */ /* 0x000fe40007f5e0ff */
[----:B------:R-:W-:Y:S02]  /*8fe0*/  ISETP.LT.AND P5, PT, R86, UR31, P5 ;  /* 0x0000001f56007c0c */ /* 0x000fe4000afa1270 */
[----:B------:R-:W-:Y:S02]  /*8ff0*/  LOP3.LUT R84, R123, 0x1c, RZ, 0xfc, !PT ;  /* 0x0000001c7b547812 */ /* 0x000fe400078efcff */
[----:B------:R-:W-:Y:S02]  /*9000*/  PLOP3.LUT P6, PT, PT, PT, UP1, 0x80, 0x8 ;  /* 0x000000000008781c */ /* 0x000fe40003fcf018 */
[----:B------:R-:W-:Y:S02]  /*9010*/  LEA.HI.X.SX32 R79, R79, R107, 0x1, P2 ;  /* 0x0000006b4f4f7211 */ /* 0x000fe400010f0eff */
[----:B------:R-:W-:-:S02]  /*9020*/  PRMT R141, RZ, 0x7610, R141 ;  /* 0x00007610ff8d7816 */ /* 0x000fc4000000008d */
[-C--:B0-----:R-:W-:Y:S02]  /*9030*/  IADD3 R80, P2, PT, R82, R106.reuse, RZ ;  /* 0x0000006a52507210 */ /* 0x081fe40007f5e0ff */
[----:B------:R-:W-:Y:S02]  /*9040*/  ISETP.LT.AND P6, PT, R84, UR31, P6 ;  /* 0x0000001f54007c0c */ /* 0x000fe4000b7c1270 */
[-C--:B------:R-:W-:Y:S01]  /*9050*/  LEA.HI.X.SX32 R82, R82, R107.reuse, 0x1, P2 ;  /* 0x0000006b52527211 */ /* 0x080fe200010f0eff */
[----:B------:R-:W3:Y:S01]  /*9060*/  @P1 LDG.E.U8 R141, desc[UR26][R78.64] ;  /* 0x0000001a4e8d1981 */ /* 0x000ee2000c1e1100 */
[----:B------:R-:W-:Y:S02]  /*9070*/  IADD3 R81, P1, PT, R83, R106, RZ ;  /* 0x0000006a53517210 */ /* 0x000fe40007f3e0ff */
[----:B------:R-:W-:Y:S02]  /*9080*/  LOP3.LUT R84, R123, 0x24, RZ, 0xfc, !PT ;  /* 0x000000247b547812 */ /* 0x000fe400078efcff */
[----:B------:R-:W-:Y:S01]  /*9090*/  PLOP3.LUT P2, PT, PT, PT, UP1, 0x80, 0x8 ;  /* 0x000000000008781c */ /* 0x000fe20003f4f018 */
[----:B------:R-:W-:Y:S01]  /*90a0*/  @P5 IMAD.MOV.U32 R100, RZ, RZ, R80 ;  /* 0x000000ffff645224 */ /* 0x000fe200078e0050 */
[----:B------:R-:W-:Y:S01]  /*90b0*/  PRMT R122, RZ, 0x7610, R122 ;  /* 0x00007610ff7a7816 */ /* 0x000fe2000000007a */
[----:B------:R-:W-:Y:S01]  /*90c0*/  @P5 IMAD.MOV.U32 R101, RZ, RZ, R82 ;  /* 0x000000ffff655224 */ /* 0x000fe200078e0052 */
[----:B------:R-:W-:-:S02]  /*90d0*/  LEA.HI.X.SX32 R83, R83, R107, 0x1, P1 ;  /* 0x0000006b53537211 */ /* 0x000fc400008f0eff */
[----:B------:R-:W-:Y:S02]  /*90e0*/  ISETP.LT.AND P2, PT, R84, UR31, P2 ;  /* 0x0000001f54007c0c */ /* 0x000fe40009741270 */
[----:B------:R-:W-:Y:S01]  /*90f0*/  LOP3.LUT R86, R123, 0x2c, RZ, 0xfc, !PT ;  /* 0x0000002c7b567812 */ /* 0x000fe200078efcff */
[----:B------:R0:W3:Y:S01]  /*9100*/  @P5 LDG.E.U8 R122, desc[UR26][R100.64] ;  /* 0x0000001a647a5981 */ /* 0x0000e2000c1e1100 */
[----:B------:R-:W-:Y:S02]  /*9110*/  PLOP3.LUT P1, PT, PT, PT, UP1, 0x80, 0x8 ;  /* 0x000000000008781c */ /* 0x000fe40003f2f018 */
[----:B------:R-:W-:Y:S02]  /*9120*/  PRMT R121, RZ, 0x7610, R121 ;  /* 0x00007610ff797816 */ /* 0x000fe40000000079 */
[----:B------:R-:W-:Y:S02]  /*9130*/  IADD3 R84, P5, PT, R85, R106, RZ ;  /* 0x0000006a55547210 */ /* 0x000fe40007fbe0ff */
[----:B------:R-:W-:Y:S01]  /*9140*/  ISETP.LT.AND P1, PT, R86, UR31, P1 ;  /* 0x0000001f56007c0c */ /* 0x000fe20008f21270 */
[----:B0-----:R-:W-:-:S02]  /*9150*/  @P6 IMAD.MOV.U32 R100, RZ, RZ, R81 ;  /* 0x000000ffff646224 */ /* 0x001fc400078e0051 */
[----:B------:R-:W-:Y:S01]  /*9160*/  @P6 IMAD.MOV.U32 R101, RZ, RZ, R83 ;  /* 0x000000ffff656224 */ /* 0x000fe200078e0053 */
[----:B------:R-:W-:Y:S02]  /*9170*/  PRMT R140, RZ, 0x7610, R140 ;  /* 0x00007610ff8c7816 */ /* 0x000fe4000000008c */
[----:B------:R-:W-:Y:S02]  /*9180*/  LEA.HI.X.SX32 R85, R85, R107, 0x1, P5 ;  /* 0x0000006b55557211 */ /* 0x000fe400028f0eff */
[----:B------:R0:W3:Y:S01]  /*9190*/  @P6 LDG.E.U8 R121, desc[UR26][R100.64] ;  /* 0x0000001a64796981 */ /* 0x0000e2000c1e1100 */
[----:B------:R-:W-:Y:S02]  /*91a0*/  LOP3.LUT R88, R123, 0x34, RZ, 0xfc, !PT ;  /* 0x000000347b587812 */ /* 0x000fe400078efcff */
[----:B------:R-:W-:Y:S01]  /*91b0*/  PLOP3.LUT P5, PT, PT, PT, UP1, 0x80, 0x8 ;  /* 0x000000000008781c */ /* 0x000fe20003faf018 */
[----:B------:R-:W3:Y:S01]  /*91c0*/  @P2 LDG.E.U8 R140, desc[UR26][R84.64] ;  /* 0x0000001a548c2981 */ /* 0x000ee2000c1e1100 */
[----:B------:R-:W-:-:S02]  /*91d0*/  IADD3 R86, P6, PT, R87, R106, RZ ;  /* 0x0000006a57567210 */ /* 0x000fc40007fde0ff */
[----:B------:R-:W-:Y:S02]  /*91e0*/  PRMT R144, RZ, 0x7610, R144 ;  /* 0x00007610ff907816 */ /* 0x000fe40000000090 */
[----:B------:R-:W-:Y:S02]  /*91f0*/  ISETP.LT.AND P2, PT, R88, UR31, P5 ;  /* 0x0000001f58007c0c */ /* 0x000fe4000af41270 */
[----:B------:R-:W-:Y:S02]  /*9200*/  LEA.HI.X.SX32 R87, R87, R107, 0x1, P6 ;  /* 0x0000006b57577211 */ /* 0x000fe400030f0eff */
[----:B------:R-:W-:Y:S02]  /*9210*/  LOP3.LUT R90, R123, 0x3c, RZ, 0xfc, !PT ;  /* 0x0000003c7b5a7812 */ /* 0x000fe400078efcff */
[----:B------:R-:W-:Y:S01]  /*9220*/  PLOP3.LUT P5, PT, PT, PT, UP1, 0x80, 0x8 ;  /* 0x000000000008781c */ /* 0x000fe20003faf018 */
[----:B------:R-:W3:Y:S03]  /*9230*/  @P1 LDG.E.U8 R144, desc[UR26][R86.64] ;  /* 0x0000001a56901981 */ /* 0x000ee6000c1e1100 */
[----:B------:R-:W-:-:S02]  /*9240*/  ISETP.LT.AND P5, PT, R90, UR31, P5 ;  /* 0x0000001f5a007c0c */ /* 0x000fc4000afa1270 */
[-C--:B------:R-:W-:Y:S02]  /*9250*/  IADD3 R90, P1, PT, R91, R106.reuse, RZ ;  /* 0x0000006a5b5a7210 */ /* 0x080fe40007f3e0ff */
[----:B------:R-:W-:Y:S02]  /*9260*/  IADD3 R88, P6, PT, R89, R106, RZ ;  /* 0x0000006a59587210 */ /* 0x000fe40007fde0ff */
[----:B------:R-:W-:Y:S02]  /*9270*/  LEA.HI.X.SX32 R91, R91, R107, 0x1, P1 ;  /* 0x0000006b5b5b7211 */ /* 0x000fe400008f0eff */
[----:B------:R-:W-:Y:S02]  /*9280*/  PLOP3.LUT P1, PT, PT, PT, UP1, 0x80, 0x8 ;  /* 0x000000000008781c */ /* 0x000fe40003f2f018 */
[----:B------:R-:W-:Y:S02]  /*9290*/  LOP3.LUT R92, R123, 0x6, RZ, 0xfc, !PT ;  /* 0x000000067b5c7812 */ /* 0x000fe400078efcff */
[----:B------:R-:W-:-:S02]  /*92a0*/  PRMT R143, RZ, 0x7610, R143 ;  /* 0x00007610ff8f7816 */ /* 0x000fc4000000008f */
[----:B------:R-:W-:Y:S02]  /*92b0*/  LEA.HI.X.SX32 R89, R89, R107, 0x1, P6 ;  /* 0x0000006b59597211 */ /* 0x000fe400030f0eff */
[----:B------:R-:W-:-:S03]  /*92c0*/  ISETP.LT.AND P1, PT, R92, UR31, P1 ;  /* 0x0000001f5c007c0c */ /* 0x000fc60008f21270 */
[----:B------:R-:W3:Y:S01]  /*92d0*/  @P2 LDG.E.U8 R143, desc[UR26][R88.64] ;  /* 0x0000001a588f2981 */ /* 0x000ee2000c1e1100 */
[C---:B------:R-:W-:Y:S02]  /*92e0*/  IADD3 R92, P2, PT, R93.reuse, R106, RZ ;  /* 0x0000006a5d5c7210 */ /* 0x040fe40007f5e0ff */
[----:B------:R-:W-:Y:S02]  /*92f0*/  PRMT R124, RZ, 0x7610, R124 ;  /* 0x00007610ff7c7816 */ /* 0x000fe4000000007c */
[----:B------:R-:W-:Y:S02]  /*9300*/  LEA.HI.X.SX32 R93, R93, R107, 0x1, P2 ;  /* 0x0000006b5d5d7211 */ /* 0x000fe400010f0eff */
[----:B------:R-:W-:-:S03]  /*9310*/  LOP3.LUT R94, R123, 0x16, RZ, 0xfc, !PT ;  /* 0x000000167b5e7812 */ /* 0x000fc600078efcff */
[----:B------:R-:W3:Y:S01]  /*9320*/  @P1 LDG.E.U8 R124, desc[UR26][R92.64] ;  /* 0x0000001a5c7c1981 */ /* 0x000ee2000c1e1100 */
[----:B------:R-:W-:-:S04]  /*9330*/  PLOP3.LUT P1, PT, PT, PT, UP1, 0x80, 0x8 ;  /* 0x000000000008781c */ /* 0x000fc80003f2f018 */
[----:B------:R-:W-:Y:S02]  /*9340*/  ISETP.LT.AND P1, PT, R94, UR31, P1 ;  /* 0x0000001f5e007c0c */ /* 0x000fe40008f21270 */
[C---:B------:R-:W-:Y:S02]  /*9350*/  IADD3 R94, P2, PT, R95.reuse, R106, RZ ;  /* 0x0000006a5f5e7210 */ /* 0x040fe40007f5e0ff */
[----:B------:R-:W-:Y:S02]  /*9360*/  PRMT R146, RZ, 0x7610, R146 ;  /* 0x00007610ff927816 */ /* 0x000fe40000000092 */
[----:B------:R-:W-:Y:S02]  /*9370*/  LEA.HI.X.SX32 R95, R95, R107, 0x1, P2 ;  /* 0x0000006b5f5f7211 */ /* 0x000fe400010f0eff */
[----:B------:R-:W-:-:S05]  /*9380*/  LOP3.LUT R96, R123, 0x26, RZ, 0xfc, !PT ;  /* 0x000000267b607812 */ /* 0x000fca00078efcff */
        /* <DEDUP_REMOVED lines=13> */
[----:B0-----:R-:W-:-:S05]  /*9460*/  LEA.HI R100, R167, 0xe, RZ, 0x1a ;  /* 0x0000000ea7647811 */ /* 0x001fca00078fd0ff */
[----:B------:R-:W3:Y:S01]  /*9470*/  @P1 LDG.E.U8 R142, desc[UR26][R98.64] ;  /* 0x0000001a628e1981 */ /* 0x000ee2000c1e1100 */
[----:B------:R-:W-:Y:S01]  /*9480*/  PLOP3.LUT P1, PT, PT, PT, UP1, 0x80, 0x8 ;  /* 0x000000000008781c */ /* 0x000fe20003f2f018 */
[----:B------:R-:W-:-:S03]  /*9490*/  IMAD R101, R100, UR10, RZ ;  /* 0x0000000a64657c24 */ /* 0x000fc6000f8e02ff */
[----:B------:R-:W-:Y:S02]  /*94a0*/  ISETP.LT.AND P1, PT, R100, UR31, P1 ;  /* 0x0000001f64007c0c */ /* 0x000fe40008f21270 */
[C---:B------:R-:W-:Y:S02]  /*94b0*/  IADD3 R100, P2, PT, R101.reuse, R106, RZ ;  /* 0x0000006a65647210 */ /* 0x040fe40007f5e0ff */
[----:B------:R-:W-:Y:S02]  /*94c0*/  PRMT R147, RZ, 0x7610, R147 ;  /* 0x00007610ff937816 */ /* 0x000fe40000000093 */
[----:B------:R-:W-:Y:S02]  /*94d0*/  LEA.HI.X.SX32 R101, R101, R107, 0x1, P2 ;  /* 0x0000006b65657211 */ /* 0x000fe400010f0eff */
[----:B------:R-:W-:-:S05]  /*94e0*/  LEA.HI R102, R167, 0x1e, RZ, 0x1a ;  /* 0x0000001ea7667811 */ /* 0x000fca00078fd0ff */
        /* <DEDUP_REMOVED lines=17> */
[----:B------:R-:W-:Y:S01]  /*9600*/  IMAD R108, R123, UR10, RZ ;  /* 0x0000000a7b6c7c24 */ /* 0x000fe2000f8e02ff */
[----:B------:R-:W-:-:S04]  /*9610*/  PLOP3.LUT P1, PT, PT, PT, UP1, 0x80, 0x8 ;  /* 0x000000000008781c */ /* 0x000fc80003f2f018 */
[----:B------:R-:W-:Y:S02]  /*9620*/  IADD3 R106, P2, PT, R108, R106, RZ ;  /* 0x0000006a6c6a7210 */ /* 0x000fe40007f5e0ff */
[----:B------:R-:W-:Y:S02]  /*9630*/  ISETP.LT.AND P1, PT, R123, UR31, P1 ;  /* 0x0000001f7b007c0c */ /* 0x000fe40008f21270 */
[----:B------:R-:W-:Y:S02]  /*9640*/  LOP3.LUT R123, R0, 0xb4, RZ, 0xfc, !PT ;  /* 0x000000b4007b7812 */ /* 0x000fe400078efcff */
[----:B------:R-:W-:Y:S02]  /*9650*/  LEA.HI.X.SX32 R107, R108, R107, 0x1, P2 ;  /* 0x0000006b6c6b7211 */ /* 0x000fe400010f0eff */
[----:B------:R-:W-:-:S05]  /*9660*/  IABS R108, R123 ;  /* 0x0000007b006c7213 */ /* 0x000fca0000000000 */
[----:B------:R-:W-:Y:S01]  /*9670*/  IMAD.HI.U32 R156, R138, R108, RZ ;  /* 0x0000006c8a9c7227 */ /* 0x000fe200078e00ff */
[----:B------:R-:W-:-:S03]  /*9680*/  PRMT R149, RZ, 0x7610, R149 ;  /* 0x00007610ff957816 */ /* 0x000fc60000000095 */
[----:B------:R-:W-:-:S03]  /*9690*/  IMAD.MOV R156, RZ, RZ, -R156 ;  /* 0x000000ffff9c7224 */ /* 0x000fc600078e0a9c */
[----:B------:R-:W3:Y:S01]  /*96a0*/  @P1 LDG.E.U8 R149, desc[UR26][R106.64] ;  /* 0x0000001a6a951981 */ /* 0x000ee2000c1e1100 */
[----:B------:R-:W-:-:S05]  /*96b0*/  IMAD R108, R139, R156, R108 ;  /* 0x0000009c8b6c7224 */ /* 0x000fca00078e026c */
[----:B------:R-:W-:Y:S02]  /*96c0*/  ISETP.GT.U32.AND P1, PT, R139, R108, PT ;  /* 0x0000006c8b00720c */ /* 0x000fe40003f24070 */
[----:B------:R-:W-:-:S11]  /*96d0*/  ISETP.GE.AND P2, PT, R123, RZ, PT ;  /* 0x000000ff7b00720c */ /* 0x000fd60003f46270 */
[----:B------:R-:W-:-:S05]  /*96e0*/  @!P1 IMAD.IADD R108, R108, 0x1, -R139 ;  /* 0x000000016c6c9824 */ /* 0x000fca00078e0a8b */
[----:B------:R-:W-:Y:S01]  /*96f0*/  ISETP.GT.U32.AND P1, PT, R139, R108, PT ;  /* 0x0000006c8b00720c */ /* 0x000fe20003f24070 */
[----:B------:R-:W-:-:S04]  /*9700*/  @!UP2 UIADD3 UR4, UPT, UPT, -UR5, 0x100000, URZ ;  /* 0x001000000504a890 */ /* 0x000fc8000fffe1ff */
[----:B------:R-:W-:Y:S02]  /*9710*/  @!UP2 USHF.L.U32 UR5, UR4, 0xb, URZ ;  /* 0x0000000b0405a899 */ /* 0x000fe400080006ff */
[----:B------:R-:W-:-:S06]  /*9720*/  @!UP2 USHF.L.U32 UR4, UR4, 0x1, URZ ;  /* 0x000000010404a899 */ /* 0x000fcc00080006ff */
[----:B------:R-:W-:-:S04]  /*9730*/  @!P1 IMAD.IADD R108, R108, 0x1, -R139 ;  /* 0x000000016c6c9824 */ /* 0x000fc800078e0a8b */
[----:B------:R-:W-:-:S05]  /*9740*/  @!P2 IMAD.MOV R108, RZ, RZ, -R108 ;  /* 0x000000ffff6ca224 */ /* 0x000fca00078e0a6c */
[----:B------:R-:W-:Y:S01]  /*9750*/  SEL R108, R168, R108, !P4 ;  /* 0x0000006ca86c7207 */ /* 0x000fe20006000000 */
[----:B------:R0:W-:Y:S01]  /*9760*/  STL [R1+0x2cc], R123 ;  /* 0x0002cc7b01007387 */ /* 0x0001e20000100800 */
[----:B------:R-:W-:-:S03]  /*9770*/  VOTEU.ALL UP1, P3 ;  /* 0x0000000000ff7886 */ /* 0x000fc60001820000 */
[----:B------:R-:W-:Y:S02]  /*9780*/  IMAD R108, R108, UR7, RZ ;  /* 0x000000076c6c7c24 */ /* 0x000fe4000f8e02ff */
[----:B------:R1:W1:Y:S01]  /*9790*/  @!UP1 SYNCS.EXCH.64 URZ, [UR13+0xa008], UR4 ;  /* 0x00a008040dff95b2 */ /* 0x0002620008000100 */
[----:B0-----:R-:W-:Y:S02]  /*97a0*/  LOP3.LUT R123, R167, 0x7f, RZ, 0xc0, !PT ;  /* 0x0000007fa77b7812 */ /* 0x001fe400078ec0ff */
[----:B------:R-:W-:-:S03]  /*97b0*/  IADD3 R167, P1, PT, R108, R127, RZ ;  /* 0x0000007f6ca77210 */ /* 0x000fc60007f3e0ff */
[----:B--2---:R0:W-:Y:S04]  /*97c0*/  STS.U8 [R123+UR13+0x8000], R155 ;  /* 0x0080009b7b007988 */ /* 0x0041e8000800000d */
[----:B------:R2:W-:Y:S04]  /*97d0*/  STS.U8 [R123+UR13+0x8200], R154 ;  /* 0x0082009a7b007988 */ /* 0x0005e8000800000d */
[----:B------:R1:W-:Y:S01]  /*97e0*/  STL [R1+0xa8], R167 ;  /* 0x0000a8a701007387 */ /* 0x0003e20000100800 */
[----:B0-----:R-:W-:Y:S01]  /*97f0*/  LEA.HI.X.SX32 R155, R108, R126, 0x1, P1 ;  /* 0x0000007e6c9b7211 */ /* 0x001fe200008f0eff */
[----:B--2---:R-:W-:Y:S01]  /*9800*/  @P0 IMAD.MOV.U32 R154, RZ, RZ, R167 ;  /* 0x000000ffff9a0224 */ /* 0x004fe200078e00a7 */
[----:B-1----:R-:W-:-:S04]  /*9810*/  LOP3.LUT R167, R0, 0xbc, RZ, 0xfc, !PT ;  /* 0x000000bc00a77812 */ /* 0x002fc800078efcff */
[----:B------:R-:W-:Y:S01]  /*9820*/  IABS R108, R167 ;  /* 0x000000a7006c7213 */ /* 0x000fe20000000000 */
[----:B------:R0:W-:Y:S04]  /*9830*/  STS.U8 [R123+UR13+0x8400], R153 ;  /* 0x008400997b007988 */ /* 0x0001e8000800000d */
[----:B0-----:R-:W-:-:S04]  /*9840*/  IMAD.HI.U32 R153, R138, R108, RZ ;  /* 0x0000006c8a997227 */ /* 0x001fc800078e00ff */
[----:B------:R-:W-:-:S04]  /*9850*/  IMAD.MOV R153, RZ, RZ, -R153 ;  /* 0x000000ffff997224 */ /* 0x000fc800078e0a99 */
[----:B------:R-:W-:-:S05]  /*9860*/  IMAD R108, R139, R153, R108 ;  /* 0x000000998b6c7224 */ /* 0x000fca00078e026c */
[----:B------:R-:W-:Y:S02]  /*9870*/  ISETP.GT.U32.AND P1, PT, R139, R108, PT ;  /* 0x0000006c8b00720c */ /* 0x000fe40003f24070 */
[----:B------:R-:W-:-:S11]  /*9880*/  ISETP.GE.AND P2, PT, R167, RZ, PT ;  /* 0x000000ffa700720c */ /* 0x000fd60003f46270 */
[----:B------:R-:W-:-:S05]  /*9890*/  @!P1 IMAD.IADD R108, R108, 0x1, -R139 ;  /* 0x000000016c6c9824 */ /* 0x000fca00078e0a8b */
[----:B------:R-:W-:-:S13]  /*98a0*/  ISETP.GT.U32.AND P1, PT, R139, R108, PT ;  /* 0x0000006c8b00720c */ /* 0x000fda0003f24070 */
[----:B------:R-:W-:-:S04]  /*98b0*/  @!P1 IMAD.IADD R108, R108, 0x1, -R139 ;  /* 0x000000016c6c9824 */ /* 0x000fc800078e0a8b */
[----:B------:R-:W-:-:S05]  /*98c0*/  @!P2 IMAD.MOV R108, RZ, RZ, -R108 ;  /* 0x000000ffff6ca224 */ /* 0x000fca00078e0a6c */
[----:B------:R-:W-:Y:S01]  /*98d0*/  SEL R108, R168, R108, !P4 ;  /* 0x0000006ca86c7207 */ /* 0x000fe20006000000 */
[----:B------:R-:W-:Y:S04]  /*98e0*/  STS.U8 [R123+UR13+0x8600], R152 ;  /* 0x008600987b007988 */ /* 0x000fe8000800000d */
[----:B------:R-:W-:Y:S01]  /*98f0*/  IMAD R108, R108, UR7, RZ ;  /* 0x000000076c6c7c24 */ /* 0x000fe2000f8e02ff */
[----:B------:R-:W-:Y:S04]  /*9900*/  STS.U8 [R123+UR13+0x8800], R145 ;  /* 0x008800917b007988 */ /* 0x000fe8000800000d */
[----:B------:R0:W-:Y:S01]  /*9910*/  STS.U8 [R123+UR13+0x8a00], R109 ;  /* 0x008a006d7b007988 */ /* 0x0001e2000800000d */
[----:B------:R-:W-:-:S03]  /*9920*/  PRMT R173, RZ, 0x7610, R173 ;  /* 0x00007610ffad7816 */ /* 0x000fc600000000ad */
[----:B------:R-:W-:Y:S01]  /*9930*/  STL [R1+0xa4], R155 ;  /* 0x0000a49b01007387 */ /* 0x000fe20000100800 */
[----:B0-----:R-:W-:-:S03]  /*9940*/  IADD3 R123, P1, PT, R108, R127, RZ ;  /* 0x0000007f6c7b7210 */ /* 0x001fc60007f3e0ff */
[----:B------:R0:W-:Y:S01]  /*9950*/  STL [R1+0x28c], R167 ;  /* 0x00028ca701007387 */ /* 0x0001e20000100800 */
[----:B------:R-:W-:Y:S01]  /*9960*/  LEA.HI.X.SX32 R109, R108, R126, 0x1, P1 ;  /* 0x0000007e6c6d7211 */ /* 0x000fe200008f0eff */
[----:B------:R-:W-:-:S05]  /*9970*/  @P0 IMAD.MOV.U32 R108, RZ, RZ, R123 ;  /* 0x000000ffff6c0224 */ /* 0x000fca00078e007b */
[----:B------:R1:W2:Y:S04]  /*9980*/  @P0 LDG.E.U8 R173, desc[UR26][R108.64] ;  /* 0x0000001a6cad0981 */ /* 0x0002a8000c1e1100 */
[----:B0-----:R-:W2:Y:S04]  /*9990*/  LDL.LU R167, [R1+0x494] ;  /* 0x0004940001a77983 */ /* 0x001ea80000300800 */
[----:B------:R-:W-:Y:S04]  /*99a0*/  STL [R1+0xc8], R123 ;  /* 0x0000c87b01007387 */ /* 0x000fe80000100800 */
[----:B------:R1:W-:Y:S02]  /*99b0*/  STL [R1+0xc4], R109 ;  /* 0x0000c46d01007387 */ /* 0x0003e40000100800 */
[----:B-1----:R-:W0:Y:S01]  /*99c0*/  S2R R109, SR_TID.X ;  /* 0x00000000006d7919 */ /* 0x002e220000002100 */
[----:B------:R-:W-:-:S04]  /*99d0*/  LOP3.LUT R123, R0, 0xc4, RZ, 0xfc, !PT ;  /* 0x000000c4007b7812 */ /* 0x000fc800078efcff */
[----:B------:R-:W-:Y:S02]  /*99e0*/  IABS R108, R123 ;  /* 0x0000007b006c7213 */ /* 0x000fe40000000000 */
[----:B0-----:R-:W-:-:S05]  /*99f0*/  LOP3.LUT R109, R109, 0x7f, RZ, 0xc0, !PT ;  /* 0x0000007f6d6d7812 */ /* 0x001fca00078ec0ff */
[----:B------:R0:W-:Y:S02]  /*9a00*/  STS.U8 [R109+UR13+0x8c00], R110 ;  /* 0x008c006e6d007988 */ /* 0x0001e4000800000d */
[----:B0-----:R-:W-:-:S04]  /*9a10*/  IMAD.HI.U32 R109, R138, R108, RZ ;  /* 0x0000006c8a6d7227 */ /* 0x001fc800078e00ff */
[----:B------:R-:W-:-:S04]  /*9a20*/  IMAD.MOV R109, RZ, RZ, -R109 ;  /* 0x000000ffff6d7224 */ /* 0x000fc800078e0a6d */
[----:B------:R-:W-:-:S05]  /*9a30*/  IMAD R108, R139, R109, R108 ;  /* 0x0000006d8b6c7224 */ /* 0x000fca00078e026c */
[----:B------:R-:W-:Y:S01]  /*9a40*/  ISETP.GT.U32.AND P1, PT, R139, R108, PT ;  /* 0x0000006c8b00720c */ /* 0x000fe20003f24070 */
[----:B------:R-:W0:Y:S01]  /*9a50*/  S2R R110, SR_TID.X ;  /* 0x00000000006e7919 */ /* 0x000e220000002100 */
[----:B------:R-:W-:-:S11]  /*9a60*/  ISETP.GE.AND P2, PT, R123, RZ, PT ;  /* 0x000000ff7b00720c */ /* 0x000fd60003f46270 */
[----:B------:R-:W-:-:S05]  /*9a70*/  @!P1 IMAD.IADD R108, R108, 0x1, -R139 ;  /* 0x000000016c6c9824 */ /* 0x000fca00078e0a8b */
[----:B------:R-:W-:-:S13]  /*9a80*/  ISETP.GT.U32.AND P1, PT, R139, R108, PT ;  /* 0x0000006c8b00720c */ /* 0x000fda0003f24070 */
[----:B------:R-:W-:-:S04]  /*9a90*/  @!P1 IMAD.IADD R108, R108, 0x1, -R139 ;  /* 0x000000016c6c9824 */ /* 0x000fc800078e0a8b */
[----:B------:R-:W-:Y:S01]  /*9aa0*/  @!P2 IMAD.MOV R108, RZ, RZ, -R108 ;  /* 0x000000ffff6ca224 */ /* 0x000fe200078e0a6c */
[----:B0-----:R-:W-:-:S04]  /*9ab0*/  LOP3.LUT R110, R110, 0x7f, RZ, 0xc0, !PT ;  /* 0x0000007f6e6e7812 */ /* 0x001fc800078ec0ff */
[----:B------:R-:W-:Y:S02]  /*9ac0*/  SEL R109, R168, R108, !P4 ;  /* 0x0000006ca86d7207 */ /* 0x000fe40006000000 */
[----:B------:R-:W-:-:S03]  /*9ad0*/  LOP3.LUT R108, R110, 0x10, RZ, 0x3c, !PT ;  /* 0x000000106e6c7812 */ /* 0x000fc600078e3cff */
[----:B------:R-:W-:Y:S01]  /*9ae0*/  IMAD R109, R109, UR7, RZ ;  /* 0x000000076d6d7c24 */ /* 0x000fe2000f8e02ff */
[----:B------:R0:W-:Y:S01]  /*9af0*/  STS.U8 [R110+UR13+0x8e00], R111 ;  /* 0x008e006f6e007988 */ /* 0x0001e2000800000d */
[----:B------:R-:W-:-:S03]  /*9b00*/  PRMT R172, RZ, 0x7610, R172 ;  /* 0x00007610ffac7816 */ /* 0x000fc600000000ac */
[----:B------:R1:W-:Y:S01]  /*9b10*/  STS.U8 [R108+UR13+0x8480], R112 ;  /* 0x008480706c007988 */ /* 0x0003e2000800000d */
[C---:B0-----:R-:W-:Y:S02]  /*9b20*/  IADD3 R110, P1, PT, R109.reuse, R127, RZ ;  /* 0x0000007f6d6e7210 */ /* 0x041fe40007f3e0ff */
[----:B-1----:R-:W-:Y:S02]  /*9b30*/  LOP3.LUT R112, R0, 0xcc, RZ, 0xfc, !PT ;  /* 0x000000cc00707812 */ /* 0x002fe400078efcff */
[----:B------:R-:W-:Y:S02]  /*9b40*/  LEA.HI.X.SX32 R111, R109, R126, 0x1, P1 ;  /* 0x0000007e6d6f7211 */ /* 0x000fe400008f0eff */
[----:B------:R-:W-:Y:S01]  /*9b50*/  IABS R109, R112 ;  /* 0x00000070006d7213 */ /* 0x000fe20000000000 */
[----:B------:R-:W-:Y:S04]  /*9b60*/  STL [R1+0x264], R123 ;  /* 0x0002647b01007387 */ /* 0x000fe80000100800 */
[----:B------:R0:W-:Y:S04]  /*9b70*/  STL [R1+0xe8], R110 ;  /* 0x0000e86e01007387 */ /* 0x0001e80000100800 */
[----:B------:R0:W2:Y:S02]  /*9b80*/  @P0 LDG.E.U8 R172, desc[UR26][R110.64] ;  /* 0x0000001a6eac0981 */ /* 0x0000a4000c1e1100 */
        /* <DEDUP_REMOVED lines=9> */
[----:B------:R-:W-:-:S05]  /*9c20*/  SEL R109, R168, R109, !P4 ;  /* 0x0000006da86d7207 */ /* 0x000fca0006000000 */
[----:B------:R-:W-:Y:S01]  /*9c30*/  IMAD R109, R109, UR7, RZ ;  /* 0x000000076d6d7c24 */ /* 0x000fe2000f8e02ff */
[----:B------:R0:W-:Y:S01]  /*9c40*/  STL [R1+0xe4], R111 ;  /* 0x0000e46f01007387 */ /* 0x0001e20000100800 */
[----:B------:R-:W-:-:S03]  /*9c50*/  PRMT R161, RZ, 0x7610, R161 ;  /* 0x00007610ffa17816 */ /* 0x000fc600000000a1 */
[C---:B------:R-:W-:Y:S01]  /*9c60*/  IADD3 R110, P1, PT, R109.reuse, R127, RZ ;  /* 0x0000007f6d6e7210 */ /* 0x040fe20007f3e0ff */
[----:B------:R1:W-:Y:S03]  /*9c70*/  STL [R1+0x260], R112 ;  /* 0x0002607001007387 */ /* 0x0003e60000100800 */
[----:B0-----:R-:W-:Y:S01]  /*9c80*/  LEA.HI.X.SX32 R111, R109, R126, 0x1, P1 ;  /* 0x0000007e6d6f7211 */ /* 0x001fe200008f0eff */
[----:B------:R0:W-:Y:S01]  /*9c90*/  STL [R1+0x108], R110 ;  /* 0x0001086e01007387 */ /* 0x0001e20000100800 */
[----:B-1----:R-:W-:-:S03]  /*9ca0*/  LOP3.LUT R112, R0, 0xd4, RZ, 0xfc, !PT ;  /* 0x000000d400707812 */ /* 0x002fc600078efcff */
[----:B------:R0:W2:Y:S04]  /*9cb0*/  @P0 LDG.E.U8 R161, desc[UR26][R110.64] ;  /* 0x0000001a6ea10981 */ /* 0x0000a8000c1e1100 */
[----:B------:R1:W-:Y:S01]  /*9cc0*/  STL [R1+0x104], R111 ;  /* 0x0001046f01007387 */ /* 0x0003e20000100800 */
[----:B0-----:R-:W-:-:S05]  /*9cd0*/  IABS R110, R112 ;  /* 0x00000070006e7213 */ /* 0x001fca0000000000 */
[----:B-1----:R-:W-:-:S04]  /*9ce0*/  IMAD.HI.U32 R111, R138, R110, RZ ;  /* 0x0000006e8a6f7227 */ /* 0x002fc800078e00ff */
        /* <DEDUP_REMOVED lines=10> */
[----:B------:R0:W-:Y:S04]  /*9d90*/  STL [R1+0x25c], R112 ;  /* 0x00025c7001007387 */ /* 0x0001e80000100800 */
[C---:B------:R-:W-:Y:S02]  /*9da0*/  IADD3 R111, P1, PT, R110.reuse, R127, RZ ;  /* 0x0000007f6e6f7210 */ /* 0x040fe40007f3e0ff */
[----:B------:R-:W-:Y:S02]  /*9db0*/  PRMT R160, RZ, 0x7610, R160 ;  /* 0x00007610ffa07816 */ /* 0x000fe400000000a0 */
[----:B0-----:R-:W-:Y:S01]  /*9dc0*/  LEA.HI.X.SX32 R112, R110, R126, 0x1, P1 ;  /* 0x0000007e6e707211 */ /* 0x001fe200008f0eff */
[----:B------:R0:W-:Y:S01]  /*9dd0*/  STL [R1+0x128], R111 ;  /* 0x0001286f01007387 */ /* 0x0001e20000100800 */
[----:B------:R-:W-:-:S03]  /*9de0*/  @P0 IMAD.MOV.U32 R110, RZ, RZ, R111 ;  /* 0x000000ffff6e0224 */ /* 0x000fc600078e006f */
[----:B------:R1:W-:Y:S01]  /*9df0*/  STL [R1+0x124], R112 ;  /* 0x0001247001007387 */ /* 0x0003e20000100800 */
[----:B0-----:R-:W-:Y:S01]  /*9e00*/  @P0 IMAD.MOV.U32 R111, RZ, RZ, R112 ;  /* 0x000000ffff6f0224 */ /* 0x001fe200078e0070 */
[----:B-1----:R-:W-:-:S04]  /*9e10*/  LOP3.LUT R112, R0, 0xdc, RZ, 0xfc, !PT ;  /* 0x000000dc00707812 */ /* 0x002fc800078efcff */
[----:B------:R0:W2:Y:S02]  /*9e20*/  @P0 LDG.E.U8 R160, desc[UR26][R110.64] ;  /* 0x0000001a6ea00981 */ /* 0x0000a4000c1e1100 */
[----:B0-----:R-:W-:-:S05]  /*9e30*/  IABS R110, R112 ;  /* 0x00000070006e7213 */ /* 0x001fca0000000000 */
[----:B------:R-:W-:-:S04]  /*9e40*/  IMAD.HI.U32 R111, R138, R110, RZ ;  /* 0x0000006e8a6f7227 */ /* 0x000fc800078e00ff */
[----:B------:R-:W-:-:S04]  /*9e50*/  IMAD.MOV R111, RZ, RZ, -R111 ;  /* 0x000000ffff6f7224 */ /* 0x000fc800078e0a6f */
[----:B------:R-:W-:-:S05]  /*9e60*/  IMAD R110, R139, R111, R110 ;  /* 0x0000006f8b6e7224 */ /* 0x000fca00078e026e */
[----:B------:R-:W-:Y:S01]  /*9e70*/  ISETP.GT.U32.AND P1, PT, R139, R110, PT ;  /* 0x0000006e8b00720c */ /* 0x000fe20003f24070 */
[----:B------:R0:W-:Y:S01]  /*9e80*/  STS.U8 [R108+UR13+0x8080], R114 ;  /* 0x008080726c007988 */ /* 0x0001e2000800000d */
[----:B------:R-:W-:Y:S01]  /*9e90*/  ISETP.GE.AND P2, PT, R112, RZ, PT ;  /* 0x000000ff7000720c */ /* 0x000fe20003f46270 */
[----:B0-----:R-:W0:Y:S10]  /*9ea0*/  S2R R114, SR_TID.X ;  /* 0x0000000000727919 */ /* 0x001e340000002100 */
[----:B------:R-:W-:-:S05]  /*9eb0*/  @!P1 IMAD.IADD R110, R110, 0x1, -R139 ;  /* 0x000000016e6e9824 */ /* 0x000fca00078e0a8b */
[----:B------:R-:W-:Y:S02]  /*9ec0*/  ISETP.GT.U32.AND P1, PT, R139, R110, PT ;  /* 0x0000006e8b00720c */ /* 0x000fe40003f24070 */
[----:B------:R-:W-:-:S06]  /*9ed0*/  PRMT R119, RZ, 0x7610, R119 ;  /* 0x00007610ff777816 */ /* 0x000fcc0000000077 */
[----:B------:R-:W3:Y:S05]  /*9ee0*/  @P5 LDG.E.U8 R119, desc[UR26][R90.64] ;  /* 0x0000001a5a775981 */ /* 0x000eea000c1e1100 */
[----:B------:R-:W-:-:S04]  /*9ef0*/  @!P1 IMAD.IADD R110, R110, 0x1, -R139 ;  /* 0x000000016e6e9824 */ /* 0x000fc800078e0a8b */
[----:B------:R-:W-:-:S05]  /*9f00*/  @!P2 IMAD.MOV R110, RZ, RZ, -R110 ;  /* 0x000000ffff6ea224 */ /* 0x000fca00078e0a6e */
[----:B------:R-:W-:Y:S02]  /*9f10*/  SEL R110, R168, R110, !P4 ;  /* 0x0000006ea86e7207 */ /* 0x000fe40006000000 */
[----:B0-----:R-:W-:-:S03]  /*9f20*/  LOP3.LUT R114, R114, 0x7f, RZ, 0xc0, !PT ;  /* 0x0000007f72727812 */ /* 0x001fc600078ec0ff */
[----:B------:R-:W-:Y:S01]  /*9f30*/  IMAD R111, R110, UR7, RZ ;  /* 0x000000076e6f7c24 */ /* 0x000fe2000f8e02ff */
[----:B------:R0:W-:Y:S01]  /*9f40*/  STL [R1+0x258], R112 ;  /* 0x0002587001007387 */ /* 0x0001e20000100800 */
[C---:B------:R-:W-:Y:S02]  /*9f50*/  LOP3.LUT R109, R114.reuse, 0x20, RZ, 0x3c, !PT ;  /* 0x00000020726d7812 */ /* 0x040fe400078e3cff */
[----:B------:R-:W-:Y:S02]  /*9f60*/  LOP3.LUT R110, R114, 0x30, RZ, 0x3c, !PT ;  /* 0x00000030726e7812 */ /* 0x000fe400078e3cff */
[----:B------:R-:W-:Y:S01]  /*9f70*/  LOP3.LUT R114, R0, 0xe4, RZ, 0xfc, !PT ;  /* 0x000000e400727812 */ /* 0x000fe200078efcff */
[----:B------:R1:W-:Y:S01]  /*9f80*/  STS.U8 [R108+UR13+0x8280], R113 ;  /* 0x008280716c007988 */ /* 0x0003e2000800000d */
[----:B------:R-:W-:Y:S02]  /*9f90*/  PRMT R171, RZ, 0x7610, R171 ;  /* 0x00007610ffab7816 */ /* 0x000fe400000000ab */
[----:B0-----:R-:W-:-:S04]  /*9fa0*/  IADD3 R112, P1, PT, R111, R127, RZ ;  /* 0x0000007f6f707210 */ /* 0x001fc80007f3e0ff */
[----:B-1----:R-:W-:Y:S02]  /*9fb0*/  LEA.HI.X.SX32 R113, R111, R126, 0x1, P1 ;  /* 0x0000007e6f717211 */ /* 0x002fe400008f0eff */
[----:B------:R-:W-:Y:S01]  /*9fc0*/  IABS R111, R114 ;  /* 0x00000072006f7213 */ /* 0x000fe20000000000 */
[----:B------:R0:W-:Y:S04]  /*9fd0*/  STL [R1+0x160], R112 ;  /* 0x0001607001007387 */ /* 0x0001e80000100800 */
[----:B------:R0:W3:Y:S02]  /*9fe0*/  @P0 LDG.E.U8 R171, desc[UR26][R112.64] ;  /* 0x0000001a70ab0981 */ /* 0x0000e4000c1e1100 */
        /* <DEDUP_REMOVED lines=10> */
[----:B------:R-:W-:Y:S04]  /*a090*/  STL [R1+0x15c], R113 ;  /* 0x00015c7101007387 */ /* 0x000fe80000100800 */
[----:B------:R-:W-:Y:S01]  /*a0a0*/  IMAD R111, R111, UR7, RZ ;  /* 0x000000076f6f7c24 */ /* 0x000fe2000f8e02ff */
[----:B------:R0:W-:Y:S01]  /*a0b0*/  STL [R1+0x254], R114 ;  /* 0x0002547201007387 */ /* 0x0001e20000100800 */
[----:B------:R-:W-:-:S03]  /*a0c0*/  PRMT R170, RZ, 0x7610, R170 ;  /* 0x00007610ffaa7816 */ /* 0x000fc600000000aa */
[C---:B------:R-:W-:Y:S02]  /*a0d0*/  IADD3 R112, P1, PT, R111.reuse, R127, RZ ;  /* 0x0000007f6f707210 */ /* 0x040fe40007f3e0ff */
[----:B0-----:R-:W-:Y:S02]  /*a0e0*/  LOP3.LUT R114, R0, 0xec, RZ, 0xfc, !PT ;  /* 0x000000ec00727812 */ /* 0x001fe400078efcff */
[----:B------:R-:W-:Y:S02]  /*a0f0*/  LEA.HI.X.SX32 R113, R111, R126, 0x1, P1 ;  /* 0x0000007e6f717211 */ /* 0x000fe400008f0eff */
[----:B------:R-:W-:Y:S01]  /*a100*/  IABS R111, R114 ;  /* 0x00000072006f7213 */ /* 0x000fe20000000000 */
[----:B------:R0:W-:Y:S04]  /*a110*/  STL [R1+0x178], R112 ;  /* 0x0001787001007387 */ /* 0x0001e80000100800 */
[----:B------:R0:W4:Y:S02]  /*a120*/  @P0 LDG.E.U8 R170, desc[UR26][R112.64] ;  /* 0x0000001a70aa0981 */ /* 0x000124000c1e1100 */
        /* <DEDUP_REMOVED lines=33> */
[----:B--2---:R-:W-:-:S03]  /*a340*/  PRMT R167, RZ, 0x7610, R167 ;  /* 0x00007610ffa77816 */ /* 0x004fc600000000a7 */
[C---:B------:R-:W-:Y:S02]  /*a350*/  IADD3 R112, P1, PT, R111.reuse, R127, RZ ;  /* 0x0000007f6f707210 */ /* 0x040fe40007f3e0ff */
[----:B0-----:R-:W-:Y:S02]  /*a360*/  LOP3.LUT R114, R0, 0xfc, RZ, 0xfc, !PT ;  /* 0x000000fc00727812 */ /* 0x001fe400078efcff */
[----:B------:R-:W-:Y:S02]  /*a370*/  LEA.HI.X.SX32 R113, R111, R126, 0x1, P1 ;  /* 0x0000007e6f717211 */ /* 0x000fe400008f0eff */
[----:B------:R-:W-:Y:S01]  /*a380*/  IABS R111, R114 ;  /* 0x00000072006f7213 */ /* 0x000fe20000000000 */
[----:B------:R0:W-:Y:S04]  /*a390*/  STL [R1+0x1a8], R112 ;  /* 0x0001a87001007387 */ /* 0x0001e80000100800 */
[----:B------:R0:W2:Y:S02]  /*a3a0*/  @P0 LDG.E.U8 R167, desc[UR26][R112.64] ;  /* 0x0000001a70a70981 */ /* 0x0000a4000c1e1100 */
[----:B0-----:R-:W-:-:S04]  /*a3b0*/  IMAD.HI.U32 R112, R138, R111, RZ ;  /* 0x0000006f8a707227 */ /* 0x001fc800078e00ff */
[----:B------:R-:W-:-:S04]  /*a3c0*/  IMAD.MOV R112, RZ, RZ, -R112 ;  /* 0x000000ffff707224 */ /* 0x000fc800078e0a70 */
[----:B------:R-:W-:-:S05]  /*a3d0*/  IMAD R111, R139, R112, R111 ;  /* 0x000000708b6f7224 */ /* 0x000fca00078e026f */
[----:B------:R-:W-:Y:S01]  /*a3e0*/  ISETP.GT.U32.AND P1, PT, R139, R111, PT ;  /* 0x0000006f8b00720c */ /* 0x000fe20003f24070 */
[----:B------:R-:W-:Y:S04]  /*a3f0*/  STS.U8 [R108+UR13+0x8680], R115 ;  /* 0x008680736c007988 */ /* 0x000fe8000800000d */
[----:B------:R-:W-:Y:S04]  /*a400*/  STS.U8 [R108+UR13+0x8880], R118 ;  /* 0x008880766c007988 */ /* 0x000fe8000800000d */
[----:B------:R-:W-:Y:S04]  /*a410*/  STS.U8 [R108+UR13+0x8a80], R117 ;  /* 0x008a80756c007988 */ /* 0x000fe8000800000d */
[----:B------:R-:W-:Y:S04]  /*a420*/  STS.U8 [R108+UR13+0x8c80], R116 ;  /* 0x008c80746c007988 */ /* 0x000fe8000800000d */
[----:B------:R-:W-:Y:S04]  /*a430*/  STS.U8 [R108+UR13+0x8e80], R120 ;  /* 0x008e80786c007988 */ /* 0x000fe8000800000d */
[----:B---3--:R0:W-:Y:S01]  /*a440*/  STS.U8 [R109+UR13+0x8100], R134 ;  /* 0x008100866d007988 */ /* 0x0081e2000800000d */
[----:B------:R-:W-:Y:S01]  /*a450*/  @!P1 IMAD.IADD R111, R111, 0x1, -R139 ;  /* 0x000000016f6f9824 */ /* 0x000fe200078e0a8b */
[----:B------:R-:W1:Y:S01]  /*a460*/  S2R R123, SR_TID.X ;  /* 0x00000000007b7919 */ /* 0x000e620000002100 */
[----:B0-----:R-:W0:Y:S03]  /*a470*/  S2R R134, SR_TID.X ;  /* 0x0000000000867919 */ /* 0x001e260000002100 */
[----:B------:R-:W-:-:S02]  /*a480*/  ISETP.GT.U32.AND P1, PT, R139, R111, PT ;  /* 0x0000006f8b00720c */ /* 0x000fc40003f24070 */
[----:B------:R-:W-:Y:S01]  /*a490*/  ISETP.GE.AND P2, PT, R114, RZ, PT ;  /* 0x000000ff7200720c */ /* 0x000fe20003f46270 */
[----:B------:R-:W-:Y:S10]  /*a4a0*/  STS.U8 [R109+UR13+0x8300], R141 ;  /* 0x0083008d6d007988 */ /* 0x000ff4000800000d */
[----:B------:R-:W-:Y:S01]  /*a4b0*/  @!P1 IMAD.IADD R111, R111, 0x1, -R139 ;  /* 0x000000016f6f9824 */ /* 0x000fe200078e0a8b */
[----:B------:R-:W-:Y:S03]  /*a4c0*/  STS.U8 [R109+UR13+0x8500], R122 ;  /* 0x0085007a6d007988 */ /* 0x000fe6000800000d */
[----:B------:R-:W-:Y:S01]  /*a4d0*/  @!P2 IMAD.MOV R111, RZ, RZ, -R111 ;  /* 0x000000ffff6fa224 */ /* 0x000fe200078e0a6f */
[----:B------:R-:W-:Y:S04]  /*a4e0*/  STS.U8 [R109+UR13+0x8700], R121 ;  /* 0x008700796d007988 */ /* 0x000fe8000800000d */
[----:B------:R-:W-:Y:S01]  /*a4f0*/  STS.U8 [R109+UR13+0x8900], R140 ;  /* 0x0089008c6d007988 */ /* 0x000fe2000800000d */
[----:B------:R-:W-:-:S03]  /*a500*/  SEL R111, R168, R111, !P4 ;  /* 0x0000006fa86f7207 */ /* 0x000fc60006000000 */
[----:B------:R-:W-:Y:S04]  /*a510*/  STS.U8 [R109+UR13+0x8b00], R144 ;  /* 0x008b00906d007988 */ /* 0x000fe8000800000d */
[----:B------:R-:W-:Y:S04]  /*a520*/  STS.U8 [R109+UR13+0x8d00], R143 ;  /* 0x008d008f6d007988 */ /* 0x000fe8000800000d */
[----:B------:R-:W-:Y:S04]  /*a530*/  STS.U8 [R109+UR13+0x8f00], R119 ;  /* 0x008f00776d007988 */ /* 0x000fe8000800000d */
[----:B------:R0:W-:Y:S01]  /*a540*/  STS.U8 [R110+UR13+0x8580], R146 ;  /* 0x008580926e007988 */ /* 0x0001e2000800000d */
[----:B-1----:R-:W-:Y:S01]  /*a550*/  SHF.R.U32.HI R123, RZ, 0x6, R123 ;  /* 0x00000006ff7b7819 */ /* 0x002fe2000001167b */
[----:B------:R-:W-:-:S02]  /*a560*/  IMAD R111, R111, UR7, RZ ;  /* 0x000000076f6f7c24 */ /* 0x000fc4000f8e02ff */
[----:B------:R-:W-:Y:S01]  /*a570*/  STS.U8 [R110+UR13+0x8180], R124 ;  /* 0x0081807c6e007988 */ /* 0x000fe2000800000d */
[----:B0-----:R-:W-:-:S03]  /*a580*/  LOP3.LUT R146, R134, 0x7f, RZ, 0xc0, !PT ;  /* 0x0000007f86927812 */ /* 0x001fc600078ec0ff */
[----:B------:R-:W-:Y:S01]  /*a590*/  STS.U8 [R110+UR13+0x8980], R148 ;  /* 0x008980946e007988 */ /* 0x000fe2000800000d */
[----:B------:R-:W-:-:S03]  /*a5a0*/  SGXT.U32 R123, R123, 0x1 ;  /* 0x000000017b7b781a */ /* 0x000fc60000000000 */
[----:B------:R-:W-:Y:S04]  /*a5b0*/  STS.U8 [R110+UR13+0x8d80], R142 ;  /* 0x008d808e6e007988 */ /* 0x000fe8000800000d */
[----:B------:R-:W-:Y:S04]  /*a5c0*/  STS.U8 [R110+UR13+0x8380], R147 ;  /* 0x008380936e007988 */ /* 0x000fe8000800000d */
[----:B------:R-:W-:Y:S04]  /*a5d0*/  STS.U8 [R110+UR13+0x8780], R150 ;  /* 0x008780966e007988 */ /* 0x000fe8000800000d */
[----:B------:R-:W-:Y:S04]  /*a5e0*/  STS.U8 [R110+UR13+0x8b80], R151 ;  /* 0x008b80976e007988 */ /* 0x000fe8000800000d */
[----:B------:R-:W-:Y:S04]  /*a5f0*/  STS.U8 [R110+UR13+0x8f80], R149 ;  /* 0x008f80956e007988 */ /* 0x000fe8000800000d */
[----:B------:R-:W-:Y:S04]  /*a600*/  STS.U8 [R146+UR13], R157 ;  /* 0x0000009d92007988 */ /* 0x000fe8000800000d */
[----:B------:R-:W-:Y:S01]  /*a610*/  STS.U8 [R146+UR13+0x200], R158 ;  /* 0x0002009e92007988 */ /* 0x000fe2000800000d */
[----:B------:R-:W-:-:S03]  /*a620*/  IADD3 R112, P1, PT, R111, R127, RZ ;  /* 0x0000007f6f707210 */ /* 0x000fc60007f3e0ff */
[----:B------:R-:W-:Y:S04]  /*a630*/  STS.U8 [R146+UR13+0x400], R159 ;  /* 0x0004009f92007988 */ /* 0x000fe8000800000d */
[----:B------:R-:W-:Y:S04]  /*a640*/  STS.U8 [R146+UR13+0x600], R163 ;  /* 0x000600a392007988 */ /* 0x000fe8000800000d */
[----:B------:R-:W-:Y:S04]  /*a650*/  STS.U8 [R146+UR13+0x800], R162 ;  /* 0x000800a292007988 */ /* 0x000fe8000800000d */
[----:B------:R-:W-:Y:S04]  /*a660*/  STL [R1+0x1a4], R113 ;  /* 0x0001a47101007387 */ /* 0x000fe80000100800 */
[----:B------:R0:W-:Y:S04]  /*a670*/  STL [R1+0x248], R114 ;  /* 0x0002487201007387 */ /* 0x0001e80000100800 */
[----:B------:R-:W-:Y:S04]  /*a680*/  STS.U8 [R146+UR13+0xa00], R175 ;  /* 0x000a00af92007988 */ /* 0x000fe8000800000d */
[----:B------:R-:W-:Y:S01]  /*a690*/  STS.U8 [R146+UR13+0xc00], R165 ;  /* 0x000c00a592007988 */ /* 0x000fe2000800000d */
[----:B0-----:R-:W-:-:S03]  /*a6a0*/  LOP3.LUT R114, R133, 0x6, R123, 0xfe, !PT ;  /* 0x0000000685727812 */ /* 0x001fc600078efe7b */
[----:B------:R0:W-:Y:S01]  /*a6b0*/  STS.U8 [R146+UR13+0xe00], R166 ;  /* 0x000e00a692007988 */ /* 0x0001e2000800000d */
[----:B------:R-:W-:Y:S02]  /*a6c0*/  LEA.HI.X.SX32 R113, R111, R126, 0x1, P1 ;  /* 0x0000007e6f717211 */ /* 0x000fe400008f0eff */
[----:B------:R-:W-:Y:S01]  /*a6d0*/  IABS R111, R114 ;  /* 0x00000072006f7213 */ /* 0x000fe20000000000 */
[----:B------:R1:W-:Y:S01]  /*a6e0*/  STL [R1+0x1c0], R112 ;  /* 0x0001c07001007387 */ /* 0x0003e20000100800 */
[----:B0-----:R-:W-:-:S06]  /*a6f0*/  PRMT R166, RZ, 0x7610, R166 ;  /* 0x00007610ffa67816 */ /* 0x001fcc00000000a6 */
[----:B------:R1:W3:Y:S02]  /*a700*/  @P0 LDG.E.U8 R166, desc[UR26][R112.64] ;  /* 0x0000001a70a60981 */ /* 0x0002e4000c1e1100 */
[----:B-1----:R-:W-:-:S04]  /*a710*/  IMAD.HI.U32 R112, R138, R111, RZ ;  /* 0x0000006f8a707227 */ /* 0x002fc800078e00ff */
[----:B------:R-:W-:-:S04]  /*a720*/  IMAD.MOV R112, RZ, RZ, -R112 ;  /* 0x000000ffff707224 */ /* 0x000fc800078e0a70 */
[----:B------:R-:W-:-:S05]  /*a730*/  IMAD R111, R139, R112, R111 ;  /* 0x000000708b6f7224 */ /* 0x000fca00078e026f */
[----:B------:R-:W-:Y:S01]  /*a740*/  ISETP.GT.U32.AND P1, PT, R139, R111, PT ;  /* 0x0000006f8b00720c */ /* 0x000fe20003f24070 */
[----:B------:R-:W-:Y:S01]  /*a750*/  STL [R1+0x1bc], R113 ;  /* 0x0001bc7101007387 */ /* 0x000fe20000100800 */
[----:B------:R-:W-:-:S03]  /*a760*/  ISETP.GE.AND P2, PT, R114, RZ, PT ;  /* 0x000000ff7200720c */ /* 0x000fc60003f46270 */
[----:B------:R0:W-:Y:S08]  /*a770*/  STL [R1+0x224], R114 ;  /* 0x0002247201007387 */ /* 0x0001f00000100800 */
[----:B------:R-:W-:Y:S01]  /*a780*/  @!P1 IMAD.IADD R111, R111, 0x1, -R139 ;  /* 0x000000016f6f9824 */ /* 0x000fe200078e0a8b */
[----:B0-----:R-:W0:Y:S04]  /*a790*/  S2R R114, SR_TID.X ;  /* 0x0000000000727919 */ /* 0x001e280000002100 */
[----:B------:R-:W-:-:S13]  /*a7a0*/  ISETP.GT.U32.AND P1, PT, R139, R111, PT ;  /* 0x0000006f8b00720c */ /* 0x000fda0003f24070 */
[----:B------:R-:W-:-:S04]  /*a7b0*/  @!P1 IMAD.IADD R111, R111, 0x1, -R139 ;  /* 0x000000016f6f9824 */ /* 0x000fc800078e0a8b */
[----:B------:R-:W-:-:S05]  /*a7c0*/  @!P2 IMAD.MOV R111, RZ, RZ, -R111 ;  /* 0x000000ffff6fa224 */ /* 0x000fca00078e0a6f */
[----:B------:R-:W-:-:S05]  /*a7d0*/  SEL R111, R168, R111, !P4 ;  /* 0x0000006fa86f7207 */ /* 0x000fca0006000000 */
[----:B------:R-:W-:Y:S01]  /*a7e0*/  IMAD R112, R111, UR7, RZ ;  /* 0x000000076f707c24 */ /* 0x000fe2000f8e02ff */
[----:B0-----:R-:W-:-:S04]  /*a7f0*/  LEA.HI R118, R114, 0xe, RZ, 0x1a ;  /* 0x0000000e72767811 */ /* 0x001fc800078fd0ff */
[----:B------:R-:W-:Y:S01]  /*a800*/  IADD3 R111, P1, PT, R112, R127, RZ ;  /* 0x0000007f706f7210 */ /* 0x000fe20007f3e0ff */
[----:B------:R-:W-:-:S03]  /*a810*/  IMAD.IADD R116, R133, 0x1, R118 ;  /* 0x0000000185747824 */ /* 0x000fc600078e0276 */
[----:B------:R-:W-:Y:S01]  /*a820*/  LEA.HI.X.SX32 R112, R112, R126, 0x1, P1 ;  /* 0x0000007e70707211 */ /* 0x000fe200008f0eff */
[----:B------:R-:W-:Y:S01]  /*a830*/  @P0 IMAD.MOV.U32 R114, RZ, RZ, R111 ;  /* 0x000000ffff720224 */ /* 0x000fe200078e006f */
[----:B------:R-:W-:Y:S02]  /*a840*/  PRMT R165, RZ, 0x7610, R165 ;  /* 0x00007610ffa57816 */ /* 0x000fe400000000a5 */
[----:B------:R-:W-:Y:S01]  /*a850*/  IABS R113, R116 ;  /* 0x0000007400717213 */ /* 0x000fe20000000000 */
[----:B------:R-:W-:-:S05]  /*a860*/  @P0 IMAD.MOV.U32 R115, RZ, RZ, R112 ;  /* 0x000000ffff730224 */ /* 0x000fca00078e0070 */
        /* <DEDUP_REMOVED lines=11> */
[----:B------:R-:W-:-:S05]  /*a920*/  IMAD R114, R113, UR7, RZ ;  /* 0x0000000771727c24 */ /* 0x000fca000f8e02ff */
[C---:B------:R-:W-:Y:S01]  /*a930*/  IADD3 R113, P1, PT, R114.reuse, R127, RZ ;  /* 0x0000007f72717210 */ /* 0x040fe20007f3e0ff */
[----:B------:R0:W-:Y:S01]  /*a940*/  STS.U8 [R146+UR13+0x1000], R164 ;  /* 0x001000a492007988 */ /* 0x0001e2000800000d */
[----:B------:R-:W-:Y:S02]  /*a950*/  LOP3.LUT R118, R133, 0x16, R123, 0xfe, !PT ;  /* 0x0000001685767812 */ /* 0x000fe400078efe7b */
[----:B------:R-:W-:Y:S01]  /*a960*/  LEA.HI.X.SX32 R114, R114, R126, 0x1, P1 ;  /* 0x0000007e72727211 */ /* 0x000fe200008f0eff */
[----:B------:R1:W-:Y:S01]  /*a970*/  STL [R1+0x220], R116 ;  /* 0x0002207401007387 */ /* 0x0003e20000100800 */
[----:B------:R-:W-:-:S03]  /*a980*/  IABS R115, R118 ;  /* 0x0000007600737213 */ /* 0x000fc60000000000 */
[----:B------:R-:W-:Y:S01]  /*a990*/  @P0 IMAD.MOV.U32 R117, RZ, RZ, R114 ;  /* 0x000000ffff750224 */ /* 0x000fe200078e0072 */
[----:B0-----:R-:W-:Y:S01]  /*a9a0*/  PRMT R164, RZ, 0x7610, R164 ;  /* 0x00007610ffa47816 */ /* 0x001fe200000000a4 */
[----:B-1----:R-:W-:-:S05]  /*a9b0*/  @P0 IMAD.MOV.U32 R116, RZ, RZ, R113 ;  /* 0x000000ffff740224 */ /* 0x002fca00078e0071 */
[----:B------:R0:W2:Y:S02]  /*a9c0*/  @P0 LDG.E.U8 R164, desc[UR26][R116.64] ;  /* 0x0000001a74a40981 */ /* 0x0000a4000c1e1100 */
[----:B0-----:R-:W-:-:S04]  /*a9d0*/  IMAD.HI.U32 R116, R138, R115, RZ ;  /* 0x000000738a747227 */ /* 0x001fc800078e00ff */
[----:B------:R-:W-:-:S04]  /*a9e0*/  IMAD.MOV R116, RZ, RZ, -R116 ;  /* 0x000000ffff747224 */ /* 0x000fc800078e0a74 */
[----:B------:R-:W-:-:S05]  /*a9f0*/  IMAD R115, R139, R116, R115 ;  /* 0x000000748b737224 */ /* 0x000fca00078e0273 */
[----:B------:R-:W-:Y:S01]  /*aa00*/  ISETP.GT.U32.AND P1, PT, R139, R115, PT ;  /* 0x000000738b00720c */ /* 0x000fe20003f24070 */
[----:B------:R0:W-:Y:S01]  /*aa10*/  STL [R1+0x218], R118 ;  /* 0x0002187601007387 */ /* 0x0001e20000100800 */
[----:B------:R-:W-:-:S11]  /*aa20*/  ISETP.GE.AND P2, PT, R118, RZ, PT ;  /* 0x000000ff7600720c */ /* 0x000fd60003f46270 */
        /* <DEDUP_REMOVED lines=27> */
[C---:B------:R-:W-:Y:S02]  /*abe0*/  IADD3 R117, P1, PT, R118.reuse, R127, RZ ;  /* 0x0000007f76757210 */ /* 0x040fe40007f3e0ff */
[----:B------:R-:W-:Y:S02]  /*abf0*/  LOP3.LUT R122, R133, 0x26, R123, 0xfe, !PT ;  /* 0x00000026857a7812 */ /* 0x000fe400078efe7b */
[----:B------:R-:W-:Y:S01]  /*ac00*/  LEA.HI.X.SX32 R118, R118, R126, 0x1, P1 ;  /* 0x0000007e76767211 */ /* 0x000fe200008f0eff */
[----:B------:R0:W-:Y:S01]  /*ac10*/  STL [R1+0x214], R120 ;  /* 0x0002147801007387 */ /* 0x0001e20000100800 */
[----:B------:R-:W-:Y:S02]  /*ac20*/  PRMT R163, RZ, 0x7610, R163 ;  /* 0x00007610ffa37816 */ /* 0x000fe400000000a3 */
[----:B------:R-:W-:Y:S01]  /*ac30*/  IABS R119, R122 ;  /* 0x0000007a00777213 */ /* 0x000fe20000000000 */
[----:B------:R-:W-:Y:S02]  /*ac40*/  @P0 IMAD.MOV.U32 R121, RZ, RZ, R118 ;  /* 0x000000ffff790224 */ /* 0x000fe400078e0076 */
[----:B0-----:R-:W-:-:S05]  /*ac50*/  @P0 IMAD.MOV.U32 R120, RZ, RZ, R117 ;  /* 0x000000ffff780224 */ /* 0x001fca00078e0075 */
[----:B------:R0:W2:Y:S02]  /*ac60*/  @P0 LDG.E.U8 R163, desc[UR26][R120.64] ;  /* 0x0000001a78a30981 */ /* 0x0000a4000c1e1100 */
[----:B0-----:R-:W-:-:S04]  /*ac70*/  IMAD.HI.U32 R120, R138, R119, RZ ;  /* 0x000000778a787227 */ /* 0x001fc800078e00ff */
[----:B------:R-:W-:Y:S01]  /*ac80*/  IMAD.MOV R120, RZ, RZ, -R120 ;  /* 0x000000ffff787224 */ /* 0x000fe200078e0a78 */
[----:B------:R-:W-:Y:S03]  /*ac90*/  STL [R1+0x20c], R122 ;  /* 0x00020c7a01007387 */ /* 0x000fe60000100800 */
[C---:B------:R-:W-:Y:S01]  /*aca0*/  IMAD R119, R139.reuse, R120, R119 ;  /* 0x000000788b777224 */ /* 0x040fe200078e0277 */
[----:B------:R-:W2:Y:S04]  /*acb0*/  LDL.LU R142, [R1+0x24] ;  /* 0x00002400018e7983 */ /* 0x000ea80000300800 */
[----:B------:R-:W-:Y:S01]  /*acc0*/  ISETP.GT.U32.AND P1, PT, R139, R119, PT ;  /* 0x000000778b00720c */ /* 0x000fe20003f24070 */
[----:B------:R-:W3:Y:S01]  /*acd0*/  LDL.LU R124, [R1+0x4] ;  /* 0x00000400017c7983 */ /* 0x000ee20000300800 */
[----:B------:R-:W-:-:S02]  /*ace0*/  ISETP.GE.AND P2, PT, R122, RZ, PT ;  /* 0x000000ff7a00720c */ /* 0x000fc40003f46270 */
[----:B------:R-:W-:Y:S01]  /*acf0*/  LEA.HI R134, R134, 0x2e, RZ, 0x1a ;  /* 0x0000002e86867811 */ /* 0x000fe200078fd0ff */
[----:B------:R-:W3:Y:S08]  /*ad00*/  LDL.LU R143, [R1+0x8] ;  /* 0x00000800018f7983 */ /* 0x000ef00000300800 */
[----:B------:R-:W-:-:S05]  /*ad10*/  @!P1 IMAD.IADD R119, R119, 0x1, -R139 ;  /* 0x0000000177779824 */ /* 0x000fca00078e0a8b */
[----:B------:R-:W-:Y:S01]  /*ad20*/  ISETP.GT.U32.AND P1, PT, R139, R119, PT ;  /* 0x000000778b00720c */ /* 0x000fe20003f24070 */
[----:B------:R-:W-:-:S05]  /*ad30*/  IMAD.IADD R134, R133, 0x1, R134 ;  /* 0x0000000185867824 */ /* 0x000fca00078e0286 */
[----:B------:R0:W-:Y:S01]  /*ad40*/  STL [R1+0x208], R134 ;  /* 0x0002088601007387 */ /* 0x0001e20000100800 */
[----:B------:R-:W-:-:S03]  /*ad50*/  IABS R121, R134 ;  /* 0x0000008600797213 */ /* 0x000fc60000000000 */
[----:B------:R-:W4:Y:S03]  /*ad60*/  LDL.LU R175, [R1+0x64] ;  /* 0x0000640001af7983 */ /* 0x000f260000300800 */
[----:B------:R-:W-:-:S04]  /*ad70*/  @!P1 IMAD.IADD R119, R119, 0x1, -R139 ;  /* 0x0000000177779824 */ /* 0x000fc800078e0a8b */
[----:B------:R-:W-:Y:S01]  /*ad80*/  @!P2 IMAD.MOV R119, RZ, RZ, -R119 ;  /* 0x000000ffff77a224 */ /* 0x000fe200078e0a77 */
[----:B------:R-:W-:Y:S02]  /*ad90*/  ISETP.GE.AND P2, PT, R134, RZ, PT ;  /* 0x000000ff8600720c */ /* 0x000fe40003f46270 */
[----:B0-----:R-:W4:Y:S04]  /*ada0*/  LDL.LU R134, [R1+0x44] ;  /* 0x0000440001867983 */ /* 0x001f280000300800 */
[----:B------:R-:W4:Y:S04]  /*adb0*/  LDL.LU R147, [R1+0x28] ;  /* 0x0000280001937983 */ /* 0x000f280000300800 */
[----:B------:R-:W-:Y:S04]  /*adc0*/  STS.U8 [R146+UR13+0x1200], R176 ;  /* 0x001200b092007988 */ /* 0x000fe8000800000d */
        /* <DEDUP_REMOVED lines=19> */
[----:B------:R-:W-:Y:S01]  /*af00*/  STS.U8 [R146+UR13+0x3a00], R246 ;  /* 0x003a00f692007988 */ /* 0x000fe2000800000d */
[----:B------:R-:W-:Y:S01]  /*af10*/  SEL R119, R168, R119, !P4 ;  /* 0x00000077a8777207 */ /* 0x000fe20006000000 */
[----:B------:R-:W-:-:S04]  /*af20*/  IMAD.HI.U32 R122, R138, R121, RZ ;  /* 0x000000798a7a7227 */ /* 0x000fc800078e00ff */
[----:B------:R-:W-:Y:S02]  /*af30*/  IMAD R120, R119, UR7, RZ ;  /* 0x0000000777787c24 */ /* 0x000fe4000f8e02ff */
[----:B------:R-:W-:-:S03]  /*af40*/  IMAD.MOV R122, RZ, RZ, -R122 ;  /* 0x000000ffff7a7224 */ /* 0x000fc600078e0a7a */
[----:B------:R-:W-:Y:S01]  /*af50*/  IADD3 R119, P1, PT, R120, R127, RZ ;  /* 0x0000007f78777210 */ /* 0x000fe20007f3e0ff */
[----:B------:R-:W-:-:S03]  /*af60*/  IMAD R121, R139, R122, R121 ;  /* 0x0000007a8b797224 */ /* 0x000fc600078e0279 */
[----:B------:R-:W-:Y:S02]  /*af70*/  LEA.HI.X.SX32 R120, R120, R126, 0x1, P1 ;  /* 0x0000007e78787211 */ /* 0x000fe400008f0eff */
[----:B------:R-:W-:-:S13]  /*af80*/  ISETP.GT.U32.AND P1, PT, R139, R121, PT ;  /* 0x000000798b00720c */ /* 0x000fda0003f24070 */
[----:B------:R-:W-:-:S05]  /*af90*/  @!P1 IMAD.IADD R121, R121, 0x1, -R139 ;  /* 0x0000000179799824 */ /* 0x000fca00078e0a8b */
[----:B------:R-:W-:-:S13]  /*afa0*/  ISETP.GT.U32.AND P1, PT, R139, R121, PT ;  /* 0x000000798b00720c */ /* 0x000fda0003f24070 */
[----:B------:R-:W-:-:S04]  /*afb0*/  @!P1 IMAD.IADD R121, R121, 0x1, -R139 ;  /* 0x0000000179799824 */ /* 0x000fc800078e0a8b */
[----:B------:R-:W-:Y:S01]  /*afc0*/  @!P2 IMAD.MOV R121, RZ, RZ, -R121 ;  /* 0x000000ffff79a224 */ /* 0x000fe200078e0a79 */
[----:B--2---:R0:W-:Y:S04]  /*afd0*/  STS.U8 [R146+UR13+0x3c00], R142 ;  /* 0x003c008e92007988 */ /* 0x0041e8000800000d */
[----:B0-----:R-:W2:Y:S04]  /*afe0*/  LDL.LU R142, [R1+0x84] ;  /* 0x00008400018e7983 */ /* 0x001ea80000300800 */
[----:B---3--:R-:W-:Y:S04]  /*aff0*/  STS.U8 [R146+UR13+0x3e00], R124 ;  /* 0x003e007c92007988 */ /* 0x008fe8000800000d */
[----:B----4-:R0:W-:Y:S02]  /*b000*/  STS.U8 [R108+UR13+0x480], R134 ;  /* 0x000480866c007988 */ /* 0x0101e4000800000d */
[----:B0-----:R-:W0:Y:S02]  /*b010*/  S2R R134, SR_TID.X ;  /* 0x0000000000867919 */ /* 0x001e240000002100 */
[----:B------:R1:W-:Y:S04]  /*b020*/  STS.U8 [R108+UR13+0x80], R143 ;  /* 0x0000808f6c007988 */ /* 0x0003e8000800000d */
[----:B------:R-:W-:Y:S01]  /*b030*/  STS.U8 [R108+UR13+0x680], R147 ;  /* 0x000680936c007988 */ /* 0x000fe2000800000d */
[----:B-1----:R-:W-:-:S03]  /*b040*/  LOP3.LUT R143, R133, 0x36, R123, 0xfe, !PT ;  /* 0x00000036858f7812 */ /* 0x002fc600078efe7b */
[----:B------:R-:W-:Y:S01]  /*b050*/  STS.U8 [R108+UR13+0x280], R175 ;  /* 0x000280af6c007988 */ /* 0x000fe2000800000d */
[----:B------:R-:W-:-:S03]  /*b060*/  IABS R123, R143 ;  /* 0x0000008f007b7213 */ /* 0x000fc60000000000 */
[----:B------:R1:W-:Y:S01]  /*b070*/  STL [R1+0x204], R143 ;  /* 0x0002048f01007387 */ /* 0x0003e20000100800 */
[----:B------:R-:W-:-:S03]  /*b080*/  ISETP.GE.AND P2, PT, R143, RZ, PT ;  /* 0x000000ff8f00720c */ /* 0x000fc60003f46270 */
[----:B------:R-:W3:Y:S04]  /*b090*/  LDL.LU R146, [R1+0x68] ;  /* 0x0000680001927983 */ /* 0x000ee80000300800 */
[----:B-1----:R-:W4:Y:S01]  /*b0a0*/  LDL.LU R143, [R1+0x48] ;  /* 0x00004800018f7983 */ /* 0x002f220000300800 */
[----:B0-----:R-:W-:-:S05]  /*b0b0*/  LEA.HI R134, R134, 0x3e, RZ, 0x1a ;  /* 0x0000003e86867811 */ /* 0x001fca00078fd0ff */
[----:B------:R-:W-:-:S05]  /*b0c0*/  IMAD.IADD R147, R133, 0x1, R134 ;  /* 0x0000000185937824 */ /* 0x000fca00078e0286 */
[----:B------:R-:W-:Y:S04]  /*b0d0*/  STL [R1+0x1fc], R147 ;  /* 0x0001fc9301007387 */ /* 0x000fe80000100800 */
[----:B------:R-:W3:Y:S01]  /*b0e0*/  LDL.LU R175, [R1+0x2d0] ;  /* 0x0002d00001af7983 */ /* 0x000ee20000300800 */
        /* <DEDUP_REMOVED lines=9> */
[----:B------:R-:W-:Y:S02]  /*b180*/  ISETP.GT.U32.AND P1, PT, R139, R123, PT ;  /* 0x0000007b8b00720c */ /* 0x000fe40003f24070 */
[----:B------:R-:W-:-:S11]  /*b190*/  IABS R133, R147 ;  /* 0x0000009300857213 */ /* 0x000fd60000000000 */
[----:B------:R-:W-:-:S04]  /*b1a0*/  @!P1 IMAD.IADD R123, R123, 0x1, -R139 ;  /* 0x000000017b7b9824 */ /* 0x000fc800078e0a8b */
[----:B------:R-:W-:Y:S02]  /*b1b0*/  @!P2 IMAD.MOV R123, RZ, RZ, -R123 ;  /* 0x000000ffff7ba224 */ /* 0x000fe400078e0a7b */
[----:B------:R-:W-:-:S03]  /*b1c0*/  IMAD.HI.U32 R134, R138, R133, RZ ;  /* 0x000000858a867227 */ /* 0x000fc600078e00ff */
[----:B------:R-:W-:Y:S01]  /*b1d0*/  SEL R123, R168, R123, !P4 ;  /* 0x0000007ba87b7207 */ /* 0x000fe20006000000 */
[----:B------:R-:W-:-:S04]  /*b1e0*/  IMAD.MOV R134, RZ, RZ, -R134 ;  /* 0x000000ffff867224 */ /* 0x000fc800078e0a86 */
[----:B------:R-:W-:Y:S02]  /*b1f0*/  IMAD R124, R123, UR7, RZ ;  /* 0x000000077b7c7c24 */ /* 0x000fe4000f8e02ff */
[----:B------:R-:W-:-:S03]  /*b200*/  IMAD R133, R139, R134, R133 ;  /* 0x000000868b857224 */ /* 0x000fc600078e0285 */
[----:B------:R-:W-:-:S04]  /*b210*/  IADD3 R123, P1, PT, R124, R127, RZ ;  /* 0x0000007f7c7b7210 */ /* 0x000fc80007f3e0ff */
[----:B------:R-:W-:Y:S02]  /*b220*/  LEA.HI.X.SX32 R124, R124, R126, 0x1, P1 ;  /* 0x0000007e7c7c7211 */ /* 0x000fe400008f0eff */
[----:B------:R-:W-:Y:S02]  /*b230*/  ISETP.GT.U32.AND P1, PT, R139, R133, PT ;  /* 0x000000858b00720c */ /* 0x000fe40003f24070 */
[----:B------:R-:W-:-:S11]  /*b240*/  ISETP.GE.AND P2, PT, R147, RZ, PT ;  /* 0x000000ff9300720c */ /* 0x000fd60003f46270 */
[----:B------:R-:W-:-:S05]  /*b250*/  @!P1 IMAD.IADD R133, R133, 0x1, -R139 ;  /* 0x0000000185859824 */ /* 0x000fca00078e0a8b */
[----:B------:R-:W-:Y:S01]  /*b260*/  ISETP.GT.U32.AND P1, PT, R139, R133, PT ;  /* 0x000000858b00720c */ /* 0x000fe20003f24070 */
[----:B------:R-:W-:Y:S01]  /*b270*/  @P0 IMAD.MOV.U32 R140, RZ, RZ, R119 ;  /* 0x000000ffff8c0224 */ /* 0x000fe200078e0077 */
[----:B------:R-:W-:Y:S01]  /*b280*/  PRMT R162, RZ, 0x7610, R162 ;  /* 0x00007610ffa27816 */ /* 0x000fe200000000a2 */
[----:B------:R-:W-:Y:S01]  /*b290*/  @P0 IMAD.MOV.U32 R141, RZ, RZ, R120 ;  /* 0x000000ffff8d0224 */ /* 0x000fe200078e0078 */
[----:B------:R-:W-:-:S04]  /*b2a0*/  PRMT R145, RZ, 0x7610, R145 ;  /* 0x00007610ff917816 */ /* 0x000fc80000000091 */
[----:B------:R0:W4:Y:S05]  /*b2b0*/  @P0 LDG.E.U8 R162, desc[UR26][R140.64] ;  /* 0x0000001a8ca20981 */ /* 0x00012a000c1e1100 */
[----:B------:R-:W-:-:S04]  /*b2c0*/  @!P1 IMAD.IADD R133, R133, 0x1, -R139 ;  /* 0x0000000185859824 */ /* 0x000fc800078e0a8b */
[----:B------:R-:W-:-:S05]  /*b2d0*/  @!P2 IMAD.MOV R133, RZ, RZ, -R133 ;  /* 0x000000ffff85a224 */ /* 0x000fca00078e0a85 */
[----:B------:R-:W-:Y:S01]  /*b2e0*/  SEL R133, R168, R133, !P4 ;  /* 0x00000085a8857207 */ /* 0x000fe20006000000 */
[----:B0-----:R-:W-:Y:S02]  /*b2f0*/  @P0 IMAD.MOV.U32 R140, RZ, RZ, R121 ;  /* 0x000000ffff8c0224 */ /* 0x001fe400078e0079 */
[----:B------:R-:W-:Y:S02]  /*b300*/  @P0 IMAD.MOV.U32 R141, RZ, RZ, R122 ;  /* 0x000000ffff8d0224 */ /* 0x000fe400078e007a */
[----:B------:R-:W-:Y:S01]  /*b310*/  IMAD R133, R133, UR7, RZ ;  /* 0x0000000785857c24 */ /* 0x000fe2000f8e02ff */
[----:B------:R-:W-:Y:S02]  /*b320*/  PRMT R158, RZ, 0x7610, R158 ;  /* 0x00007610ff9e7816 */ /* 0x000fe4000000009e */
[----:B------:R0:W4:Y:S02]  /*b330*/  @P0 LDG.E.U8 R145, desc[UR26][R140.64] ;  /* 0x0000001a8c910981 */ /* 0x000124000c1e1100 */
[----:B------:R-:W-:-:S04]  /*b340*/  IADD3 R134, P1, PT, R133, R127, RZ ;  /* 0x0000007f85867210 */ /* 0x000fc80007f3e0ff */
[----:B------:R-:W-:Y:S01]  /*b350*/  LEA.HI.X.SX32 R133, R133, R126, 0x1, P1 ;  /* 0x0000007e85857211 */ /* 0x000fe200008f0eff */
[----:B0-----:R-:W-:Y:S02]  /*b360*/  @P0 IMAD.MOV.U32 R140, RZ, RZ, R123 ;  /* 0x000000ffff8c0224 */ /* 0x001fe400078e007b */
[----:B------:R-:W-:Y:S01]  /*b370*/  @P0 IMAD.MOV.U32 R141, RZ, RZ, R124 ;  /* 0x000000ffff8d0224 */ /* 0x000fe200078e007c */
[----:B------:R-:W-:-:S04]  /*b380*/  PRMT R157, RZ, 0x7610, R157 ;  /* 0x00007610ff9d7816 */ /* 0x000fc8000000009d */
[----:B------:R0:W4:Y:S02]  /*b390*/  @P0 LDG.E.U8 R158, desc[UR26][R140.64] ;  /* 0x0000001a8c9e0981 */ /* 0x000124000c1e1100 */
[----:B0-----:R-:W-:Y:S02]  /*b3a0*/  @P0 IMAD.MOV.U32 R140, RZ, RZ, R134 ;  /* 0x000000ffff8c0224 */ /* 0x001fe400078e0086 */
[----:B------:R-:W-:-:S05]  /*b3b0*/  @P0 IMAD.MOV.U32 R141, RZ, RZ, R133 ;  /* 0x000000ffff8d0224 */ /* 0x000fca00078e0085 */
[----:B------:R0:W4:Y:S04]  /*b3c0*/  @P0 LDG.E.U8 R157, desc[UR26][R140.64] ;  /* 0x0000001a8c9d0981 */ /* 0x000128000c1e1100 */
[----:B--2---:R1:W-:Y:S02]  /*b3d0*/  STS.U8 [R108+UR13+0x880], R142 ;  /* 0x0008808e6c007988 */ /* 0x0043e4000800000d */
[----:B-1----:R-:W-:-:S04]  /*b3e0*/  LOP3.LUT R142, R0, 0x46, RZ, 0xfc, !PT ;  /* 0x00000046008e7812 */ /* 0x002fc800078efcff */
[----:B0-----:R-:W-:-:S05]  /*b3f0*/  IABS R140, R142 ;  /* 0x0000008e008c7213 */ /* 0x001fca0000000000 */
[----:B------:R-:W-:-:S04]  /*b400*/  IMAD.HI.U32 R141, R138, R140, RZ ;  /* 0x0000008c8a8d7227 */ /* 0x000fc800078e00ff */
        /* <DEDUP_REMOVED lines=10> */
[----:B------:R-:W-:-:S04]  /*b4b0*/  IADD3 R183, P1, PT, R140, R127, RZ ;  /* 0x0000007f8cb77210 */ /* 0x000fc80007f3e0ff */
[----:B------:R-:W-:Y:S01]  /*b4c0*/  LEA.HI.X.SX32 R182, R140, R126, 0x1, P1 ;  /* 0x0000007e8cb67211 */ /* 0x000fe200008f0eff */
[----:B------:R3:W-:Y:S01]  /*b4d0*/  STL [R1+0x244], R142 ;  /* 0x0002448e01007387 */ /* 0x0007e20000100800 */
[----:B------:R-:W-:Y:S01]  /*b4e0*/  PRMT R156, RZ, 0x7610, R156 ;  /* 0x00007610ff9c7816 */ /* 0x000fe2000000009c */
[----:B------:R-:W-:Y:S02]  /*b4f0*/  @P0 IMAD.MOV.U32 R140, RZ, RZ, R183 ;  /* 0x000000ffff8c0224 */ /* 0x000fe400078e00b7 */
[----:B------:R-:W-:-:S05]  /*b500*/  @P0 IMAD.MOV.U32 R141, RZ, RZ, R182 ;  /* 0x000000ffff8d0224 */ /* 0x000fca00078e00b6 */
[----:B------:R0:W2:Y:S01]  /*b510*/  @P0 LDG.E.U8 R156, desc[UR26][R140.64] ;  /* 0x0000001a8c9c0981 */ /* 0x0000a2000c1e1100 */
[----:B---3--:R-:W-:-:S05]  /*b520*/  VIADD R142, R175, 0x4e ;  /* 0x0000004eaf8e7836 */ /* 0x008fca0000000000 */
        /* <DEDUP_REMOVED lines=13> */
[----:B------:R0:W-:Y:S03]  /*b600*/  STS.U8 [R108+UR13+0xe80], R25 ;  /* 0x000e80196c007988 */ /* 0x0001e6000800000d */
[----:B------:R-:W-:Y:S01]  /*b610*/  LEA.HI.X.SX32 R190, R140, R126, 0x1, P1 ;  /* 0x0000007e8cbe7211 */ /* 0x000fe200008f0eff */
[----:B------:R1:W-:Y:S01]  /*b620*/  STS.U8 [R108+UR13+0x1080], R28 ;  /* 0x0010801c6c007988 */ /* 0x0003e2000800000d */
[----:B------:R-:W-:Y:S01]  /*b630*/  PRMT R144, RZ, 0x7610, R144 ;  /* 0x00007610ff907816 */ /* 0x000fe20000000090 */
[----:B------:R-:W-:Y:S02]  /*b640*/  @P0 IMAD.MOV.U32 R140, RZ, RZ, R191 ;  /* 0x000000ffff8c0224 */ /* 0x000fe400078e00bf */
[----:B------:R3:W-:Y:S01]  /*b650*/  STS.U8 [R108+UR13+0x1280], R23 ;  /* 0x001280176c007988 */ /* 0x0007e2000800000d */
[----:B------:R-:W-:-:S03]  /*b660*/  @P0 IMAD.MOV.U32 R141, RZ, RZ, R190 ;  /* 0x000000ffff8d0224 */ /* 0x000fc600078e00be */
[----:B0-----:R-:W5:Y:S04]  /*b670*/  LDL.LU R25, [R1+0x490] ;  /* 0x0004900001197983 */ /* 0x001f680000300800 */
[----:B-1----:R-:W5:Y:S04]  /*b680*/  LDL.LU R28, [R1+0x48c] ;  /* 0x00048c00011c7983 */ /* 0x002f680000300800 */
[----:B---3--:R-:W5:Y:S04]  /*b690*/  LDL.LU R23, [R1+0x488] ;  /* 0x0004880001177983 */ /* 0x008f680000300800 */
[----:B------:R0:W-:Y:S04]  /*b6a0*/  STS.U8 [R108+UR13+0x1480], R26 ;  /* 0x0014801a6c007988 */ /* 0x0001e8000800000d */
[----:B------:R1:W3:Y:S04]  /*b6b0*/  @P0 LDG.E.U8 R144, desc[UR26][R140.64] ;  /* 0x0000001a8c900981 */ /* 0x0002e8000c1e1100 */
[----:B0-----:R-:W5:Y:S04]  /*b6c0*/  LDL.LU R26, [R1+0x484] ;  /* 0x00048400011a7983 */ /* 0x001f680000300800 */
[----:B------:R0:W-:Y:S02]  /*b6d0*/  STL [R1+0x1f8], R142 ;  /* 0x0001f88e01007387 */ /* 0x0001e40000100800 */
[----:B0-----:R-:W-:-:S04]  /*b6e0*/  LOP3.LUT R142, R0, 0x56, RZ, 0xfc, !PT ;  /* 0x00000056008e7812 */ /* 0x001fc800078efcff */
[----:B-1----:R-:W-:-:S05]  /*b6f0*/  IABS R140, R142 ;  /* 0x0000008e008c7213 */ /* 0x002fca0000000000 */
        /* <DEDUP_REMOVED lines=11> */
[----:B------:R-:W-:-:S04]  /*b7b0*/  PRMT R174, RZ, 0x7610, R174 ;  /* 0x00007610ffae7816 */ /* 0x000fc800000000ae */
[C---:B------:R-:W-:Y:S01]  /*b7c0*/  IADD3 R199, P1, PT, R140.reuse, R127, RZ ;  /* 0x0000007f8cc77210 */ /* 0x040fe20007f3e0ff */
[----:B------:R0:W-:Y:S03]  /*b7d0*/  STS.U8 [R108+UR13+0x1680], R21 ;  /* 0x001680156c007988 */ /* 0x0001e6000800000d */
[----:B------:R-:W-:Y:S01]  /*b7e0*/  LEA.HI.X.SX32 R198, R140, R126, 0x1, P1 ;  /* 0x0000007e8cc67211 */ /* 0x000fe200008f0eff */
[----:B------:R1:W-:Y:S01]  /*b7f0*/  STS.U8 [R108+UR13+0x1880], R24 ;  /* 0x001880186c007988 */ /* 0x0003e2000800000d */
[----:B------:R-:W-:-:S03]  /*b800*/  @P0 IMAD.MOV.U32 R140, RZ, RZ, R199 ;  /* 0x000000ffff8c0224 */ /* 0x000fc600078e00c7 */
[----:B------:R4:W-:Y:S04]  /*b810*/  STS.U8 [R108+UR13+0x1a80], R19 ;  /* 0x001a80136c007988 */ /* 0x0009e8000800000d */
[----:B0-----:R-:W5:Y:S01]  /*b820*/  LDL.LU R21, [R1+0x480] ;  /* 0x0004800001157983 */ /* 0x001f620000300800 */
[----:B------:R-:W-:-:S03]  /*b830*/  @P0 IMAD.MOV.U32 R141, RZ, RZ, R198 ;  /* 0x000000ffff8d0224 */ /* 0x000fc600078e00c6 */
[----:B-1----:R-:W5:Y:S04]  /*b840*/  LDL.LU R24, [R1+0x47c] ;  /* 0x00047c0001187983 */ /* 0x002f680000300800 */
[----:B------:R0:W2:Y:S04]  /*b850*/  @P0 LDG.E.U8 R174, desc[UR26][R154.64] ;  /* 0x0000001a9aae0981 */ /* 0x0000a8000c1e1100 */
[----:B----4-:R-:W5:Y:S04]  /*b860*/  LDL.LU R19, [R1+0x478] ;  /* 0x0004780001137983 */ /* 0x010f680000300800 */
[----:B------:R1:W-:Y:S01]  /*b870*/  STS.U8 [R108+UR13+0x1c80], R22 ;  /* 0x001c80166c007988 */ /* 0x0003e2000800000d */
[----:B0-----:R-:W-:-:S06]  /*b880*/  PRMT R155, RZ, 0x7610, R155 ;  /* 0x00007610ff9b7816 */ /* 0x001fcc000000009b */
[----:B------:R0:W4:Y:S04]  /*b890*/  @P0 LDG.E.U8 R155, desc[UR26][R140.64] ;  /* 0x0000001a8c9b0981 */ /* 0x000128000c1e1100 */
[----:B-1----:R-:W5:Y:S04]  /*b8a0*/  LDL.LU R22, [R1+0x474] ;  /* 0x0004740001167983 */ /* 0x002f680000300800 */
[----:B------:R1:W-:Y:S02]  /*b8b0*/  STL [R1+0x240], R142 ;  /* 0x0002408e01007387 */ /* 0x0003e40000100800 */
[----:B-1----:R-:W-:-:S05]  /*b8c0*/  VIADD R142, R175, 0x5e ;  /* 0x0000005eaf8e7836 */ /* 0x002fca0000000000 */
        /* <DEDUP_REMOVED lines=22> */
[----:B------:R-:W5:Y:S04]  /*ba30*/  LDL.LU R16, [R1+0x468] ;  /* 0x0004680001107983 */ /* 0x000f680000300800 */
[----:B------:R0:W-:Y:S04]  /*ba40*/  STS.U8 [R108+UR13+0x2480], R18 ;  /* 0x002480126c007988 */ /* 0x0001e8000800000d */
[----:B------:R1:W2:Y:S04]  /*ba50*/  @P0 LDG.E.U8 R154, desc[UR26][R140.64] ;  /* 0x0000001a8c9a0981 */ /* 0x0002a8000c1e1100 */
        /* <DEDUP_REMOVED lines=15> */
[----:B------:R0:W-:Y:S04]  /*bb50*/  STS.U8 [R108+UR13+0x2680], R249 ;  /* 0x002680f96c007988 */ /* 0x0001e8000800000d */
[C---:B------:R-:W-:Y:S01]  /*bb60*/  IADD3 R215, P1, PT, R140.reuse, R127, RZ ;  /* 0x0000007f8cd77210 */ /* 0x040fe20007f3e0ff */
[----:B------:R1:W-:Y:S03]  /*bb70*/  STS.U8 [R108+UR13+0x2880], R248 ;  /* 0x002880f86c007988 */ /* 0x0003e6000800000d */
[----:B------:R-:W-:Y:S01]  /*bb80*/  LEA.HI.X.SX32 R214, R140, R126, 0x1, P1 ;  /* 0x0000007e8cd67211 */ /* 0x000fe200008f0eff */
[----:B------:R3:W-:Y:S01]  /*bb90*/  STS.U8 [R108+UR13+0x2a80], R241 ;  /* 0x002a80f16c007988 */ /* 0x0007e2000800000d */
[----:B------:R-:W-:-:S03]  /*bba0*/  PRMT R153, RZ, 0x7610, R153 ;  /* 0x00007610ff997816 */ /* 0x000fc60000000099 */
[----:B0-----:R-:W5:Y:S01]  /*bbb0*/  LDL.LU R249, [R1+0x460] ;  /* 0x0004600001f97983 */ /* 0x001f620000300800 */
[----:B------:R-:W-:-:S03]  /*bbc0*/  @P0 IMAD.MOV.U32 R140, RZ, RZ, R215 ;  /* 0x000000ffff8c0224 */ /* 0x000fc600078e00d7 */
[----:B-1----:R-:W5:Y:S01]  /*bbd0*/  LDL.LU R248, [R1+0x45c] ;  /* 0x00045c0001f87983 */ /* 0x002f620000300800 */
[----:B------:R-:W-:-:S03]  /*bbe0*/  @P0 IMAD.MOV.U32 R141, RZ, RZ, R214 ;  /* 0x000000ffff8d0224 */ /* 0x000fc600078e00d6 */
[----:B---3--:R-:W5:Y:S04]  /*bbf0*/  LDL.LU R241, [R1+0x458] ;  /* 0x0004580001f17983 */ /* 0x008f680000300800 */
[----:B------:R0:W-:Y:S04]  /*bc00*/  STS.U8 [R108+UR13+0x2c80], R240 ;  /* 0x002c80f06c007988 */ /* 0x0001e8000800000d */
[----:B------:R1:W3:Y:S04]  /*bc10*/  @P0 LDG.E.U8 R153, desc[UR26][R140.64] ;  /* 0x0000001a8c990981 */ /* 0x0002e8000c1e1100 */
[----:B0-----:R-:W5:Y:S04]  /*bc20*/  LDL.LU R240, [R1+0x454] ;  /* 0x0004540001f07983 */ /* 0x001f680000300800 */
[----:B------:R0:W-:Y:S02]  /*bc30*/  STL [R1+0x23c], R142 ;  /* 0x00023c8e01007387 */ /* 0x0001e40000100800 */
[----:B0-----:R-:W-:-:S05]  /*bc40*/  VIADD R142, R175, 0x6e ;  /* 0x0000006eaf8e7836 */ /* 0x001fca0000000000 */
        /* <DEDUP_REMOVED lines=16> */
[----:B------:R4:W-:Y:S04]  /*bd50*/  STS.U8 [R108+UR13+0xa80], R146 ;  /* 0x000a80926c007988 */ /* 0x0009e8000800000d */
[----:B0-----:R-:W5:Y:S01]  /*bd60*/  LDL.LU R233, [R1+0x450] ;  /* 0x0004500001e97983 */ /* 0x001f620000300800 */
[----:B------:R-:W-:-:S03]  /*bd70*/  PRMT R141, RZ, 0x7610, R141 ;  /* 0x00007610ff8d7816 */ /* 0x000fc6000000008d */
[----:B-1----:R-:W5:Y:S01]  /*bd80*/  LDL.LU R232, [R1+0x44c] ;  /* 0x00044c0001e87983 */ /* 0x002f620000300800 */
[----:B----4-:R-:W-:-:S03]  /*bd90*/  LOP3.LUT R146, R0, 0x76, RZ, 0xfc, !PT ;  /* 0x0000007600927812 */ /* 0x010fc600078efcff */
[----:B------:R0:W-:Y:S04]  /*bda0*/  STS.U8 [R108+UR13+0x3280], R225 ;  /* 0x003280e16c007988 */ /* 0x0001e8000800000d */
[----:B------:R1:W-:Y:S01]  /*bdb0*/  STS.U8 [R108+UR13+0x3480], R224 ;  /* 0x003480e06c007988 */ /* 0x0003e2000800000d */
[----:B------:R-:W-:-:S03]  /*bdc0*/  IABS R140, R146 ;  /* 0x00000092008c7213 */ /* 0x000fc60000000000 */
[----:B------:R4:W-:Y:S04]  /*bdd0*/  STS.U8 [R108+UR13+0xc80], R143 ;  /* 0x000c808f6c007988 */ /* 0x0009e8000800000d */
[----:B0-----:R-:W5:Y:S04]  /*bde0*/  LDL.LU R225, [R1+0x448] ;  /* 0x0004480001e17983 */ /* 0x001f680000300800 */
[----:B-1----:R-:W5:Y:S01]  /*bdf0*/  LDL.LU R224, [R1+0x444] ;  /* 0x0004440001e07983 */ /* 0x002f620000300800 */
[----:B----4-:R-:W-:-:S03]  /*be00*/  @P0 IMAD.MOV.U32 R143, RZ, RZ, R222 ;  /* 0x000000ffff8f0224 */ /* 0x010fc600078e00de */
[----:B------:R0:W-:Y:S02]  /*be10*/  STL [R1+0x1ec], R142 ;  /* 0x0001ec8e01007387 */ /* 0x0001e40000100800 */
[----:B0-----:R-:W-:-:S05]  /*be20*/  @P0 IMAD.MOV.U32 R142, RZ, RZ, R223 ;  /* 0x000000ffff8e0224 */ /* 0x001fca00078e00df */
        /* <DEDUP_REMOVED lines=11> */
[----:B------:R0:W-:Y:S04]  /*bee0*/  STS.U8 [R108+UR13+0x3680], R217 ;  /* 0x003680d96c007988 */ /* 0x0001e8000800000d */
[----:B------:R-:W-:Y:S01]  /*bef0*/  IMAD R140, R140, UR7, RZ ;  /* 0x000000078c8c7c24 */ /* 0x000fe2000f8e02ff */
[----:B------:R1:W-:Y:S04]  /*bf00*/  STS.U8 [R108+UR13+0x3880], R216 ;  /* 0x003880d86c007988 */ /* 0x0003e8000800000d */
[C---:B------:R-:W-:Y:S01]  /*bf10*/  IADD3 R231, P1, PT, R140.reuse, R127, RZ ;  /* 0x0000007f8ce77210 */ /* 0x040fe20007f3e0ff */
[----:B0-----:R-:W5:Y:S04]  /*bf20*/  LDL.LU R217, [R1+0x440] ;  /* 0x0004400001d97983 */ /* 0x001f680000300800 */
[----:B------:R0:W-:Y:S01]  /*bf30*/  STS.U8 [R108+UR13+0x3a80], R209 ;  /* 0x003a80d16c007988 */ /* 0x0001e2000800000d */
[----:B------:R-:W-:-:S03]  /*bf40*/  LEA.HI.X.SX32 R230, R140, R126, 0x1, P1 ;  /* 0x0000007e8ce67211 */ /* 0x000fc600008f0eff */
[----:B-1----:R-:W5:Y:S04]  /*bf50*/  LDL.LU R216, [R1+0x43c] ;  /* 0x00043c0001d87983 */ /* 0x002f680000300800 */
[----:B------:R1:W-:Y:S04]  /*bf60*/  STS.U8 [R108+UR13+0x3c80], R208 ;  /* 0x003c80d06c007988 */ /* 0x0003e8000800000d */
[----:B0-----:R-:W5:Y:S01]  /*bf70*/  LDL.LU R209, [R1+0x438] ;  /* 0x0004380001d17983 */ /* 0x001f620000300800 */
[----:B------:R-:W-:-:S03]  /*bf80*/  PRMT R152, RZ, 0x7610, R152 ;  /* 0x00007610ff987816 */ /* 0x000fc60000000098 */
[----:B-1----:R-:W5:Y:S04]  /*bf90*/  LDL.LU R208, [R1+0x434] ;  /* 0x0004340001d07983 */ /* 0x002f680000300800 */
[----:B------:R0:W-:Y:S01]  /*bfa0*/  STL [R1+0x238], R146 ;  /* 0x0002389201007387 */ /* 0x0001e20000100800 */
[----:B------:R-:W-:Y:S02]  /*bfb0*/  @P0 IMAD.MOV.U32 R142, RZ, RZ, R231 ;  /* 0x000000ffff8e0224 */ /* 0x000fe400078e00e7 */
[----:B------:R-:W-:-:S05]  /*bfc0*/  @P0 IMAD.MOV.U32 R143, RZ, RZ, R230 ;  /* 0x000000ffff8f0224 */ /* 0x000fca00078e00e6 */
[----:B------:R1:W2:Y:S01]  /*bfd0*/  @P0 LDG.E.U8 R152, desc[UR26][R142.64] ;  /* 0x0000001a8e980981 */ /* 0x0002a2000c1e1100 */
[----:B0-----:R-:W-:-:S05]  /*bfe0*/  VIADD R146, R175, 0x7e ;  /* 0x0000007eaf927836 */ /* 0x001fca0000000000 */
[----:B------:R-:W-:-:S05]  /*bff0*/  IABS R140, R146 ;  /* 0x00000092008c7213 */ /* 0x000fca0000000000 */
        /* <DEDUP_REMOVED lines=13> */
[----:B------:R1:W-:Y:S04]  /*c0d0*/  STS.U8 [R109+UR13+0x100], R200 ;  /* 0x000100c86d007988 */ /* 0x0003e8000800000d */
[----:B------:R3:W-:Y:S01]  /*c0e0*/  STS.U8 [R109+UR13+0x300], R193 ;  /* 0x000300c16d007988 */ /* 0x0007e2000800000d */
[----:B------:R-:W-:-:S03]  /*c0f0*/  LEA.HI.X.SX32 R238, R140, R126, 0x1, P1 ;  /* 0x0000007e8cee7211 */ /* 0x000fc600008f0eff */
[----:B0-----:R-:W5:Y:S04]  /*c100*/  LDL.LU R201, [R1+0x430] ;  /* 0x0004300001c97983 */ /* 0x001f680000300800 */
[----:B-1----:R-:W5:Y:S04]  /*c110*/  LDL.LU R200, [R1+0x42c] ;  /* 0x00042c0001c87983 */ /* 0x002f680000300800 */
[----:B---3--:R-:W5:Y:S04]  /*c120*/  LDL.LU R193, [R1+0x428] ;  /* 0x0004280001c17983 */ /* 0x008f680000300800 */
[----:B------:R0:W-:Y:S01]  /*c130*/  STS.U8 [R109+UR13+0x500], R192 ;  /* 0x000500c06d007988 */ /* 0x0001e2000800000d */
[----:B------:R-:W-:Y:S01]  /*c140*/  PRMT R151, RZ, 0x7610, R151 ;  /* 0x00007610ff977816 */ /* 0x000fe20000000097 */
[----:B------:R-:W-:-:S02]  /*c150*/  @P0 IMAD.MOV.U32 R142, RZ, RZ, R239 ;  /* 0x000000ffff8e0224 */ /* 0x000fc400078e00ef */
[----:B------:R-:W-:-:S05]  /*c160*/  @P0 IMAD.MOV.U32 R143, RZ, RZ, R238 ;  /* 0x000000ffff8f0224 */ /* 0x000fca00078e00ee */
[----:B------:R1:W3:Y:S04]  /*c170*/  @P0 LDG.E.U8 R151, desc[UR26][R142.64] ;  /* 0x0000001a8e970981 */ /* 0x0002e8000c1e1100 */
[----:B0-----:R-:W5:Y:S04]  /*c180*/  LDL.LU R192, [R1+0x424] ;  /* 0x0004240001c07983 */ /* 0x001f680000300800 */
[----:B------:R0:W-:Y:S02]  /*c190*/  STL [R1+0x1e8], R146 ;  /* 0x0001e89201007387 */ /* 0x0001e40000100800 */
[----:B0-----:R-:W-:-:S04]  /*c1a0*/  LOP3.LUT R146, R0, 0x86, RZ, 0xfc, !PT ;  /* 0x0000008600927812 */ /* 0x001fc800078efcff */
        /* <DEDUP_REMOVED lines=41> */
[----:B------:R1:W-:Y:S01]  /*c440*/  STS.U8 [R109+UR13+0x1100], R125 ;  /* 0x0011007d6d007988 */ /* 0x0003e2000800000d */
[----:B------:R-:W-:-:S03]  /*c450*/  LOP3.LUT R176, R0, 0x96, RZ, 0xfc, !PT ;  /* 0x0000009600b07812 */ /* 0x000fc600078efcff */
[----:B------:R4:W-:Y:S01]  /*c460*/  STS.U8 [R109+UR13+0x1300], R13 ;  /* 0x0013000d6d007988 */ /* 0x0009e2000800000d */
[----:B------:R-:W-:-:S03]  /*c470*/  IADD3 R142, P1, PT, R140, R127, RZ ;  /* 0x0000007f8c8e7210 */ /* 0x000fc60007f3e0ff */
[----:B0-----:R-:W5:Y:S04]  /*c480*/  LDL.LU R128, [R1+0x410] ;  /* 0x0004100001807983 */ /* 0x001f680000300800 */
[----:B-1----:R-:W5:Y:S04]  /*c490*/  LDL.LU R125, [R1+0x40c] ;  /* 0x00040c00017d7983 */ /* 0x002f680000300800 */
[----:B----4-:R-:W5:Y:S04]  /*c4a0*/  LDL.LU R13, [R1+0x408] ;  /* 0x00040800010d7983 */ /* 0x010f680000300800 */
[----:B------:R0:W-:Y:S04]  /*c4b0*/  STS.U8 [R109+UR13+0x1500], R15 ;  /* 0x0015000f6d007988 */ /* 0x0001e8000800000d */
[----:B------:R1:W-:Y:S04]  /*c4c0*/  STS.U8 [R109+UR13+0x1700], R11 ;  /* 0x0017000b6d007988 */ /* 0x0003e8000800000d */
[----:B------:R4:W-:Y:S04]  /*c4d0*/  STS.U8 [R109+UR13+0x1900], R14 ;  /* 0x0019000e6d007988 */ /* 0x0009e8000800000d */
[----:B0-----:R-:W5:Y:S04]  /*c4e0*/  LDL.LU R15, [R1+0x404] ;  /* 0x00040400010f7983 */ /* 0x001f680000300800 */
[----:B------:R0:W-:Y:S04]  /*c4f0*/  STL [R1+0x1e4], R146 ;  /* 0x0001e49201007387 */ /* 0x0001e80000100800 */
[----:B-1----:R-:W5:Y:S04]  /*c500*/  LDL.LU R11, [R1+0x400] ;  /* 0x00040000010b7983 */ /* 0x002f680000300800 */
[----:B----4-:R-:W5:Y:S01]  /*c510*/  LDL.LU R14, [R1+0x3fc] ;  /* 0x0003fc00010e7983 */ /* 0x010f620000300800 */
[----:B0-----:R-:W-:-:S03]  /*c520*/  LEA.HI.X.SX32 R146, R140, R126, 0x1, P1 ;  /* 0x0000007e8c927211 */ /* 0x001fc600008f0eff */
[----:B------:R0:W-:Y:S01]  /*c530*/  STS.U8 [R109+UR13+0x1b00], R9 ;  /* 0x001b00096d007988 */ /* 0x0001e2000800000d */
[----:B------:R-:W-:-:S03]  /*c540*/  IABS R140, R176 ;  /* 0x000000b0008c7213 */ /* 0x000fc60000000000 */
[----:B------:R1:W-:Y:S01]  /*c550*/  STS.U8 [R109+UR13+0x1d00], R12 ;  /* 0x001d000c6d007988 */ /* 0x0003e2000800000d */
[----:B------:R-:W-:-:S03]  /*c560*/  @P0 IMAD.MOV.U32 R147, RZ, RZ, R146 ;  /* 0x000000ffff930224 */ /* 0x000fc600078e0092 */
[----:B0-----:R-:W5:Y:S04]  /*c570*/  LDL.LU R9, [R1+0x3f8] ;  /* 0x0003f80001097983 */ /* 0x001f680000300800 */
[----:B-1----:R-:W5:Y:S04]  /*c580*/  LDL.LU R12, [R1+0x3f4] ;  /* 0x0003f400010c7983 */ /* 0x002f680000300800 */
[----:B------:R-:W-:Y:S04]  /*c590*/  STL [R1+0x8], R142 ;  /* 0x0000088e01007387 */ /* 0x000fe80000100800 */
[----:B------:R0:W-:Y:S02]  /*c5a0*/  STL [R1+0x4], R146 ;  /* 0x0000049201007387 */ /* 0x0001e40000100800 */
[----:B0-----:R-:W-:-:S02]  /*c5b0*/  @P0 IMAD.MOV.U32 R146, RZ, RZ, R142 ;  /* 0x000000ffff920224 */ /* 0x001fc400078e008e */
        /* <DEDUP_REMOVED lines=9> */
[----:B------:R-:W-:Y:S02]  /*c650*/  SEL R140, R168, R140, !P4 ;  /* 0x0000008ca88c7207 */ /* 0x000fe40006000000 */
[----:B------:R-:W-:-:S03]  /*c660*/  PRMT R143, RZ, 0x7610, R143 ;  /* 0x00007610ff8f7816 */ /* 0x000fc6000000008f */
[----:B------:R-:W-:Y:S01]  /*c670*/  IMAD R140, R140, UR7, RZ ;  /* 0x000000078c8c7c24 */ /* 0x000fe2000f8e02ff */
[----:B------:R0:W-:Y:S04]  /*c680*/  STL [R1+0x230], R176 ;  /* 0x000230b001007387 */ /* 0x0001e80000100800 */
[----:B------:R-:W-:Y:S01]  /*c690*/  IADD3 R142, P1, PT, R140, R127, RZ ;  /* 0x0000007f8c8e7210 */ /* 0x000fe20007f3e0ff */
[----:B------:R1:W4:Y:S01]  /*c6a0*/  @P0 LDG.E.U8 R143, desc[UR26][R146.64] ;  /* 0x0000001a928f0981 */ /* 0x000322000c1e1100 */
[----:B0-----:R-:W-:-:S03]  /*c6b0*/  VIADD R176, R175, 0x9e ;  /* 0x0000009eafb07836 */ /* 0x001fc60000000000 */
[----:B------:R0:W-:Y:S04]  /*c6c0*/  STS.U8 [R109+UR13+0x1f00], R7 ;  /* 0x001f00076d007988 */ /* 0x0001e8000800000d */
[----:B------:R3:W-:Y:S01]  /*c6d0*/  STS.U8 [R109+UR13+0x2100], R10 ;  /* 0x0021000a6d007988 */ /* 0x0007e2000800000d */
[----:B-1----:R-:W-:Y:S02]  /*c6e0*/  LEA.HI.X.SX32 R146, R140, R126, 0x1, P1 ;  /* 0x0000007e8c927211 */ /* 0x002fe400008f0eff */
[----:B------:R-:W-:Y:S01]  /*c6f0*/  IABS R140, R176 ;  /* 0x000000b0008c7213 */ /* 0x000fe20000000000 */
[----:B------:R1:W-:Y:S04]  /*c700*/  STS.U8 [R109+UR13+0x2300], R5 ;  /* 0x002300056d007988 */ /* 0x0003e8000800000d */
[----:B0-----:R-:W5:Y:S04]  /*c710*/  LDL.LU R7, [R1+0x3f0] ;  /* 0x0003f00001077983 */ /* 0x001f680000300800 */
[----:B---3--:R-:W5:Y:S01]  /*c720*/  LDL.LU R10, [R1+0x3ec] ;  /* 0x0003ec00010a7983 */ /* 0x008f620000300800 */
[----:B------:R-:W-:-:S03]  /*c730*/  @P0 IMAD.MOV.U32 R147, RZ, RZ, R146 ;  /* 0x000000ffff930224 */ /* 0x000fc600078e0092 */
[----:B-1----:R-:W5:Y:S04]  /*c740*/  LDL.LU R5, [R1+0x3e8] ;  /* 0x0003e80001057983 */ /* 0x002f680000300800 */
[----:B------:R0:W-:Y:S04]  /*c750*/  STS.U8 [R109+UR13+0x2500], R8 ;  /* 0x002500086d007988 */ /* 0x0001e8000800000d */
[----:B0-----:R-:W5:Y:S04]  /*c760*/  LDL.LU R8, [R1+0x3e4] ;  /* 0x0003e40001087983 */ /* 0x001f680000300800 */
        /* <DEDUP_REMOVED lines=15> */
[----:B--2---:R0:W-:Y:S04]  /*c860*/  STS.U8 [R109+UR13+0x2d00], R174 ;  /* 0x002d00ae6d007988 */ /* 0x0041e8000800000d */
[----:B------:R-:W-:Y:S01]  /*c870*/  IADD3 R142, P1, PT, R140, R127, RZ ;  /* 0x0000007f8c8e7210 */ /* 0x000fe20007f3e0ff */
[----:B------:R1:W2:Y:S01]  /*c880*/  @P0 LDG.E.U8 R149, desc[UR26][R146.64] ;  /* 0x0000001a92950981 */ /* 0x0002a2000c1e1100 */
[----:B0-----:R-:W-:-:S03]  /*c890*/  LOP3.LUT R174, R0, 0xa6, RZ, 0xfc, !PT ;  /* 0x000000a600ae7812 */ /* 0x001fc600078efcff */
[----:B------:R-:W-:Y:S04]  /*c8a0*/  STL [R1+0x1e0], R176 ;  /* 0x0001e0b001007387 */ /* 0x000fe80000100800 */
[----:B------:R0:W-:Y:S01]  /*c8b0*/  STS.U8 [R109+UR13+0x2700], R3 ;  /* 0x002700036d007988 */ /* 0x0001e2000800000d */
[----:B-1----:R-:W-:Y:S02]  /*c8c0*/  LEA.HI.X.SX32 R146, R140, R126, 0x1, P1 ;  /* 0x0000007e8c927211 */ /* 0x002fe400008f0eff */
[----:B------:R-:W-:Y:S01]  /*c8d0*/  IABS R140, R174 ;  /* 0x000000ae008c7213 */ /* 0x000fe20000000000 */
[----:B------:R1:W-:Y:S04]  /*c8e0*/  STS.U8 [R109+UR13+0x2900], R6 ;  /* 0x002900066d007988 */ /* 0x0003e8000800000d */
[----:B------:R3:W-:Y:S04]  /*c8f0*/  STS.U8 [R109+UR13+0x2b00], R2 ;  /* 0x002b00026d007988 */ /* 0x0007e8000800000d */
[----:B0-----:R-:W5:Y:S01]  /*c900*/  LDL.LU R3, [R1+0x3e0] ;  /* 0x0003e00001037983 */ /* 0x001f620000300800 */
[----:B------:R-:W-:-:S03]  /*c910*/  @P0 IMAD.MOV.U32 R147, RZ, RZ, R146 ;  /* 0x000000ffff930224 */ /* 0x000fc600078e0092 */
[----:B-1----:R-:W5:Y:S04]  /*c920*/  LDL.LU R6, [R1+0x3dc] ;  /* 0x0003dc0001067983 */ /* 0x002f680000300800 */
[----:B---3--:R-:W5:Y:S04]  /*c930*/  LDL.LU R2, [R1+0x3d8] ;  /* 0x0003d80001027983 */ /* 0x008f680000300800 */
        /* <DEDUP_REMOVED lines=14> */
[----:B------:R-:W-:-:S03]  /*ca20*/  IMAD R140, R140, UR7, RZ ;  /* 0x000000078c8c7c24 */ /* 0x000fc6000f8e02ff */
[----:B------:R0:W3:Y:S02]  /*ca30*/  @P0 LDG.E.U8 R148, desc[UR26][R146.64] ;  /* 0x0000001a92940981 */ /* 0x0000e4000c1e1100 */
[C---:B------:R-:W-:Y:S02]  /*ca40*/  IADD3 R142, P1, PT, R140.reuse, R127, RZ ;  /* 0x0000007f8c8e7210 */ /* 0x040fe40007f3e0ff */
[----:B------:R-:W-:Y:S02]  /*ca50*/  STL [R1+0x22c], R174 ;  /* 0x00022cae01007387 */ /* 0x000fe40000100800 */
[----:B0-----:R-:W-:Y:S02]  /*ca60*/  LEA.HI.X.SX32 R146, R140, R126, 0x1, P1 ;  /* 0x0000007e8c927211 */ /* 0x001fe400008f0eff */
[----:B------:R0:W-:Y:S04]  /*ca70*/  STS.U8 [R109+UR13+0x3300], R161 ;  /* 0x003300a16d007988 */ /* 0x0001e8000800000d */
[----:B------:R-:W-:Y:S04]  /*ca80*/  STL [R1+0x68], R142 ;  /* 0x0000688e01007387 */ /* 0x000fe80000100800 */
[----:B------:R1:W-:Y:S01]  /*ca90*/  STL [R1+0x64], R146 ;  /* 0x0000649201007387 */ /* 0x0003e20000100800 */
[----:B0-----:R-:W-:-:S02]  /*caa0*/  @P0 IMAD.MOV.U32 R161, RZ, RZ, R146 ;  /* 0x000000ffffa10224 */ /* 0x001fc400078e0092 */
[----:B-1----:R-:W-:Y:S01]  /*cab0*/  VIADD R146, R175, 0xae ;  /* 0x000000aeaf927836 */ /* 0x002fe20000000000 */
[----:B------:R0:W-:Y:S04]  /*cac0*/  STS.U8 [R109+UR13+0x3500], R160 ;  /* 0x003500a06d007988 */ /* 0x0001e8000800000d */
[----:B------:R-:W-:Y:S01]  /*cad0*/  IABS R140, R146 ;  /* 0x00000092008c7213 */ /* 0x000fe20000000000 */
[----:B0-----:R-:W-:-:S04]  /*cae0*/  @P0 IMAD.MOV.U32 R160, RZ, RZ, R142 ;  /* 0x000000ffffa00224 */ /* 0x001fc800078e008e */
        /* <DEDUP_REMOVED lines=13> */
[----:B------:R1:W-:Y:S04]  /*cbc0*/  STS.U8 [R109+UR13+0x3d00], R167 ;  /* 0x003d00a76d007988 */ /* 0x0003e8000800000d */
[----:B------:R4:W2:Y:S01]  /*cbd0*/  @P0 LDG.E.U8 R147, desc[UR26][R160.64] ;  /* 0x0000001aa0930981 */ /* 0x0008a2000c1e1100 */
[----:B0-----:R-:W-:-:S02]  /*cbe0*/  IADD3 R146, P1, PT, R140, R127, RZ ;  /* 0x0000007f8c927210 */ /* 0x001fc40007f3e0ff */
[----:B-1----:R-:W-:Y:S02]  /*cbf0*/  LOP3.LUT R167, R0, 0xb6, RZ, 0xfc, !PT ;  /* 0x000000b600a77812 */ /* 0x002fe400078efcff */
[----:B----4-:R-:W-:Y:S02]  /*cc00*/  LEA.HI.X.SX32 R160, R140, R126, 0x1, P1 ;  /* 0x0000007e8ca07211 */ /* 0x010fe400008f0eff */
[----:B------:R-:W-:Y:S01]  /*cc10*/  IABS R140, R167 ;  /* 0x000000a7008c7213 */ /* 0x000fe20000000000 */
[----:B------:R-:W-:Y:S02]  /*cc20*/  STL [R1+0x88], R146 ;  /* 0x0000889201007387 */ /* 0x000fe40000100800 */
[----:B------:R-:W-:Y:S02]  /*cc30*/  @P0 IMAD.MOV.U32 R161, RZ, RZ, R160 ;  /* 0x000000ffffa10224 */ /* 0x000fe400078e00a0 */
        /* <DEDUP_REMOVED lines=10> */
[----:B------:R-:W-:Y:S01]  /*cce0*/  @!P2 IMAD.MOV R140, RZ, RZ, -R140 ;  /* 0x000000ffff8ca224 */ /* 0x000fe200078e0a8c */
[----:B------:R-:W-:-:S04]  /*ccf0*/  PRMT R142, RZ, 0x7610, R142 ;  /* 0x00007610ff8e7816 */ /* 0x000fc8000000008e */
[----:B------:R-:W-:Y:S01]  /*cd00*/  SEL R140, R168, R140, !P4 ;  /* 0x0000008ca88c7207 */ /* 0x000fe20006000000 */
[----:B------:R-:W-:Y:S04]  /*cd10*/  STS.U8 [R109+UR13+0x2f00], R173 ;  /* 0x002f00ad6d007988 */ /* 0x000fe8000800000d */
[----:B------:R-:W-:Y:S01]  /*cd20*/  IMAD R140, R140, UR7, RZ ;  /* 0x000000078c8c7c24 */ /* 0x000fe2000f8e02ff */
[----:B------:R-:W-:Y:S04]  /*cd30*/  STS.U8 [R109+UR13+0x3100], R172 ;  /* 0x003100ac6d007988 */ /* 0x000fe8000800000d */
[----:B------:R-:W-:Y:S04]  /*cd40*/  STS.U8 [R109+UR13+0x3700], R171 ;  /* 0x003700ab6d007988 */ /* 0x000fe8000800000d */
[----:B------:R-:W-:Y:S04]  /*cd50*/  STS.U8 [R109+UR13+0x3900], R170 ;  /* 0x003900aa6d007988 */ /* 0x000fe8000800000d */
[----:B------:R-:W-:Y:S04]  /*cd60*/  STS.U8 [R109+UR13+0x3b00], R169 ;  /* 0x003b00a96d007988 */ /* 0x000fe8000800000d */
[----:B------:R-:W-:Y:S04]  /*cd70*/  STS.U8 [R109+UR13+0x3f00], R166 ;  /* 0x003f00a66d007988 */ /* 0x000fe8000800000d */
[----:B------:R0:W4:Y:S04]  /*cd80*/  @P0 LDG.E.U8 R142, desc[UR26][R160.64] ;  /* 0x0000001aa08e0981 */ /* 0x000128000c1e1100 */
[----:B------:R1:W-:Y:S01]  /*cd90*/  STS.U8 [R110+UR13+0x380], R164 ;  /* 0x000380a46e007988 */ /* 0x0003e2000800000d */
[----:B0-----:R-:W-:Y:S01]  /*cda0*/  IADD3 R160, P1, PT, R140, R127, RZ ;  /* 0x0000007f8ca07210 */ /* 0x001fe20007f3e0ff */
[----:B-1----:R-:W-:-:S03]  /*cdb0*/  VIADD R164, R175, 0xbe ;  /* 0x000000beafa47836 */ /* 0x002fc60000000000 */
[----:B------:R-:W-:Y:S02]  /*cdc0*/  LEA.HI.X.SX32 R161, R140, R126, 0x1, P1 ;  /* 0x0000007e8ca17211 */ /* 0x000fe400008f0eff */
        /* <DEDUP_REMOVED lines=14> */
[----:B------:R-:W-:Y:S04]  /*ceb0*/  STL [R1+0x228], R167 ;  /* 0x000228a701007387 */ /* 0x000fe80000100800 */
[C---:B------:R-:W-:Y:S01]  /*cec0*/  IADD3 R159, P1, PT, R140.reuse, R127, RZ ;  /* 0x0000007f8c9f7210 */ /* 0x040fe20007f3e0ff */
[----:B------:R0:W-:Y:S04]  /*ced0*/  STS.U8 [R110+UR13+0x3f80], R4 ;  /* 0x003f80046e007988 */ /* 0x0001e8000800000d */
[----:B------:R1:W2:Y:S04]  /*cee0*/  @P0 LDG.E.U8 R146, desc[UR26][R160.64] ;  /* 0x0000001aa0920981 */ /* 0x0002a8000c1e1100 */
[----:B0-----:R-:W5:Y:S04]  /*cef0*/  LDL.LU R4, [R1+0x3d4] ;  /* 0x0003d40001047983 */ /* 0x001f680000300800 */
[----:B------:R1:W-:Y:S04]  /*cf00*/  STL [R1+0xb0], R160 ;  /* 0x0000b0a001007387 */ /* 0x0003e80000100800 */
[----:B------:R0:W-:Y:S01]  /*cf10*/  STL [R1+0xac], R161 ;  /* 0x0000aca101007387 */ /* 0x0001e20000100800 */
[----:B-1----:R-:W-:-:S03]  /*cf20*/  LEA.HI.X.SX32 R160, R140, R126, 0x1, P1 ;  /* 0x0000007e8ca07211 */ /* 0x002fc600008f0eff */
[----:B------:R-:W-:Y:S04]  /*cf30*/  STL [R1+0x1d8], R164 ;  /* 0x0001d8a401007387 */ /* 0x000fe80000100800 */
[----:B------:R-:W-:Y:S01]  /*cf40*/  STL [R1+0xd0], R159 ;  /* 0x0000d09f01007387 */ /* 0x000fe20000100800 */
[----:B0-----:R-:W-:-:S03]  /*cf50*/  @P0 IMAD.MOV.U32 R161, RZ, RZ, R160 ;  /* 0x000000ffffa10224 */ /* 0x001fc600078e00a0 */
[----:B------:R0:W-:Y:S02]  /*cf60*/  STL [R1+0xcc], R160 ;  /* 0x0000cca001007387 */ /* 0x0001e40000100800 */
[----:B0-----:R-:W-:Y:S01]  /*cf70*/  @P0 IMAD.MOV.U32 R160, RZ, RZ, R159 ;  /* 0x000000ffffa00224 */ /* 0x001fe200078e009f */
[----:B------:R-:W-:-:S04]  /*cf80*/  LOP3.LUT R159, R0, 0xc6, RZ, 0xfc, !PT ;  /* 0x000000c6009f7812 */ /* 0x000fc800078efcff */
        /* <DEDUP_REMOVED lines=14> */
[C---:B------:R-:W-:Y:S01]  /*d070*/  IADD3 R158, P1, PT, R140.reuse, R127, RZ ;  /* 0x0000007f8c9e7210 */ /* 0x040fe20007f3e0ff */
[----:B------:R1:W-:Y:S04]  /*d080*/  STS.U8 [R110+UR13+0x1180], R156 ;  /* 0x0011809c6e007988 */ /* 0x0003e8000800000d */
[----:B------:R3:W-:Y:S01]  /*d090*/  STL [R1+0xf0], R158 ;  /* 0x0000f09e01007387 */ /* 0x0007e20000100800 */
[----:B0-----:R-:W-:Y:S01]  /*d0a0*/  LEA.HI.X.SX32 R159, R140, R126, 0x1, P1 ;  /* 0x0000007e8c9f7211 */ /* 0x001fe200008f0eff */
[----:B-1----:R-:W-:-:S02]  /*d0b0*/  @P0 IMAD.MOV.U32 R156, RZ, RZ, R158 ;  /* 0x000000ffff9c0224 */ /* 0x002fc400078e009e */
[----:B---3--:R-:W-:Y:S01]  /*d0c0*/  VIADD R158, R175, 0xce ;  /* 0x000000ceaf9e7836 */ /* 0x008fe20000000000 */
[----:B------:R0:W-:Y:S04]  /*d0d0*/  STS.U8 [R110+UR13+0x1580], R155 ;  /* 0x0015809b6e007988 */ /* 0x0001e8000800000d */
[----:B------:R-:W-:-:S05]  /*d0e0*/  IABS R140, R158 ;  /* 0x0000009e008c7213 */ /* 0x000fca0000000000 */
        /* <DEDUP_REMOVED lines=13> */
[----:B0-----:R-:W-:-:S03]  /*d1c0*/  PRMT R144, RZ, 0x7610, R144 ;  /* 0x00007610ff907816 */ /* 0x001fc60000000090 */
[C---:B------:R-:W-:Y:S01]  /*d1d0*/  IADD3 R155, P1, PT, R140.reuse, R127, RZ ;  /* 0x0000007f8c9b7210 */ /* 0x040fe20007f3e0ff */
[----:B-1----:R-:W-:Y:S01]  /*d1e0*/  @P0 IMAD.MOV.U32 R157, RZ, RZ, R159 ;  /* 0x000000ffff9d0224 */ /* 0x002fe200078e009f */
[----:B------:R-:W-:Y:S04]  /*d1f0*/  STL [R1+0xec], R159 ;  /* 0x0000ec9f01007387 */ /* 0x000fe80000100800 */
[----:B------:R0:W3:Y:S04]  /*d200*/  @P0 LDG.E.U8 R144, desc[UR26][R156.64] ;  /* 0x0000001a9c900981 */ /* 0x0000e8000c1e1100 */
[----:B------:R-:W-:Y:S01]  /*d210*/  STL [R1+0x1d4], R158 ;  /* 0x0001d49e01007387 */ /* 0x000fe20000100800 */
[----:B0-----:R-:W-:-:S03]  /*d220*/  LEA.HI.X.SX32 R156, R140, R126, 0x1, P1 ;  /* 0x0000007e8c9c7211 */ /* 0x001fc600008f0eff */
[----:B------:R0:W-:Y:S04]  /*d230*/  STS.U8 [R110+UR13+0x1780], R154 ;  /* 0x0017809a6e007988 */ /* 0x0001e8000800000d */
[----:B------:R1:W-:Y:S04]  /*d240*/  STS.U8 [R110+UR13+0x1b80], R141 ;  /* 0x001b808d6e007988 */ /* 0x0003e8000800000d */
[----:B------:R4:W-:Y:S01]  /*d250*/  STS.U8 [R110+UR13+0xb80], R145 ;  /* 0x000b80916e007988 */ /* 0x0009e2000800000d */
[----:B0-----:R-:W-:-:S03]  /*d260*/  @P0 IMAD.MOV.U32 R154, RZ, RZ, R155 ;  /* 0x000000ffff9a0224 */ /* 0x001fc600078e009b */
[----:B------:R0:W-:Y:S01]  /*d270*/  STL [R1+0x110], R155 ;  /* 0x0001109b01007387 */ /* 0x0001e20000100800 */
[----:B-1----:R-:W-:Y:S02]  /*d280*/  PRMT R141, RZ, 0x7610, R141 ;  /* 0x00007610ff8d7816 */ /* 0x002fe4000000008d */
[----:B----4-:R-:W-:Y:S01]  /*d290*/  PRMT R145, RZ, 0x7610, R145 ;  /* 0x00007610ff917816 */ /* 0x010fe20000000091 */
[----:B0-----:R-:W-:-:S05]  /*d2a0*/  @P0 IMAD.MOV.U32 R155, RZ, RZ, R156 ;  /* 0x000000ffff9b0224 */ /* 0x001fca00078e009c */
[----:B------:R-:W4:Y:S04]  /*d2b0*/  @P0 LDG.E.U8 R145, desc[UR26][R160.64] ;  /* 0x0000001aa0910981 */ /* 0x000f28000c1e1100 */
[----:B------:R-:W3:Y:S04]  /*d2c0*/  @P0 LDG.E.U8 R141, desc[UR26][R154.64] ;  /* 0x0000001a9a8d0981 */ /* 0x000ee8000c1e1100 */
[----:B------:R0:W-:Y:S02]  /*d2d0*/  STS.U8 [R110+UR13+0x1980], R153 ;  /* 0x001980996e007988 */ /* 0x0001e4000800000d */
[----:B0-----:R-:W-:-:S04]  /*d2e0*/  LOP3.LUT R153, R0, 0xd6, RZ, 0xfc, !PT ;  /* 0x000000d600997812 */ /* 0x001fc800078efcff */
        /* <DEDUP_REMOVED lines=13> */
[----:B------:R-:W-:Y:S04]  /*d3c0*/  STL [R1+0x10c], R156 ;  /* 0x00010c9c01007387 */ /* 0x000fe80000100800 */
[----:B------:R-:W-:Y:S01]  /*d3d0*/  IADD3 R152, P1, PT, R140, R127, RZ ;  /* 0x0000007f8c987210 */ /* 0x000fe20007f3e0ff */
[----:B------:R-:W-:Y:S04]  /*d3e0*/  STL [R1+0x210], R153 ;  /* 0x0002109901007387 */ /* 0x000fe80000100800 */
[----:B------:R0:W-:Y:S04]  /*d3f0*/  STS.U8 [R110+UR13+0x2180], R150 ;  /* 0x002180966e007988 */ /* 0x0001e8000800000d */
[----:B------:R1:W-:Y:S01]  /*d400*/  STL [R1+0x130], R152 ;  /* 0x0001309801007387 */ /* 0x0003e20000100800 */
[----:B0-----:R-:W-:-:S02]  /*d410*/  @P0 IMAD.MOV.U32 R150, RZ, RZ, R152 ;  /* 0x000000ffff960224 */ /* 0x001fc400078e0098 */
[----:B-1----:R-:W-:Y:S01]  /*d420*/  VIADD R152, R175, 0xde ;  /* 0x000000deaf987836 */ /* 0x002fe20000000000 */
[----:B------:R-:W-:-:S04]  /*d430*/  LEA.HI.X.SX32 R153, R140, R126, 0x1, P1 ;  /* 0x0000007e8c997211 */ /* 0x000fc800008f0eff */
[----:B------:R-:W-:Y:S01]  /*d440*/  IABS R140, R152 ;  /* 0x00000098008c7213 */ /* 0x000fe20000000000 */
[----:B--2---:R0:W-:Y:S04]  /*d450*/  STS.U8 [R110+UR13+0x2580], R149 ;  /* 0x002580956e007988 */ /* 0x0041e8000800000d */
        /* <DEDUP_REMOVED lines=17> */
[----:B------:R0:W2:Y:S04]  /*d570*/  @P0 LDG.E.U8 R143, desc[UR26][R150.64] ;  /* 0x0000001a968f0981 */ /* 0x0000a8000c1e1100 */
        /* <DEDUP_REMOVED lines=8> */
[----:B------:R-:W-:Y:S01]  /*d600*/  LOP3.LUT R147, R0, 0xe6, RZ, 0xfc, !PT ;  /* 0x000000e600937812 */ /* 0x000fe200078efcff */
[----:B0-----:R-:W-:-:S03]  /*d610*/  @P0 IMAD.MOV.U32 R149, RZ, RZ, R150 ;  /* 0x000000ffff950224 */ /* 0x001fc600078e0096 */
[----:B------:R-:W-:Y:S01]  /*d620*/  IABS R140, R147 ;  /* 0x00000093008c7213 */ /* 0x000fe20000000000 */
[----:B------:R0:W-:Y:S04]  /*d630*/  STS.U8 [R110+UR13+0x2d80], R146 ;  /* 0x002d80926e007988 */ /* 0x0001e8000800000d */
[----:B------:R-:W2:Y:S01]  /*d640*/  @P0 LDG.E.U8 R142, desc[UR26][R148.64] ;  /* 0x0000001a948e0981 */ /* 0x000ea2000c1e1100 */
        /* <DEDUP_REMOVED lines=12> */
[C---:B------:R-:W-:Y:S01]  /*d710*/  IADD3 R146, P1, PT, R140.reuse, R127, RZ ;  /* 0x0000007f8c927210 */ /* 0x040fe20007f3e0ff */
[----:B------:R0:W-:Y:S04]  /*d720*/  STL [R1+0x200], R147 ;  /* 0x0002009301007387 */ /* 0x0001e80000100800 */
[----:B---3--:R1:W-:Y:S01]  /*d730*/  STS.U8 [R110+UR13+0x3380], R141 ;  /* 0x0033808d6e007988 */ /* 0x0083e2000800000d */
[----:B0-----:R-:W-:-:S03]  /*d740*/  LEA.HI.X.SX32 R147, R140, R126, 0x1, P1 ;  /* 0x0000007e8c937211 */ /* 0x001fc600008f0eff */
[----:B----4-:R0:W-:Y:S01]  /*d750*/  STS.U8 [R110+UR13+0x2f80], R145 ;  /* 0x002f80916e007988 */ /* 0x0101e2000800000d */
[----:B-1----:R-:W-:-:S03]  /*d760*/  PRMT R141, RZ, 0x7610, R141 ;  /* 0x00007610ff8d7816 */ /* 0x002fc6000000008d */
[----:B------:R1:W-:Y:S01]  /*d770*/  STS.U8 [R110+UR13+0x3180], R144 ;  /* 0x003180906e007988 */ /* 0x0003e2000800000d */
[----:B0-----:R-:W-:Y:S02]  /*d780*/  @P0 IMAD.MOV.U32 R145, RZ, RZ, R147 ;  /* 0x000000ffff910224 */ /* 0x001fe400078e0093 */
[----:B-1----:R-:W-:-:S05]  /*d790*/  @P0 IMAD.MOV.U32 R144, RZ, RZ, R146 ;  /* 0x000000ffff900224 */ /* 0x002fca00078e0092 */
[----:B------:R0:W3:Y:S04]  /*d7a0*/  @P0 LDG.E.U8 R141, desc[UR26][R144.64] ;  /* 0x0000001a908d0981 */ /* 0x0000e8000c1e1100 */
[----:B------:R1:W-:Y:S02]  /*d7b0*/  STL [R1+0x14c], R146 ;  /* 0x00014c9201007387 */ /* 0x0003e40000100800 */
[----:B-1----:R-:W-:-:S05]  /*d7c0*/  VIADD R146, R175, 0xee ;  /* 0x000000eeaf927836 */ /* 0x002fca0000000000 */
        /* <DEDUP_REMOVED lines=14> */
[----:B------:R-:W-:Y:S04]  /*d8b0*/  STL [R1+0x1cc], R146 ;  /* 0x0001cc9201007387 */ /* 0x000fe80000100800 */
[----:B------:R-:W-:Y:S01]  /*d8c0*/  STL [R1+0x154], R144 ;  /* 0x0001549001007387 */ /* 0x000fe20000100800 */
[----:B------:R-:W-:-:S03]  /*d8d0*/  LEA.HI.X.SX32 R145, R140, R126, 0x1, P1 ;  /* 0x0000007e8c917211 */ /* 0x000fc600008f0eff */
[----:B--2---:R0:W-:Y:S02]  /*d8e0*/  STS.U8 [R110+UR13+0x3780], R142 ;  /* 0x0037808e6e007988 */ /* 0x0041e4000800000d */
[----:B0-----:R-:W-:Y:S01]  /*d8f0*/  @P0 IMAD.MOV.U32 R142, RZ, RZ, R144 ;  /* 0x000000ffff8e0224 */ /* 0x001fe200078e0090 */
[----:B------:R-:W-:-:S04]  /*d900*/  LOP3.LUT R144, R0, 0xf6, RZ, 0xfc, !PT ;  /* 0x000000f600907812 */ /* 0x000fc800078efcff */
[----:B------:R-:W-:-:S05]  /*d910*/  IABS R140, R144 ;  /* 0x00000090008c7213 */ /* 0x000fca0000000000 */
        /* <DEDUP_REMOVED lines=13> */
[----:B------:R0:W-:Y:S01]  /*d9f0*/  STS.U8 [R110+UR13+0x3580], R143 ;  /* 0x0035808f6e007988 */ /* 0x0001e2000800000d */
[----:B------:R-:W-:Y:S01]  /*da00*/  PRMT R126, RZ, 0x7610, R126 ;  /* 0x00007610ff7e7816 */ /* 0x000fe2000000007e */
[----:B------:R-:W-:Y:S02]  /*da10*/  @P0 IMAD.MOV.U32 R138, RZ, RZ, R127 ;  /* 0x000000ffff8a0224 */ /* 0x000fe400078e007f */
[----:B------:R-:W-:-:S05]  /*da20*/  @P0 IMAD.MOV.U32 R139, RZ, RZ, R140 ;  /* 0x000000ffff8b0224 */ /* 0x000fca00078e008c */
[----:B------:R-:W2:Y:S01]  /*da30*/  @P0 LDG.E.U8 R126, desc[UR26][R138.64] ;  /* 0x0000001a8a7e0981 */ /* 0x000ea2000c1e1100 */
[----:B0-----:R-:W-:-:S03]  /*da40*/  @P0 IMAD.MOV.U32 R143, RZ, RZ, R145 ;  /* 0x000000ffff8f0224 */ /* 0x001fc600078e0091 */
[----:B---3--:R0:W-:Y:S02]  /*da50*/  STS.U8 [R110+UR13+0x3980], R141 ;  /* 0x0039808d6e007988 */ /* 0x0081e4000800000d */
[----:B0-----:R-:W-:-:S06]  /*da60*/  PRMT R141, RZ, 0x7610, R141 ;  /* 0x00007610ff8d7816 */ /* 0x001fcc000000008d */
[----:B------:R-:W3:Y:S04]  /*da70*/  @P0 LDG.E.U8 R141, desc[UR26][R142.64] ;  /* 0x0000001a8e8d0981 */ /* 0x000ee8000c1e1100 */
[----:B------:R0:W-:Y:S04]  /*da80*/  STS.U8 [R110+UR13+0x180], R165 ;  /* 0x000180a56e007988 */ /* 0x0001e8000800000d */
[----:B------:R0:W-:Y:S04]  /*da90*/  STS.U8 [R110+UR13+0x780], R163 ;  /* 0x000780a36e007988 */ /* 0x0001e8000800000d */
[----:B------:R0:W-:Y:S04]  /*daa0*/  STS.U8 [R110+UR13+0x980], R162 ;  /* 0x000980a26e007988 */ /* 0x0001e8000800000d */
[----:B------:R0:W-:Y:S04]  /*dab0*/  STL [R1+0x150], R145 ;  /* 0x0001509101007387 */ /* 0x0001e80000100800 */
[----:B------:R0:W-:Y:S04]  /*dac0*/  STL [R1+0x1f4], R144 ;  /* 0x0001f49001007387 */ /* 0x0001e80000100800 */
[----:B------:R0:W-:Y:S04]  /*dad0*/  STL [R1+0xa0], R127 ;  /* 0x0000a07f01007387 */ /* 0x0001e80000100800 */
[----:B------:R0:W-:Y:S01]  /*dae0*/  STL [R1+0x9c], R140 ;  /* 0x00009c8c01007387 */ /* 0x0001e20000100800 */
[----:B------:R-:W-:-:S04]  /*daf0*/  UISETP.NE.U32.AND UP1, UPT, UR6, URZ, UPT ;  /* 0x000000ff0600728c */ /* 0x000fc8000bf25070 */
[----:B------:R-:W-:Y:S02]  /*db00*/  UISETP.LT.OR UP2, UPT, UR33, 0x40, UP1 ;  /* 0x000000402100788c */ /* 0x000fe40008f41670 */
[----:B------:R-:W-:Y:S01]  /*db10*/  UISETP.GE.AND UP3, UPT, UR33, 0x80, UPT ;  /* 0x000000802100788c */ /* 0x000fe2000bf66270 */
[----:B--2---:R0:W-:Y:S04]  /*db20*/  STS.U8 [R110+UR13+0x3d80], R126 ;  /* 0x003d807e6e007988 */ /* 0x0041e8000800000d */
[----:B---3--:R0:W-:Y:S01]  /*db30*/  STS.U8 [R110+UR13+0x3b80], R141 ;  /* 0x003b808d6e007988 */ /* 0x0081e2000800000d */
[----:B------:R1:W-:Y:S06]  /*db40*/  MEMBAR.ALL.CTA ;  /* 0x0000000000007992 */ /* 0x0003ec0000008000 */
[----:B-1----:R-:W1:Y:S02]  /*db50*/  FENCE.VIEW.ASYNC.S ;  /* 0x00000000000073c6 */ /* 0x002e640000000000 */
[----:B-1----:R-:W-:Y:S06]  /*db60*/  BAR.SYNC.DEFER_BLOCKING 0x0 ;  /* 0x0000000000007b1d */ /* 0x002fec0000010000 */
[----:B------:R-:W-:Y:S05]  /*db70*/  BRA.U UP2, `(.L_x_6) ;  /* 0x0000000102687547 */ /* 0x000fea000b800000 */
[----:B------:R-:W-:Y:S02]  /*db80*/  UIADD3 UR4, UPT, UPT, UR13, 0x8000, URZ ;  /* 0x000080000d047890 */ /* 0x000fe4000fffe0ff */
[----:B------:R-:W-:Y:S02]  /*db90*/  USHF.R.U32.HI UR8, URZ, 0x4, UR13 ;  /* 0x00000004ff087899 */ /* 0x000fe4000801160d */
[----:B------:R-:W-:Y:S02]  /*dba0*/  USHF.R.U32.HI UR4, URZ, 0x4, UR4 ;  /* 0x00000004ff047899 */ /* 0x000fe40008011604 */
[----:B------:R-:W-:Y:S02]  /*dbb0*/  USGXT.U32 UR8, UR8, 0xe ;  /* 0x0000000e0808789a */ /* 0x000fe40008000000 */
[----:B------:R-:W-:Y:S01]  /*dbc0*/  USGXT.U32 UR6, UR4, 0xe ;  /* 0x0000000e0406789a */ /* 0x000fe20008000000 */
[----:B------:R-:W-:Y:S01]  /*dbd0*/  UMOV UR16, 0xffffff80 ;  /* 0xffffff8000107882 */ /* 0x000fe20000000000 */
[----:B------:R-:W-:Y:S01]  /*dbe0*/  UMOV UR17, 0x7fffbfdf ;  /* 0x7fffbfdf00117882 */ /* 0x000fe20000000000 */
[----:B------:R-:W-:Y:S01]  /*dbf0*/  UMOV UR18, 0xfffffffe ;  /* 0xfffffffe00127882 */ /* 0x000fe20000000000 */
[----:B------:R-:W-:Y:S01]  /*dc00*/  UMOV UR19, 0x7fffbfdf ;  /* 0x7fffbfdf00137882 */ /* 0x000fe20000000000 */
[----:B------:R-:W-:Y:S01]  /*dc10*/  UMOV UR9, URZ ;  /* 0x000000ff00097c82 */ /* 0x000fe20008000000 */
[----:B------:R-:W-:Y:S01]  /*dc20*/  UMOV UR7, URZ ;  /* 0x000000ff00077c82 */ /* 0x000fe20008000000 */
[----:B------:R-:W-:-:S02]  /*dc30*/  UIADD3.64 UR18, UPT, UPT, UR8, -UR18, URZ ;  /* 0x8000001208127297 */ /* 0x000fc4000fffe0ff */
[----:B------:R-:W-:Y:S01]  /*dc40*/  UIADD3.64 UR16, UPT, UPT, UR6, -UR16, URZ ;  /* 0x8000001006107297 */ /* 0x000fe2000fffe0ff */
[----:B------:R-:W-:Y:S01]  /*dc50*/  UMOV UR20, 0x0 ;  /* 0x0000000000147882 */ /* 0x000fe20000000000 */
[----:B------:R-:W-:Y:S01]  /*dc60*/  UMOV UR21, 0x4408490 ;  /* 0x0440849000157882 */ /* 0x000fe20000000000 */
[----:B------:R-:W-:Y:S01]  /*dc70*/  UMOV UR4, UR15 ;  /* 0x0000000f00047c82 */ /* 0x000fe20008000000 */
[----:B------:R-:W-:Y:S01]  /*dc80*/  UMOV UR5, URZ ;  /* 0x000000ff00057c82 */ /* 0x000fe20008000000 */
[----:B------:R-:W-:Y:S01]  /*dc90*/  UMOV UR9, 0x80004020 ;  /* 0x8000402000097882 */ /* 0x000fe20000000000 */
[----:B------:R-:W-:Y:S01]  /*dca0*/  UMOV UR7, 0x80004020 ;  /* 0x8000402000077882 */ /* 0x000fe20000000000 */
[----:B------:R-:W-:Y:S01]  /*dcb0*/  UMOV UR22, 0x0 ;  /* 0x0000000000167882 */ /* 0x000fe20000000000 */
[----:B------:R-:W-:Y:S01]  /*dcc0*/  UMOV UR23, 0x4408490 ;  /* 0x0440849000177882 */ /* 0x000fe20000000000 */
[----:B------:R-:W-:Y:S01]  /*dcd0*/  UMOV UR4, UR4 ;  /* 0x0000000400047c82 */ /* 0x000fe20008000000 */
[----:B------:R1:W-:Y:S01]  /*dce0*/  UTCQMMA gdesc[UR6], gdesc[UR8], tmem[UR12], tmem[UR20], idesc[UR21], !UPT ;  /* 0x00ff1408060075ea */ /* 0x0003e2000f80030c */
[----:B------:R1:W-:Y:S01]  /*dcf0*/  UTCQMMA gdesc[UR16], gdesc[UR18], tmem[UR12], tmem[UR22], idesc[UR23], UPT ;  /* 0x00ff1612100075ea */ /* 0x0003e2000b80030c */
[----:B------:R1:W-:Y:S01]  /*dd00*/  UTCBAR [UR4], URZ ;  /* 0x000000ff040073e9 */ /* 0x0003e200080000ff */
[----:B------:R-:W-:Y:S01]  /*dd10*/  NOP ;  /* 0x0000000000007918 */ /* 0x000fe20000000000 */
.L_x_6:
[----:B-1----:R-:W-:Y:S01]  /*dd20*/  UMOV UR4, URZ ;  /* 0x000000ff00047c82 */ /* 0x002fe20008000000 */
[----:B------:R-:W-:Y:S05]  /*dd30*/  BRA.U !UP3, `(.L_x_7) ;  /* 0x000000690b147547 */ /* 0x000fea000b800000 */
[----:B------:R-:W-:Y:S01]  /*dd40*/  USHF.R.S32.HI UR4, URZ, 0x1f, UR33 ;  /* 0x0000001fff047899 */ /* 0x000fe20008011421 */
[----:B0-----:R-:W-:Y:S01]  /*dd50*/  IMAD.MOV.U32 R126, RZ, RZ, RZ ;  /* 0x000000ffff7e7224 */ /* 0x001fe200078e00ff */
[----:B------:R-:W-:Y:S02]  /*dd60*/  UIADD3 UR5, UPT, UPT, UR13, 0x9000, URZ ;  /* 0x000090000d057890 */ /* 0x000fe4000fffe0ff */
[----:B------:R-:W-:Y:S02]  /*dd70*/  ULEA.HI UR4, UR4, UR33, URZ, 0x6 ;  /* 0x0000002104047291 */ /* 0x000fe4000f8f30ff */
[----:B------:R-:W-:Y:S02]  /*dd80*/  UIADD3 UR6, UPT, UPT, UR13, 0x4000, URZ ;  /* 0x000040000d067890 */ /* 0x000fe4000fffe0ff */
[----:B------:R-:W-:Y:S02]  /*dd90*/  USHF.R.S32.HI UR4, URZ, 0x6, UR4 ;  /* 0x00000006ff047899 */ /* 0x000fe40008011404 */
[----:B------:R-:W-:-:S02]  /*dda0*/  USHF.R.U32.HI UR5, URZ, 0x4, UR5 ;  /* 0x00000004ff057899 */ /* 0x000fc40008011605 */
[----:B------:R-:W-:Y:S02]  /*ddb0*/  USHF.R.U32.HI UR8, URZ, 0x4, UR6 ;  /* 0x00000004ff087899 */ /* 0x000fe40008011606 */
[----:B------:R-:W-:Y:S02]  /*ddc0*/  UISETP.LT.AND UP2, UPT, UR4, 0x2, UPT ;  /* 0x000000020400788c */ /* 0x000fe4000bf41270 */
[----:B------:R-:W-:Y:S02]  /*ddd0*/  USHF.L.U32 UR28, UR10, 0x6, URZ ;  /* 0x000000060a1c7899 */ /* 0x000fe400080006ff */
[----:B------:R-:W-:Y:S02]  /*dde0*/  USHF.L.U32 UR29, UR11, 0x6, URZ ;  /* 0x000000060b1d7899 */ /* 0x000fe400080006ff */
[----:B------:R-:W-:Y:S02]  /*ddf0*/  USGXT.U32 UR6, UR5, 0xe ;  /* 0x0000000e0506789a */ /* 0x000fe40008000000 */
[----:B------:R-:W-:-:S02]  /*de00*/  USGXT.U32 UR8, UR8, 0xe ;  /* 0x0000000e0808789a */ /* 0x000fc40008000000 */
[----:B------:R-:W-:Y:S01]  /*de10*/  USEL UR4, UR4, 0x2, !UP2 ;  /* 0x0000000204047887 */ /* 0x000fe2000d000000 */
[----:B------:R-:W-:Y:S01]  /*de20*/  UMOV UR16, 0xffffff80 ;  /* 0xffffff8000107882 */ /* 0x000fe20000000000 */
[----:B------:R-:W-:Y:S01]  /*de30*/  UMOV UR17, 0x7fffbfdf ;  /* 0x7fffbfdf00117882 */ /* 0x000fe20000000000 */
[----:B------:R-:W-:Y:S01]  /*de40*/  UMOV UR18, 0xfffffffe ;  /* 0xfffffffe00127882 */ /* 0x000fe20000000000 */
[----:B------:R-:W-:Y:S01]  /*de50*/  UMOV UR19, 0x7fffbfdf ;  /* 0x7fffbfdf00137882 */ /* 0x000fe20000000000 */
[----:B------:R-:W-:Y:S01]  /*de60*/  UMOV UR7, URZ ;  /* 0x000000ff00077c82 */ /* 0x000fe20008000000 */
[----:B------:R-:W-:Y:S01]  /*de70*/  UMOV UR9, URZ ;  /* 0x000000ff00097c82 */ /* 0x000fe20008000000 */
[----:B------:R-:W-:Y:S02]  /*de80*/  UIADD3 UR31, UPT, UPT, UR31, -0x40, URZ ;  /* 0xffffffc01f1f7890 */ /* 0x000fe4000fffe0ff */
[----:B------:R-:W-:Y:S02]  /*de90*/  USHF.R.S32.HI UR34, URZ, 0x1f, UR28 ;  /* 0x0000001fff227899 */ /* 0x000fe4000801141c */
[----:B------:R-:W-:-:S02]  /*dea0*/  USHF.R.S32.HI UR35, URZ, 0x1f, UR29 ;  /* 0x0000001fff237899 */ /* 0x000fc4000801141d */
[----:B------:R-:W-:Y:S02]  /*deb0*/  UIADD3.64 UR16, UPT, UPT, UR6, -UR16, URZ ;  /* 0x8000001006107297 */ /* 0x000fe4000fffe0ff */
[----:B------:R-:W-:Y:S02]  /*dec0*/  UIADD3.64 UR18, UPT, UPT, UR8, -UR18, URZ ;  /* 0x8000001208127297 */ /* 0x000fe4000fffe0ff */
[----:B------:R-:W-:Y:S01]  /*ded0*/  UIADD3 UR30, UPT, UPT, UR4, -0x1, URZ ;  /* 0xffffffff041e7890 */ /* 0x000fe2000fffe0ff */
[----:B------:R-:W-:Y:S01]  /*dee0*/  UMOV UR32, 0x1 ;  /* 0x0000000100207882 */ /* 0x000fe20000000000 */
[----:B------:R-:W-:-:S10]  /*def0*/  UMOV UR5, URZ ;  /* 0x000000ff00057c82 */ /* 0x000fd40008000000 */
.L_x_10:
[----:B0-----:R-:W2:Y:S04]  /*df00*/  LDL.LU R161, [R1+0x1c8] ;  /* 0x0001c80001a17983 */ /* 0x001ea80000300800 */
[----:B------:R-:W3:Y:S04]  /*df10*/  LDL.LU R160, [R1+0x1c0] ;  /* 0x0001c00001a07983 */ /* 0x000ee80000300800 */
[----:B------:R-:W4:Y:S04]  /*df20*/  LDL.LU R159, [R1+0x1b8] ;  /* 0x0001b800019f7983 */ /* 0x000f280000300800 */
        /* <DEDUP_REMOVED lines=12> */
[----:B------:R-:W4:Y:S01]  /*dff0*/  LDL.LU R146, [R1+0x1a4] ;  /* 0x0001a40001927983 */ /* 0x000f220000300800 */
[----:B------:R-:W0:Y:S03]  /*e000*/  S2R R138, SR_TID.X ;  /* 0x00000000008a7919 */ /* 0x000e260000002100 */
[----:B------:R-:W4:Y:S04]  /*e010*/  LDL.LU R145, [R1+0x188] ;  /* 0x0001880001917983 */ /* 0x000f280000300800 */
[----:B------:R-:W4:Y:S04]  /*e020*/  LDL.LU R143, [R1+0x19c] ;  /* 0x00019c00018f7983 */ /* 0x000f280000300800 */
[----:B------:R-:W4:Y:S04]  /*e030*/  LDL.LU R142, [R1+0x180] ;  /* 0x00018000018e7983 */ /* 0x000f280000300800 */
[----:B------:R-:W4:Y:S04]  /*e040*/  LDL.LU R141, [R1+0x194] ;  /* 0x00019400018d7983 */ /* 0x000f280000300800 */
[----:B------:R-:W4:Y:S04]  /*e050*/  LDL.LU R140, [R1+0x14c] ;  /* 0x00014c00018c7983 */ /* 0x000f280000300800 */
[----:B------:R-:W4:Y:S01]  /*e060*/  LDL.LU R139, [R1+0x150] ;  /* 0x00015000018b7983 */ /* 0x000f220000300800 */
[----:B------:R-:W-:Y:S01]  /*e070*/  IMAD.U32 R126, R126, -0x80000000, RZ ;  /* 0x800000007e7e7824 */ /* 0x000fe200078e00ff */
[----:B0-----:R-:W-:-:S04]  /*e080*/  SHF.R.U32.HI R127, RZ, 0x6, R138 ;  /* 0x00000006ff7f7819 */ /* 0x001fc8000001168a */
[----:B------:R-:W-:-:S04]  /*e090*/  SGXT.U32 R127, R127, 0x1 ;  /* 0x000000017f7f781a */ /* 0x000fc80000000000 */
[----:B------:R-:W-:Y:S02]  /*e0a0*/  ISETP.GE.AND P0, PT, R127, UR31, PT ;  /* 0x0000001f7f007c0c */ /* 0x000fe4000bf06270 */
[----:B--2---:R-:W-:Y:S02]  /*e0b0*/  IADD3 R161, P2, PT, R161, UR29, RZ ;  /* 0x0000001da1a17c10 */ /* 0x004fe4000ff5e0ff */
[----:B---3--:R-:W-:-:S03]  /*e0c0*/  IADD3 R160, P4, PT, R160, UR29, RZ ;  /* 0x0000001da0a07c10 */ /* 0x008fc6000ff9e0ff */
[----:B------:R-:W-:Y:S01]  /*e0d0*/  STL [R1+0x1c8], R161 ;  /* 0x0001c8a101007387 */ /* 0x000fe20000100800 */
[----:B----4-:R-:W-:-:S03]  /*e0e0*/  IADD3 R159, P5, PT, R159, UR29, RZ ;  /* 0x0000001d9f9f7c10 */ /* 0x010fc6000ffbe0ff */
[----:B------:R-:W-:Y:S01]  /*e0f0*/  STL [R1+0x1c0], R160 ;  /* 0x0001c0a001007387 */ /* 0x000fe20000100800 */
[----:B------:R-:W-:-:S03]  /*e100*/  IADD3 R158, P6, PT, R158, UR29, RZ ;  /* 0x0000001d9e9e7c10 */ /* 0x000fc6000ffde0ff */
[----:B------:R-:W-:Y:S01]  /*e110*/  STL [R1+0x1b8], R159 ;  /* 0x0001b89f01007387 */ /* 0x000fe20000100800 */
[----:B------:R-:W-:-:S03]  /*e120*/  IADD3 R157, P1, PT, R157, UR29, RZ ;  /* 0x0000001d9d9d7c10 */ /* 0x000fc6000ff3e0ff */
[----:B------:R-:W-:Y:S01]  /*e130*/  STL [R1+0x1b0], R158 ;  /* 0x0001b09e01007387 */ /* 0x000fe20000100800 */
[----:B------:R-:W-:-:S03]  /*e140*/  IADD3.X R156, PT, PT, R156, UR35, RZ, P2, !PT ;  /* 0x000000239c9c7c10 */ /* 0x000fc600097fe4ff */
        /* <DEDUP_REMOVED lines=20> */
[----:B------:R-:W-:Y:S04]  /*e290*/  STL [R1+0x190], R147 ;  /* 0x0001909301007387 */ /* 0x000fe80000100800 */
[----:B------:R-:W-:Y:S01]  /*e2a0*/  STL [R1+0x1a4], R146 ;  /* 0x0001a49201007387 */ /* 0x000fe20000100800 */
[----:B------:R-:W-:-:S03]  /*e2b0*/  IADD3 R145, P2, PT, R145, UR29, RZ ;  /* 0x0000001d91917c10 */ /* 0x000fc6000ff5e0ff */
[----:B------:R-:W2:Y:S01]  /*e2c0*/  LDL.LU R127, [R1+0x178] ;  /* 0x00017800017f7983 */ /* 0x000ea20000300800 */
[----:B------:R-:W-:-:S03]  /*e2d0*/  IADD3.X R143, PT, PT, R143, UR35, RZ, P4, !PT ;  /* 0x000000238f8f7c10 */ /* 0x000fc6000a7fe4ff */
[----:B------:R-:W-:Y:S01]  /*e2e0*/  STL [R1+0x188], R145 ;  /* 0x0001889101007387 */ /* 0x000fe20000100800 */
[----:B------:R-:W-:Y:S02]  /*e2f0*/  IADD3 R142, P4, PT, R142, UR29, RZ ;  /* 0x0000001d8e8e7c10 */ /* 0x000fe4000ff9e0ff */
[----:B------:R-:W-:Y:S01]  /*e300*/  IADD3.X R141, PT, PT, R141, UR35, RZ, P5, !PT ;  /* 0x000000238d8d7c10 */ /* 0x000fe2000affe4ff */
[----:B------:R-:W-:Y:S01]  /*e310*/  STL [R1+0x19c], R143 ;  /* 0x00019c8f01007387 */ /* 0x000fe20000100800 */
[----:B------:R-:W-:-:S03]  /*e320*/  IADD3 R140, P5, PT, R140, UR29, RZ ;  /* 0x0000001d8c8c7c10 */ /* 0x000fc6000ffbe0ff */
[----:B------:R0:W-:Y:S04]  /*e330*/  STL [R1+0x194], R141 ;  /* 0x0001948d01007387 */ /* 0x0001e80000100800 */
[----:B------:R-:W-:Y:S01]  /*e340*/  STL [R1+0x180], R142 ;  /* 0x0001808e01007387 */ /* 0x000fe20000100800 */
[----:B------:R-:W-:-:S03]  /*e350*/  IADD3.X R139, PT, PT, R139, UR35, RZ, P6, !PT ;  /* 0x000000238b8b7c10 */ /* 0x000fc6000b7fe4ff */
[----:B0-----:R-:W3:Y:S04]  /*e360*/  LDL.LU R141, [R1+0x18c] ;  /* 0x00018c00018d7983 */ /* 0x001ee80000300800 */
[----:B------:R0:W-:Y:S04]  /*e370*/  STL [R1+0x14c], R140 ;  /* 0x00014c8c01007387 */ /* 0x0001e80000100800 */
[----:B0-----:R-:W4:Y:S04]  /*e380*/  LDL.LU R140, [R1+0x170] ;  /* 0x00017000018c7983 */ /* 0x001f280000300800 */
[----:B------:R-:W4:Y:S04]  /*e390*/  LDL.LU R166, [R1+0x184] ;  /* 0x0001840001a67983 */ /* 0x000f280000300800 */
[----:B------:R-:W4:Y:S04]  /*e3a0*/  LDL.LU R165, [R1+0x168] ;  /* 0x0001680001a57983 */ /* 0x000f280000300800 */
[----:B------:R-:W4:Y:S04]  /*e3b0*/  LDL.LU R164, [R1+0x17c] ;  /* 0x00017c0001a47983 */ /* 0x000f280000300800 */
[----:B------:R0:W-:Y:S04]  /*e3c0*/  STL [R1+0x150], R139 ;  /* 0x0001508b01007387 */ /* 0x0001e80000100800 */
        /* <DEDUP_REMOVED lines=21> */
[----:B0-----:R-:W4:Y:S01]  /*e520*/  LDL.LU R139, [R1+0x11c] ;  /* 0x00011c00018b7983 */ /* 0x001f220000300800 */
[----:B--2---:R-:W-:-:S05]  /*e530*/  IADD3 R127, P6, PT, R127, UR29, RZ ;  /* 0x0000001d7f7f7c10 */ /* 0x004fca000ffde0ff */
[----:B------:R0:W-:Y:S04]  /*e540*/  STL [R1+0x178], R127 ;  /* 0x0001787f01007387 */ /* 0x0001e80000100800 */
[----:B0-----:R-:W2:Y:S01]  /*e550*/  LDL.LU R127, [R1+0xf8] ;  /* 0x0000f800017f7983 */ /* 0x001ea20000300800 */
[----:B---3--:R-:W-:-:S05]  /*e560*/  IADD3.X R141, PT, PT, R141, UR35, RZ, P1, !PT ;  /* 0x000000238d8d7c10 */ /* 0x008fca0008ffe4ff */
[----:B------:R0:W-:Y:S01]  /*e570*/  STL [R1+0x18c], R141 ;  /* 0x00018c8d01007387 */ /* 0x0001e20000100800 */
[----:B----4-:R-:W-:-:S03]  /*e580*/  IADD3 R140, P1, PT, R140, UR29, RZ ;  /* 0x0000001d8c8c7c10 */ /* 0x010fc6000ff3e0ff */
[----:B0-----:R-:W3:Y:S01]  /*e590*/  LDL.LU R141, [R1+0x114] ;  /* 0x00011400018d7983 */ /* 0x001ee20000300800 */
[----:B------:R-:W-:-:S03]  /*e5a0*/  IADD3.X R166, PT, PT, R166, UR35, RZ, P2, !PT ;  /* 0x00000023a6a67c10 */ /* 0x000fc600097fe4ff */
[----:B------:R0:W-:Y:S01]  /*e5b0*/  STL [R1+0x170], R140 ;  /* 0x0001708c01007387 */ /* 0x0001e20000100800 */
[----:B------:R-:W-:Y:S02]  /*e5c0*/  IADD3 R165, P2, PT, R165, UR29, RZ ;  /* 0x0000001da5a57c10 */ /* 0x000fe4000ff5e0ff */
[----:B------:R-:W-:Y:S01]  /*e5d0*/  IADD3.X R164, PT, PT, R164, UR35, RZ, P4, !PT ;  /* 0x00000023a4a47c10 */ /* 0x000fe2000a7fe4ff */
[----:B0-----:R-:W4:Y:S01]  /*e5e0*/  LDL.LU R140, [R1+0xf0] ;  /* 0x0000f000018c7983 */ /* 0x001f220000300800 */
        /* <DEDUP_REMOVED lines=44> */
[----:B------:R0:W-:Y:S04]  /*e8b0*/  STL [R1+0x11c], R139 ;  /* 0x00011c8b01007387 */ /* 0x0001e80000100800 */
[----:B------:R-:W-:Y:S04]  /*e8c0*/  STL [R1+0x124], R143 ;  /* 0x0001248f01007387 */ /* 0x000fe80000100800 */
[----:B0-----:R-:W4:Y:S04]  /*e8d0*/  LDL.LU R139, [R1+0x10c] ;  /* 0x00010c00018b7983 */ /* 0x001f280000300800 */
[----:B------:R-:W-:Y:S01]  /*e8e0*/  STL [R1+0x100], R142 ;  /* 0x0001008e01007387 */ /* 0x000fe20000100800 */
[----:B--2---:R-:W-:-:S05]  /*e8f0*/  IADD3 R127, P5, PT, R127, UR29, RZ ;  /* 0x0000001d7f7f7c10 */ /* 0x004fca000ffbe0ff */
[----:B------:R0:W-:Y:S04]  /*e900*/  STL [R1+0xf8], R127 ;  /* 0x0000f87f01007387 */ /* 0x0001e80000100800 */
[----:B0-----:R-:W2:Y:S01]  /*e910*/  LDL.LU R127, [R1+0xe8] ;  /* 0x0000e800017f7983 */ /* 0x001ea20000300800 */
[----:B---3--:R-:W-:-:S05]  /*e920*/  IADD3.X R141, PT, PT, R141, UR35, RZ, P6, !PT ;  /* 0x000000238d8d7c10 */ /* 0x008fca000b7fe4ff */
[----:B------:R0:W-:Y:S01]  /*e930*/  STL [R1+0x114], R141 ;  /* 0x0001148d01007387 */ /* 0x0001e20000100800 */
[----:B----4-:R-:W-:-:S03]  /*e940*/  IADD3 R140, P6, PT, R140, UR29, RZ ;  /* 0x0000001d8c8c7c10 */ /* 0x010fc6000ffde0ff */
[----:B0-----:R-:W3:Y:S04]  /*e950*/  LDL.LU R141, [R1+0x104] ;  /* 0x00010400018d7983 */ /* 0x001ee80000300800 */
        /* <DEDUP_REMOVED lines=25> */
[----:B------:R-:W-:-:S03]  /*eaf0*/  IADD3.X R139, PT, PT, R139, UR35, RZ, P1, !PT ;  /* 0x000000238b8b7c10 */ /* 0x000fc60008ffe4ff */
[----:B0-----:R-:W4:Y:S04]  /*eb00*/  LDL.LU R140, [R1+0x78] ;  /* 0x00007800018c7983 */ /* 0x001f280000300800 */
[----:B------:R0:W-:Y:S04]  /*eb10*/  STL [R1+0x10c], R139 ;  /* 0x00010c8b01007387 */ /* 0x0001e80000100800 */
[----:B0-----:R-:W4:Y:S01]  /*eb20*/  LDL.LU R139, [R1+0x94] ;  /* 0x00009400018b7983 */ /* 0x001f220000300800 */
[----:B--2---:R-:W-:-:S05]  /*eb30*/  IADD3 R127, P1, PT, R127, UR29, RZ ;  /* 0x0000001d7f7f7c10 */ /* 0x004fca000ff3e0ff */
[----:B------:R0:W-:Y:S04]  /*eb40*/  STL [R1+0xe8], R127 ;  /* 0x0000e87f01007387 */ /* 0x0001e80000100800 */
[----:B0-----:R-:W2:Y:S01]  /*eb50*/  LDL.LU R127, [R1+0x70] ;  /* 0x00007000017f7983 */ /* 0x001ea20000300800 */
[----:B---3--:R-:W-:Y:S02]  /*eb60*/  IADD3.X R141, PT, PT, R141, UR35, RZ, P2, !PT ;  /* 0x000000238d8d7c10 */ /* 0x008fe400097fe4ff */
[----:B----4-:R-:W-:-:S03]  /*eb70*/  IADD3 R166, P2, PT, R166, UR29, RZ ;  /* 0x0000001da6a67c10 */ /* 0x010fc6000ff5e0ff */
[----:B------:R0:W-:Y:S01]  /*eb80*/  STL [R1+0x104], R141 ;  /* 0x0001048d01007387 */ /* 0x0001e20000100800 */
[----:B------:R-:W-:Y:S02]  /*eb90*/  IADD3.X R165, PT, PT, R165, UR35, RZ, P4, !PT ;  /* 0x00000023a5a57c10 */ /* 0x000fe4000a7fe4ff */
[----:B------:R-:W-:Y:S01]  /*eba0*/  IADD3 R164, P4, PT, R164, UR29, RZ ;  /* 0x0000001da4a47c10 */ /* 0x000fe2000ff9e0ff */
[----:B0-----:R-:W3:Y:S01]  /*ebb0*/  LDL.LU R141, [R1+0x8c] ;  /* 0x00008c00018d7983 */ /* 0x001ee20000300800 */
        /* <DEDUP_REMOVED lines=43> */
[----:B------:R-:W-:Y:S04]  /*ee70*/  STL [R1+0xac], R145 ;  /* 0x0000ac9101007387 */ /* 0x000fe80000100800 */
[----:B------:R0:W-:Y:S04]  /*ee80*/  STL [R1+0x78], R140 ;  /* 0x0000788c01007387 */ /* 0x0001e80000100800 */
[----:B------:R-:W-:Y:S01]  /*ee90*/  STL [R1+0x80], R143 ;  /* 0x0000808f01007387 */ /* 0x000fe20000100800 */
[----:B------:R-:W-:-:S03]  /*eea0*/  IADD3.X R139, PT, PT, R139, UR35, RZ, P6, !PT ;  /* 0x000000238b8b7c10 */ /* 0x000fc6000b7fe4ff */
[----:B0-----:R-:W4:Y:S04]  /*eeb0*/  LDL.LU R140, [R1+0x68] ;  /* 0x00006800018c7983 */ /* 0x001f280000300800 */
[----:B------:R-:W-:Y:S04]  /*eec0*/  STL [R1+0xa4], R142 ;  /* 0x0000a48e01007387 */ /* 0x000fe80000100800 */
[----:B------:R0:W-:Y:S04]  /*eed0*/  STL [R1+0x94], R139 ;  /* 0x0000948b01007387 */ /* 0x0001e80000100800 */
[----:B0-----:R-:W4:Y:S01]  /*eee0*/  LDL.LU R139, [R1+0x84] ;  /* 0x00008400018b7983 */ /* 0x001f220000300800 */
[----:B--2---:R-:W-:-:S05]  /*eef0*/  IADD3 R127, P6, PT, R127, UR29, RZ ;  /* 0x0000001d7f7f7c10 */ /* 0x004fca000ffde0ff */
[----:B------:R0:W-:Y:S04]  /*ef00*/  STL [R1+0x70], R127 ;  /* 0x0000707f01007387 */ /* 0x0001e80000100800 */
[----:B0-----:R-:W2:Y:S04]  /*ef10*/  LDL.LU R127, [R1+0x60] ;  /* 0x00006000017f7983 */ /* 0x001ea80000300800 */
[----:B------:R-:W2:Y:S04]  /*ef20*/  LDL.LU R166, [R1+0x7c] ;  /* 0x00007c0001a67983 */ /* 0x000ea80000300800 */
[----:B------:R-:W2:Y:S01]  /*ef30*/  LDL.LU R165, [R1+0x58] ;  /* 0x0000580001a57983 */ /* 0x000ea20000300800 */
[----:B---3--:R-:W-:-:S03]  /*ef40*/  IADD3.X R141, PT, PT, R141, UR35, RZ, P1, !PT ;  /* 0x000000238d8d7c10 */ /* 0x008fc60008ffe4ff */
[----:B------:R-:W3:Y:S04]  /*ef50*/  LDL.LU R164, [R1+0x74] ;  /* 0x0000740001a47983 */ /* 0x000ee80000300800 */
[----:B------:R0:W-:Y:S04]  /*ef60*/  STL [R1+0x8c], R141 ;  /* 0x00008c8d01007387 */ /* 0x0001e80000100800 */
[----:B------:R-:W3:Y:S04]  /*ef70*/  LDL.LU R163, [R1+0x50] ;  /* 0x0000500001a37983 */ /* 0x000ee80000300800 */
        /* <DEDUP_REMOVED lines=19> */
[----:B------:R-:W3:Y:S04]  /*f0b0*/  LDL.LU R142, [R1] ;  /* 0x00000000018e7983 */ /* 0x000ee80000300800 */
[----:B0-----:R-:W3:Y:S01]  /*f0c0*/  LDL.LU R141, [R1+0x1c] ;  /* 0x00001c00018d7983 */ /* 0x001ee20000300800 */
[----:B----4-:R-:W-:-:S05]  /*f0d0*/  IADD3 R140, P1, PT, R140, UR29, RZ ;  /* 0x0000001d8c8c7c10 */ /* 0x010fca000ff3e0ff */
[----:B------:R0:W-:Y:S04]  /*f0e0*/  STL [R1+0x68], R140 ;  /* 0x0000688c01007387 */ /* 0x0001e80000100800 */
[----:B0-----:R-:W4:Y:S01]  /*f0f0*/  LDL.LU R140, [R1+0x14] ;  /* 0x00001400018c7983 */ /* 0x001f220000300800 */
[----:B------:R-:W-:-:S05]  /*f100*/  IADD3.X R139, PT, PT, R139, UR35, RZ, P2, !PT ;  /* 0x000000238b8b7c10 */ /* 0x000fca00097fe4ff */
[----:B------:R0:W-:Y:S04]  /*f110*/  STL [R1+0x84], R139 ;  /* 0x0000848b01007387 */ /* 0x0001e80000100800 */
[----:B0-----:R-:W4:Y:S01]  /*f120*/  LDL.LU R139, [R1+0xc] ;  /* 0x00000c00018b7983 */ /* 0x001f220000300800 */
[----:B--2---:R-:W-:-:S05]  /*f130*/  IADD3 R127, P2, PT, R127, UR29, RZ ;  /* 0x0000001d7f7f7c10 */ /* 0x004fca000ff5e0ff */
[----:B------:R0:W-:Y:S04]  /*f140*/  STL [R1+0x60], R127 ;  /* 0x0000607f01007387 */ /* 0x0001e80000100800 */
[----:B0-----:R-:W2:Y:S01]  /*f150*/  LDL.LU R127, [R1+0x4] ;  /* 0x00000400017f7983 */ /* 0x001ea20000300800 */
[----:B------:R-:W-:Y:S02]  /*f160*/  IADD3.X R166, PT, PT, R166, UR35, RZ, P4, !PT ;  /* 0x00000023a6a67c10 */ /* 0x000fe4000a7fe4ff */
[----:B------:R-:W-:Y:S02]  /*f170*/  IADD3 R165, P4, PT, R165, UR29, RZ ;  /* 0x0000001da5a57c10 */ /* 0x000fe4000ff9e0ff */
[----:B---3--:R-:W-:Y:S02]  /*f180*/  IADD3.X R164, PT, PT, R164, UR35, RZ, P5, !PT ;  /* 0x00000023a4a47c10 */ /* 0x008fe4000affe4ff */
[----:B------:R-:W-:-:S02]  /*f190*/  IADD3 R163, P5, PT, R163, UR29, RZ ;  /* 0x0000001da3a37c10 */ /* 0x000fc4000ffbe0ff */
[----:B------:R-:W-:Y:S02]  /*f1a0*/  IADD3.X R156, PT, PT, R156, UR35, RZ, P4, !PT ;  /* 0x000000239c9c7c10 */ /* 0x000fe4000a7fe4ff */
[----:B------:R-:W-:Y:S02]  /*f1b0*/  IADD3 R155, P4, PT, R155, UR29, RZ ;  /* 0x0000001d9b9b7c10 */ /* 0x000fe4000ff9e0ff */
[----:B------:R-:W-:Y:S02]  /*f1c0*/  IADD3.X R160, PT, PT, R160, UR35, RZ, P1, !PT ;  /* 0x00000023a0a07c10 */ /* 0x000fe40008ffe4ff */
[----:B------:R-:W-:Y:S02]  /*f1d0*/  IADD3 R159, P1, PT, R159, UR29, RZ ;  /* 0x0000001d9f9f7c10 */ /* 0x000fe4000ff3e0ff */
[----:B------:R-:W-:Y:S02]  /*f1e0*/  IADD3.X R162, PT, PT, R162, UR35, RZ, P6, !PT ;  /* 0x00000023a2a27c10 */ /* 0x000fe4000b7fe4ff */
[----:B------:R-:W-:-:S02]  /*f1f0*/  IADD3 R161, P6, PT, R161, UR29, RZ ;  /* 0x0000001da1a17c10 */ /* 0x000fc4000ffde0ff */
[----:B------:R-:W-:Y:S02]  /*f200*/  IADD3.X R158, PT, PT, R158, UR35, RZ, P2, !PT ;  /* 0x000000239e9e7c10 */ /* 0x000fe400097fe4ff */
[----:B------:R-:W-:Y:S02]  /*f210*/  IADD3.X R154, PT, PT, R154, UR35, RZ, P5, !PT ;  /* 0x000000239a9a7c10 */ /* 0x000fe4000affe4ff */
[----:B------:R-:W-:Y:S02]  /*f220*/  IADD3.X R146, PT, PT, R146, UR35, RZ, P4, !PT ;  /* 0x0000002392927c10 */ /* 0x000fe4000a7fe4ff */
[----:B------:R-:W-:Y:S02]  /*f230*/  IADD3 R145, P4, PT, R145, UR29, RZ ;  /* 0x0000001d91917c10 */ /* 0x000fe4000ff9e0ff */
[----:B------:R-:W-:Y:S02]  /*f240*/  IADD3.X R150, PT, PT, R150, UR35, RZ, P1, !PT ;  /* 0x0000002396967c10 */ /* 0x000fe40008ffe4ff */
[----:B------:R-:W-:-:S02]  /*f250*/  IADD3 R157, P2, PT, R157, UR29, RZ ;  /* 0x0000001d9d9d7c10 */ /* 0x000fc4000ff5e0ff */
[----:B------:R-:W-:Y:S02]  /*f260*/  IADD3 R153, P5, PT, R153, UR29, RZ ;  /* 0x0000001d99997c10 */ /* 0x000fe4000ffbe0ff */
[----:B------:R-:W-:Y:S02]  /*f270*/  IADD3 R149, P1, PT, R149, UR29, RZ ;  /* 0x0000001d95957c10 */ /* 0x000fe4000ff3e0ff */
[----:B------:R-:W-:Y:S02]  /*f280*/  IADD3.X R152, PT, PT, R152, UR35, RZ, P6, !PT ;  /* 0x0000002398987c10 */ /* 0x000fe4000b7fe4ff */
[----:B------:R-:W-:Y:S02]  /*f290*/  IADD3 R151, P6, PT, R151, UR29, RZ ;  /* 0x0000001d97977c10 */ /* 0x000fe4000ffde0ff */
[----:B------:R-:W-:Y:S02]  /*f2a0*/  IADD3.X R148, PT, PT, R148, UR35, RZ, P2, !PT ;  /* 0x0000002394947c10 */ /* 0x000fe400097fe4ff */
[----:B------:R-:W-:-:S02]  /*f2b0*/  IADD3.X R143, PT, PT, R143, UR35, RZ, P5, !PT ;  /* 0x000000238f8f7c10 */ /* 0x000fc4000affe4ff */
[----:B------:R-:W-:Y:S02]  /*f2c0*/  IADD3 R147, P2, PT, R147, UR29, RZ ;  /* 0x0000001d93937c10 */ /* 0x000fe4000ff5e0ff */
[----:B------:R-:W-:Y:S02]  /*f2d0*/  IADD3 R142, P5, PT, R142, UR29, RZ ;  /* 0x0000001d8e8e7c10 */ /* 0x000fe4000ffbe0ff */
[----:B------:R-:W-:Y:S02]  /*f2e0*/  IADD3.X R141, PT, PT, R141, UR35, RZ, P6, !PT ;  /* 0x000000238d8d7c10 */ /* 0x000fe4000b7fe4ff */
[----:B------:R-:W-:Y:S02]  /*f2f0*/  IADD3 R251, P6, PT, R251, UR29, RZ ;  /* 0x0000001dfbfb7c10 */ /* 0x000fe4000ffde0ff */
[----:B------:R-:W-:Y:S02]  /*f300*/  IADD3.X R252, PT, PT, R252, UR35, RZ, P5, !PT ;  /* 0x00000023fcfc7c10 */ /* 0x000fe4000affe4ff */
[----:B------:R-:W-:-:S02]  /*f310*/  IADD3 R243, P5, PT, R243, UR29, RZ ;  /* 0x0000001df3f37c10 */ /* 0x000fc4000ffbe0ff */
[----:B----4-:R-:W-:Y:S02]  /*f320*/  IADD3.X R140, PT, PT, R140, UR35, RZ, P1, !PT ;  /* 0x000000238c8c7c10 */ /* 0x010fe40008ffe4ff */
[----:B-----5:R-:W-:-:S04]  /*f330*/  IADD3 R249, P1, PT, R249, UR29, RZ ;  /* 0x0000001df9f97c10 */ /* 0x020fc8000ff3e0ff */
        /* <DEDUP_REMOVED lines=10> */
[----:B------:R-:W-:Y:S02]  /*f3e0*/  IADD3 R233, P5, PT, R233, UR29, RZ ;  /* 0x0000001de9e97c10 */ /* 0x000fe4000ffbe0ff */
[----:B------:R-:W-:-:S02]  /*f3f0*/  IADD3 R229, P1, PT, R229, UR29, RZ ;  /* 0x0000001de5e57c10 */ /* 0x000fc4000ff3e0ff */
[----:B------:R-:W-:Y:S02]  /*f400*/  IADD3.X R240, PT, PT, R240, UR35, RZ, P6, !PT ;  /* 0x00000023f0f07c10 */ /* 0x000fe4000b7fe4ff */
[----:B------:R-:W-:Y:S02]  /*f410*/  IADD3 R231, P6, PT, R231, UR29, RZ ;  /* 0x0000001de7e77c10 */ /* 0x000fe4000ffde0ff */
[----:B------:R-:W-:Y:S02]  /*f420*/  IADD3.X R236, PT, PT, R236, UR35, RZ, P2, !PT ;  /* 0x00000023ecec7c10 */ /* 0x000fe400097fe4ff */
[----:B------:R-:W-:Y:S02]  /*f430*/  IADD3.X R232, PT, PT, R232, UR35, RZ, P5, !PT ;  /* 0x00000023e8e87c10 */ /* 0x000fe4000affe4ff */
        /* <DEDUP_REMOVED lines=8> */
[----:B------:R-:W-:Y:S02]  /*f4c0*/  IADD3.X R218, PT, PT, R218, UR35, RZ, P1, !PT ;  /* 0x00000023dada7c10 */ /* 0x000fe40008ffe4ff */
[----:B------:R-:W-:Y:S02]  /*f4d0*/  IADD3 R217, P2, PT, R217, UR29, RZ ;  /* 0x0000001dd9d97c10 */ /* 0x000fe4000ff5e0ff */
[----:B------:R-:W-:Y:S02]  /*f4e0*/  IADD3 R213, P5, PT, R213, UR29, RZ ;  /* 0x0000001dd5d57c10 */ /* 0x000fe4000ffbe0ff */
        /* <DEDUP_REMOVED lines=30> */
[----:B--2---:R-:W-:Y:S02]  /*f6d0*/  IADD3.X R127, PT, PT, R127, UR35, RZ, P4, !PT ;  /* 0x000000237f7f7c10 */ /* 0x004fe4000a7fe4ff */
[----:B------:R-:W-:-:S04]  /*f6e0*/  IADD3 R245, P4, PT, R245, UR29, RZ ;  /* 0x0000001df5f57c10 */ /* 0x000fc8000ff9e0ff */
[----:B------:R-:W-:Y:S02]  /*f6f0*/  IADD3.X R244, PT, PT, R244, UR35, RZ, P4, !PT ;  /* 0x00000023f4f47c10 */ /* 0x000fe4000a7fe4ff */
        /* <DEDUP_REMOVED lines=22> */
[----:B------:R-:W-:Y:S02]  /*f860*/  IADD3 R31, P4, PT, R31, UR29, RZ ;  /* 0x0000001d1f1f7c10 */ /* 0x000fe4000ff9e0ff */
[----:B------:R-:W-:Y:S02]  /*f870*/  IADD3 R136, P2, PT, R136, UR29, RZ ;  /* 0x0000001d88887c10 */ /* 0x000fe4000ff5e0ff */
[----:B------:R-:W-:Y:S02]  /*f880*/  IADD3 R132, P5, PT, R132, UR29, RZ ;  /* 0x0000001d84847c10 */ /* 0x000fe4000ffbe0ff */
[----:B------:R-:W-:Y:S02]  /*f890*/  IADD3 R128, P1, PT, R128, UR29, RZ ;  /* 0x0000001d80807c10 */ /* 0x000fe4000ff3e0ff */
[----:B------:R-:W-:-:S02]  /*f8a0*/  IADD3.X R34, PT, PT, R34, UR35, RZ, P4, !PT ;  /* 0x0000002322227c10 */ /* 0x000fc4000a7fe4ff */
[----:B------:R-:W-:Y:S02]  /*f8b0*/  IADD3.X R180, PT, PT, R180, UR35, RZ, P6, !PT ;  /* 0x00000023b4b47c10 */ /* 0x000fe4000b7fe4ff */
[----:B------:R-:W-:Y:S02]  /*f8c0*/  IADD3 R16, P4, PT, R16, UR29, RZ ;  /* 0x0000001d10107c10 */ /* 0x000fe4000ff9e0ff */
[----:B------:R-:W-:Y:S02]  /*f8d0*/  IADD3 R130, P6, PT, R130, UR29, RZ ;  /* 0x0000001d82827c10 */ /* 0x000fe4000ffde0ff */
[----:B------:R-:W-:Y:S02]  /*f8e0*/  IADD3.X R135, PT, PT, R135, UR35, RZ, P2, !PT ;  /* 0x0000002387877c10 */ /* 0x000fe400097fe4ff */
[----:B------:R-:W-:Y:S02]  /*f8f0*/  IADD3.X R131, PT, PT, R131, UR35, RZ, P5, !PT ;  /* 0x0000002383837c10 */ /* 0x000fe4000affe4ff */
[----:B------:R-:W-:-:S02]  /*f900*/  IADD3.X R125, PT, PT, R125, UR35, RZ, P1, !PT ;  /* 0x000000237d7d7c10 */ /* 0x000fc40008ffe4ff */
[----:B------:R-:W-:Y:S02]  /*f910*/  IADD3 R123, P2, PT, R123, UR29, RZ ;  /* 0x0000001d7b7b7c10 */ /* 0x000fe4000ff5e0ff */
[----:B------:R-:W-:Y:S02]  /*f920*/  IADD3 R27, P5, PT, R27, UR29, RZ ;  /* 0x0000001d1b1b7c10 */ /* 0x000fe4000ffbe0ff */
[----:B------:R-:W-:Y:S02]  /*f930*/  IADD3 R121, P1, PT, R121, UR29, RZ ;  /* 0x0000001d79797c10 */ /* 0x000fe4000ff3e0ff */
[----:B------:R-:W-:Y:S02]  /*f940*/  IADD3.X R18, PT, PT, R18, UR35, RZ, P4, !PT ;  /* 0x0000002312127c10 */ /* 0x000fe4000a7fe4ff */
[----:B------:R-:W-:Y:S02]  /*f950*/  IADD3.X R129, PT, PT, R129, UR35, RZ, P6, !PT ;  /* 0x0000002381817c10 */ /* 0x000fe4000b7fe4ff */
[----:B------:R-:W-:-:S02]  /*f960*/  IADD3 R58, P4, PT, R58, UR28, RZ ;  /* 0x0000001c3a3a7c10 */ /* 0x000fc4000ff9e0ff */
[----:B------:R-:W-:Y:S02]  /*f970*/  IADD3 R13, P6, PT, R13, UR29, RZ ;  /* 0x0000001d0d0d7c10 */ /* 0x000fe4000ffde0ff */
[----:B------:R-:W-:Y:S02]  /*f980*/  IADD3.X R124, PT, PT, R124, UR35, RZ, P2, !PT ;  /* 0x000000237c7c7c10 */ /* 0x000fe400097fe4ff */
[----:B------:R-:W-:Y:S02]  /*f990*/  IADD3.X R29, PT, PT, R29, UR35, RZ, P5, !PT ;  /* 0x000000231d1d7c10 */ /* 0x000fe4000affe4ff */
[----:B------:R-:W-:Y:S02]  /*f9a0*/  IADD3.X R122, PT, PT, R122, UR35, RZ, P1, !PT ;  /* 0x000000237a7a7c10 */ /* 0x000fe40008ffe4ff */
[----:B------:R-:W-:Y:S02]  /*f9b0*/  IADD3 R39, P2, PT, R39, UR29, RZ ;  /* 0x0000001d27277c10 */ /* 0x000fe4000ff5e0ff */
[----:B------:R-:W-:-:S02]  /*f9c0*/  IADD3 R11, P5, PT, R11, UR29, RZ ;  /* 0x0000001d0b0b7c10 */ /* 0x000fc4000ffbe0ff */
[----:B------:R-:W-:Y:S02]  /*f9d0*/  IADD3 R37, P1, PT, R37, UR29, RZ ;  /* 0x0000001d25257c10 */ /* 0x000fe4000ff3e0ff */
[----:B------:R-:W-:Y:S02]  /*f9e0*/  IADD3.X R59, PT, PT, R59, UR34, RZ, P4, !PT ;  /* 0x000000223b3b7c10 */ /* 0x000fe4000a7fe4ff */
[----:B------:R-:W-:Y:S02]  /*f9f0*/  IADD3.X R15, PT, PT, R15, UR35, RZ, P6, !PT ;  /* 0x000000230f0f7c10 */ /* 0x000fe4000b7fe4ff */
[----:B------:R-:W-:Y:S02]  /*fa00*/  IADD3 R104, P4, PT, R104, UR28, RZ ;  /* 0x0000001c68687c10 */ /* 0x000fe4000ff9e0ff */
[----:B------:R-:W-:Y:S02]  /*fa10*/  IADD3 R119, P6, PT, R119, UR29, RZ ;  /* 0x0000001d77777c10 */ /* 0x000fe4000ffde0ff */
[----:B------:R-:W-:-:S02]  /*fa20*/  IADD3.X R42, PT, PT, R42, UR35, RZ, P2, !PT ;  /* 0x000000232a2a7c10 */ /* 0x000fc400097fe4ff */
[----:B------:R-:W-:Y:S02]  /*fa30*/  IADD3.X R14, PT, PT, R14, UR35, RZ, P5, !PT ;  /* 0x000000230e0e7c10 */ /* 0x000fe4000affe4ff */
[----:B------:R-:W-:Y:S02]  /*fa40*/  IADD3.X R40, PT, PT, R40, UR35, RZ, P1, !PT ;  /* 0x0000002328287c10 */ /* 0x000fe40008ffe4ff */
        /* <DEDUP_REMOVED lines=14> */
[----:B------:R-:W-:Y:S02]  /*fb30*/  IADD3 R19, P6, PT, R19, UR29, RZ ;  /* 0x0000001d13137c10 */ /* 0x000fe4000ffde0ff */
[----:B------:R-:W-:-:S02]  /*fb40*/  IADD3.X R10, PT, PT, R10, UR35, RZ, P2, !PT ;  /* 0x000000230a0a7c10 */ /* 0x000fc400097fe4ff */
[----:B------:R-:W-:Y:S02]  /*fb50*/  IADD3.X R36, PT, PT, R36, UR35, RZ, P5, !PT ;  /* 0x0000002324247c10 */ /* 0x000fe4000affe4ff */
[----:B------:R-:W-:Y:S02]  /*fb60*/  IADD3.X R8, PT, PT, R8, UR35, RZ, P1, !PT ;  /* 0x0000002308087c10 */ /* 0x000fe40008ffe4ff */
[----:B------:R-:W-:Y:S02]  /*fb70*/  IADD3 R113, P2, PT, R113, UR29, RZ ;  /* 0x0000001d71717c10 */ /* 0x000fe4000ff5e0ff */
[----:B------:R-:W-:Y:S02]  /*fb80*/  IADD3 R17, P5, PT, R17, UR29, RZ ;  /* 0x0000001d11117c10 */ /* 0x000fe4000ffbe0ff */
[----:B------:R-:W-:Y:S01]  /*fb90*/  IADD3 R111, P1, PT, R111, UR29, RZ ;  /* 0x0000001d6f6f7c10 */ /* 0x000fe2000ff3e0ff */
[----:B------:R-:W-:Y:S01]  /*fba0*/  STL [R1+0x7c], R166 ;  /* 0x00007ca601007387 */ /* 0x000fe20000100800 */
[----:B------:R-:W-:-:S02]  /*fbb0*/  IADD3.X R22, PT, PT, R22, UR35, RZ, P6, !PT ;  /* 0x0000002316167c10 */ /* 0x000fc4000b7fe4ff */
[----:B------:R-:W-:Y:S01]  /*fbc0*/  IADD3 R3, P6, PT, R3, UR29, RZ ;  /* 0x0000001d03037c10 */ /* 0x000fe2000ffde0ff */
[----:B------:R-:W-:Y:S01]  /*fbd0*/  STL [R1+0x58], R165 ;  /* 0x000058a501007387 */ /* 0x000fe20000100800 */
[----:B------:R-:W-:Y:S02]  /*fbe0*/  IADD3.X R114, PT, PT, R114, UR35, RZ, P2, !PT ;  /* 0x0000002372727c10 */ /* 0x000fe400097fe4ff */
[----:B------:R-:W-:Y:S02]  /*fbf0*/  IADD3.X R20, PT, PT, R20, UR35, RZ, P5, !PT ;  /* 0x0000002314147c10 */ /* 0x000fe4000affe4ff */
[----:B------:R-:W-:Y:S02]  /*fc00*/  IADD3.X R112, PT, PT, R112, UR35, RZ, P1, !PT ;  /* 0x0000002370707c10 */ /* 0x000fe40008ffe4ff */
[----:B------:R-:W-:Y:S01]  /*fc10*/  IADD3.X R85, PT, PT, R85, UR34, RZ, P4, !PT ;  /* 0x0000002255557c10 */ /* 0x000fe2000a7fe4ff */
[----:B------:R-:W0:Y:S01]  /*fc20*/  SYNCS.PHASECHK.TRANS64.TRYWAIT P4, [UR15], R126 ;  /* 0x0000007eff0075a7 */ /* 0x000e22000808110f */
[----:B------:R-:W-:Y:S01]  /*fc30*/  IADD3 R30, P2, PT, R30, UR29, RZ ;  /* 0x0000001d1e1e7c10 */ /* 0x000fe2000ff5e0ff */
[----:B------:R-:W-:Y:S01]  /*fc40*/  STL [R1+0x74], R164 ;  /* 0x000074a401007387 */ /* 0x000fe20000100800 */
[----:B------:R-:W-:-:S02]  /*fc50*/  IADD3 R2, P5, PT, R2, UR29, RZ ;  /* 0x0000001d02027c10 */ /* 0x000fc4000ffbe0ff */
[----:B------:R-:W-:Y:S01]  /*fc60*/  IADD3 R90, P1, PT, R90, UR28, RZ ;  /* 0x0000001c5a5a7c10 */ /* 0x000fe2000ff3e0ff */
[----:B------:R-:W-:Y:S01]  /*fc70*/  STL [R1+0x50], R163 ;  /* 0x000050a301007387 */ /* 0x000fe20000100800 */
[----:B------:R-:W-:Y:S02]  /*fc80*/  IADD3.X R6, PT, PT, R6, UR35, RZ, P6, !PT ;  /* 0x0000002306067c10 */ /* 0x000fe4000b7fe4ff */
[----:B------:R-:W-:Y:S01]  /*fc90*/  IADD3 R106, P6, PT, R106, UR28, RZ ;  /* 0x0000001c6a6a7c10 */ /* 0x000fe2000ffde0ff */
[----:B------:R-:W-:Y:S01]  /*fca0*/  STL [R1+0x6c], R162 ;  /* 0x00006ca201007387 */ /* 0x000fe20000100800 */
[----:B------:R-:W-:Y:S02]  /*fcb0*/  IADD3.X R32, PT, PT, R32, UR35, RZ, P2, !PT ;  /* 0x0000002320207c10 */ /* 0x000fe400097fe4ff */
[----:B------:R-:W-:Y:S01]  /*fcc0*/  IADD3.X R4, PT, PT, R4, UR35, RZ, P5, !PT ;  /* 0x0000002304047c10 */ /* 0x000fe2000affe4ff */
[----:B------:R-:W-:Y:S01]  /*fcd0*/  STL [R1+0x48], R161 ;  /* 0x000048a101007387 */ /* 0x000fe20000100800 */
[----:B------:R-:W-:-:S02]  /*fce0*/  IADD3.X R91, PT, PT, R91, UR34, RZ, P1, !PT ;  /* 0x000000225b5b7c10 */ /* 0x000fc40008ffe4ff */
[----:B------:R-:W-:Y:S01]  /*fcf0*/  IADD3 R74, P2, PT, R74, UR28, RZ ;  /* 0x0000001c4a4a7c10 */ /* 0x000fe2000ff5e0ff */
[----:B------:R-:W-:Y:S01]  /*fd00*/  STL [R1+0x64], R160 ;  /* 0x000064a001007387 */ /* 0x000fe20000100800 */
[----:B------:R-:W-:Y:S02]  /*fd10*/  IADD3 R98, P5, PT, R98, UR28, RZ ;  /* 0x0000001c62627c10 */ /* 0x000fe4000ffbe0ff */
[----:B------:R-:W-:Y:S01]  /*fd20*/  IADD3 R72, P1, PT, R72, UR28, RZ ;  /* 0x0000001c48487c10 */ /* 0x000fe2000ff3e0ff */
[----:B------:R-:W-:Y:S01]  /*fd30*/  STL [R1+0x40], R159 ;  /* 0x0000409f01007387 */ /* 0x000fe20000100800 */
[----:B------:R-:W-:-:S03]  /*fd40*/  IADD3.X R107, PT, PT, R107, UR34, RZ, P6, !PT ;  /* 0x000000226b6b7c10 */ /* 0x000fc6000b7fe4ff */
[----:B------:R-:W-:Y:S01]  /*fd50*/  STL [R1+0x5c], R158 ;  /* 0x00005c9e01007387 */ /* 0x000fe20000100800 */
[----:B------:R-:W-:Y:S02]  /*fd60*/  IADD3 R88, P6, PT, R88, UR28, RZ ;  /* 0x0000001c58587c10 */ /* 0x000fe4000ffde0ff */
[----:B------:R-:W-:Y:S01]  /*fd70*/  IADD3.X R76, PT, PT, R76, UR34, RZ, P2, !PT ;  /* 0x000000224c4c7c10 */ /* 0x000fe200097fe4ff */
[----:B------:R-:W-:Y:S01]  /*fd80*/  STL [R1+0x38], R157 ;  /* 0x0000389d01007387 */ /* 0x000fe20000100800 */
[----:B------:R-:W-:Y:S02]  /*fd90*/  IADD3.X R99, PT, PT, R99, UR34, RZ, P5, !PT ;  /* 0x0000002263637c10 */ /* 0x000fe4000affe4ff */
[----:B------:R-:W-:Y:S01]  /*fda0*/  IADD3.X R73, PT, PT, R73, UR34, RZ, P1, !PT ;  /* 0x0000002249497c10 */ /* 0x000fe20008ffe4ff */
[----:B------:R-:W-:Y:S01]  /*fdb0*/  STL [R1+0x54], R156 ;  /* 0x0000549c01007387 */ /* 0x000fe20000100800 */
[----:B------:R-:W-:Y:S02]  /*fdc0*/  IADD3 R56, P2, PT, R56, UR28, RZ ;  /* 0x0000001c38387c10 */ /* 0x000fe4000ff5e0ff */
[----:B------:R-:W-:Y:S01]  /*fdd0*/  IADD3 R86, P5, PT, R86, UR28, RZ ;  /* 0x0000001c56567c10 */ /* 0x000fe2000ffbe0ff */
[----:B------:R-:W-:Y:S01]  /*fde0*/  STL [R1+0x30], R155 ;  /* 0x0000309b01007387 */ /* 0x000fe20000100800 */
[----:B------:R-:W-:-:S03]  /*fdf0*/  IADD3 R54, P1, PT, R54, UR28, RZ ;  /* 0x0000001c36367c10 */ /* 0x000fc6000ff3e0ff */
        /* <DEDUP_REMOVED lines=28> */
[----:B------:R-:W-:Y:S01]  /*ffc0*/  STL [R1], R142 ;  /* 0x0000008e01007387 */ /* 0x000fe20000100800 */
        /* <DEDUP_REMOVED lines=10> */
[----:B------:R1:W-:Y:S01]  /*10070*/  STL [R1+0x4], R127 ;  /* 0x0000047f01007387 */ /* 0x0003e20000100800 */
[----:B------:R-:W-:Y:S02]  /*10080*/  IADD3.X R51, PT, PT, R51, UR34, RZ, P6, !PT ;  /* 0x0000002233337c10 */ /* 0x000fe4000b7fe4ff */
[----:B------:R-:W-:Y:S02]  /*10090*/  IADD3 R48, P6, PT, R48, UR28, RZ ;  /* 0x0000001c30307c10 */ /* 0x000fe4000ffde0ff */
[----:B------:R-:W-:Y:S02]  /*100a0*/  IADD3.X R82, PT, PT, R82, UR34, RZ, P2, !PT ;  /* 0x0000002252527c10 */ /* 0x000fe400097fe4ff */
[----:B------:R-:W-:Y:S02]  /*100b0*/  IADD3.X R65, PT, PT, R65, UR34, RZ, P5, !PT ;  /* 0x0000002241417c10 */ /* 0x000fe4000affe4ff */
[----:B-1----:R-:W-:Y:S02]  /*100c0*/  SHF.R.U32.HI R127, RZ, 0x6, R138 ;  /* 0x00000006ff7f7819 */ /* 0x002fe4000001168a */
[----:B------:R-:W-:-:S02]  /*100d0*/  IADD3.X R101, PT, PT, R101, UR34, RZ, P1, !PT ;  /* 0x0000002265657c10 */ /* 0x000fc40008ffe4ff */
[----:B------:R-:W-:Y:S02]  /*100e0*/  IADD3 R78, P2, PT, R78, UR28, RZ ;  /* 0x0000001c4e4e7c10 */ /* 0x000fe4000ff5e0ff */
[----:B------:R-:W-:Y:S02]  /*100f0*/  IADD3 R62, P5, PT, R62, UR28, RZ ;  /* 0x0000001c3e3e7c10 */ /* 0x000fe4000ffbe0ff */
[----:B------:R-:W-:Y:S02]  /*10100*/  IADD3 R92, P1, PT, R92, UR28, RZ ;  /* 0x0000001c5c5c7c10 */ /* 0x000fe4000ff3e0ff */
[----:B------:R-:W-:Y:S02]  /*10110*/  SGXT.U32 R127, R127, 0x1 ;  /* 0x000000017f7f781a */ /* 0x000fe40000000000 */
[----:B------:R-:W-:Y:S02]  /*10120*/  IADD3.X R49, PT, PT, R49, UR34, RZ, P6, !PT ;  /* 0x0000002231317c10 */ /* 0x000fe4000b7fe4ff */
[----:B------:R-:W-:-:S02]  /*10130*/  IADD3 R46, P6, PT, R46, UR28, RZ ;  /* 0x0000001c2e2e7c10 */ /* 0x000fc4000ffde0ff */
[----:B------:R-:W-:Y:S02]  /*10140*/  IADD3.X R79, PT, PT, R79, UR34, RZ, P2, !PT ;  /* 0x000000224f4f7c10 */ /* 0x000fe400097fe4ff */
[----:B------:R-:W-:Y:S02]  /*10150*/  IADD3.X R64, PT, PT, R64, UR34, RZ, P5, !PT ;  /* 0x0000002240407c10 */ /* 0x000fe4000affe4ff */
[----:B------:R-:W-:Y:S02]  /*10160*/  IADD3.X R93, PT, PT, R93, UR34, RZ, P1, !PT ;  /* 0x000000225d5d7c10 */ /* 0x000fe40008ffe4ff */
[----:B------:R-:W-:Y:S02]  /*10170*/  IADD3 R75, P2, PT, R75, UR28, RZ ;  /* 0x0000001c4b4b7c10 */ /* 0x000fe4000ff5e0ff */
[----:B------:R-:W-:Y:S02]  /*10180*/  LOP3.LUT R127, R127, 0x8, RZ, 0xfc, !PT ;  /* 0x000000087f7f7812 */ /* 0x000fe400078efcff */
[----:B------:R-:W-:-:S02]  /*10190*/  IADD3 R60, P5, PT, R60, UR28, RZ ;  /* 0x0000001c3c3c7c10 */ /* 0x000fc4000ffbe0ff */
[----:B------:R-:W-:Y:S02]  /*101a0*/  IADD3 R44, P1, PT, R44, UR28, RZ ;  /* 0x0000001c2c2c7c10 */ /* 0x000fe4000ff3e0ff */
[----:B------:R-:W-:Y:S02]  /*101b0*/  IADD3.X R47, PT, PT, R47, UR34, RZ, P6, !PT ;  /* 0x000000222f2f7c10 */ /* 0x000fe4000b7fe4ff */
[----:B------:R-:W-:Y:S02]  /*101c0*/  ISETP.GE.AND P6, PT, R127, UR31, PT ;  /* 0x0000001f7f007c0c */ /* 0x000fe4000bfc6270 */
[----:B------:R-:W-:Y:S02]  /*101d0*/  IADD3.X R77, PT, PT, R77, UR34, RZ, P2, !PT ;  /* 0x000000224d4d7c10 */ /* 0x000fe400097fe4ff */
[----:B------:R-:W-:Y:S02]  /*101e0*/  IADD3.X R61, PT, PT, R61, UR34, RZ, P5, !PT ;  /* 0x000000223d3d7c10 */ /* 0x000fe4000affe4ff */
[----:B------:R-:W-:-:S02]  /*101f0*/  IADD3.X R45, PT, PT, R45, UR34, RZ, P1, !PT ;  /* 0x000000222d2d7c10 */ /* 0x000fc40008ffe4ff */
[----:B------:R-:W-:Y:S01]  /*10200*/  PRMT R144, RZ, 0x7610, R144 ;  /* 0x00007610ff907816 */ /* 0x000fe20000000090 */
[----:B0-----:R-:W-:Y:S06]  /*10210*/  @!P4 BRA `(.L_x_8) ;  /* 0x0000009c00a0c947 */ /* 0x001fec0003800000 */
.L_x_16:
[----:B------:R-:W0:Y:S01]  /*10220*/  S2R R127, SR_TID.X ;  /* 0x00000000007f7919 */ /* 0x000e220000002100 */
[----:B------:R-:W2:Y:S01]  /*10230*/  @!P0 LDG.E.U8 R144, desc[UR26][R44.64] ;  /* 0x0000001a2c908981 */ /* 0x000ea2000c1e1100 */
[--C-:B0-----:R-:W-:Y:S02]  /*10240*/  SHF.R.U32.HI R126, RZ, 0x6, R127.reuse ;  /* 0x00000006ff7e7819 */ /* 0x101fe4000001167f */
[----:B------:R-:W-:Y:S02]  /*10250*/  SHF.R.U32.HI R127, RZ, 0x6, R127 ;  /* 0x00000006ff7f7819 */ /* 0x000fe4000001167f */
[----:B------:R-:W-:Y:S02]  /*10260*/  SGXT.U32 R126, R126, 0x1 ;  /* 0x000000017e7e781a */ /* 0x000fe40000000000 */
[----:B------:R-:W-:Y:S02]  /*10270*/  SGXT.U32 R127, R127, 0x1 ;  /* 0x000000017f7f781a */ /* 0x000fe40000000000 */
[----:B------:R-:W-:-:S02]  /*10280*/  LOP3.LUT R126, R126, 0x10, RZ, 0xfc, !PT ;  /* 0x000000107e7e7812 */ /* 0x000fc400078efcff */
[----:B------:R-:W-:-:S04]  /*10290*/  LOP3.LUT R127, R127, 0x18, RZ, 0xfc, !PT ;  /* 0x000000187f7f7812 */ /* 0x000fc800078efcff */
[----:B------:R-:W-:Y:S02]  /*102a0*/  ISETP.GE.AND P1, PT, R127, UR31, PT ;  /* 0x0000001f7f007c0c */ /* 0x000fe4000bf26270 */
[----:B------:R-:W0:Y:S01]  /*102b0*/  S2R R127, SR_TID.X ;  /* 0x00000000007f7919 */ /* 0x000e220000002100 */
[----:B------:R-:W-:Y:S02]  /*102c0*/  ISETP.GE.AND P0, PT, R126, UR31, PT ;  /* 0x0000001f7e007c0c */ /* 0x000fe4000bf06270 */
[----:B------:R-:W-:-:S11]  /*102d0*/  PRMT R142, RZ, 0x7610, R142 ;  /* 0x00007610ff8e7816 */ /* 0x000fd6000000008e */
[----:B------:R-:W3:Y:S01]  /*102e0*/  @!P0 LDG.E.U8 R142, desc[UR26][R48.64] ;  /* 0x0000001a308e8981 */ /* 0x000ee2000c1e1100 */
[--C-:B0-----:R-:W-:Y:S02]  /*102f0*/  SHF.R.U32.HI R126, RZ, 0x6, R127.reuse ;  /* 0x00000006ff7e7819 */ /* 0x101fe4000001167f */
[--C-:B------:R-:W-:Y:S02]  /*10300*/  SHF.R.U32.HI R108, RZ, 0x6, R127.reuse ;  /* 0x00000006ff6c7819 */ /* 0x100fe4000001167f */
[----:B------:R-:W-:-:S04]  /*10310*/  SHF.R.U32.HI R127, RZ, 0x6, R127 ;  /* 0x00000006ff7f7819 */ /* 0x000fc8000001167f */
[----:B------:R-:W-:-:S04]  /*10320*/  SGXT.U32 R127, R127, 0x1 ;  /* 0x000000017f7f781a */ /* 0x000fc80000000000 */
[----:B------:R-:W-:-:S04]  /*10330*/  LOP3.LUT R127, R127, 0x2, RZ, 0xfc, !PT ;  /* 0x000000027f7f7812 */ /* 0x000fc800078efcff */
[----:B------:R-:W-:Y:S02]  /*10340*/  ISETP.GE.AND P0, PT, R127, UR31, PT ;  /* 0x0000001f7f007c0c */ /* 0x000fe4000bf06270 */
[----:B------:R-:W0:Y:S01]  /*10350*/  S2R R127, SR_TID.X ;  /* 0x00000000007f7919 */ /* 0x000e220000002100 */
[----:B------:R-:W-:-:S04]  /*10360*/  SGXT.U32 R126, R126, 0x1 ;  /* 0x000000017e7e781a */ /* 0x000fc80000000000 */
[----:B------:R-:W-:-:S04]  /*10370*/  LOP3.LUT R126, R126, 0x28, RZ, 0xfc, !PT ;  /* 0x000000287e7e7812 */ /* 0x000fc800078efcff */
[----:B------:R-:W-:Y:S02]  /*10380*/  ISETP.GE.AND P2, PT, R126, UR31, PT ;  /* 0x0000001f7e007c0c */ /* 0x000fe4000bf46270 */
[----:B------:R-:W-:Y:S02]  /*10390*/  SGXT.U32 R108, R108, 0x1 ;  /* 0x000000016c6c781a */ /* 0x000fe40000000000 */
[----:B------:R-:W-:Y:S02]  /*103a0*/  PRMT R141, RZ, 0x7610, R141 ;  /* 0x00007610ff8d7816 */ /* 0x000fe4000000008d */
[----:B------:R-:W-:Y:S02]  /*103b0*/  PRMT R139, RZ, 0x7610, R139 ;  /* 0x00007610ff8b7816 */ /* 0x000fe4000000008b */
[----:B------:R-:W-:Y:S02]  /*103c0*/  LOP3.LUT R108, R108, 0x20, RZ, 0xfc, !PT ;  /* 0x000000206c6c7812 */ /* 0x000fe400078efcff */
[----:B------:R-:W4:Y:S02]  /*103d0*/  @!P1 LDG.E.U8 R141, desc[UR26][R50.64] ;  /* 0x0000001a328d9981 */ /* 0x000f24000c1e1100 */
[----:B------:R-:W-:-:S02]  /*103e0*/  ISETP.GE.AND P1, PT, R108, UR31, PT ;  /* 0x0000001f6c007c0c */ /* 0x000fc4000bf26270 */
[----:B------:R-:W5:Y:S01]  /*103f0*/  @!P0 LDG.E.U8 R139, desc[UR26][R60.64] ;  /* 0x0000001a3c8b8981 */ /* 0x000f62000c1e1100 */
[----:B0-----:R-:W-:-:S04]  /*10400*/  SHF.R.U32.HI R126, RZ, 0x6, R127 ;  /* 0x00000006ff7e7819 */ /* 0x001fc8000001167f */
[----:B------:R-:W-:-:S04]  /*10410*/  SGXT.U32 R126, R126, 0x1 ;  /* 0x000000017e7e781a */ /* 0x000fc80000000000 */
[----:B------:R-:W-:-:S04]  /*10420*/  LOP3.LUT R126, R126, 0x30, RZ, 0xfc, !PT ;  /* 0x000000307e7e7812 */ /* 0x000fc800078efcff */
[----:B------:R-:W-:Y:S02]  /*10430*/  ISETP.GE.AND P0, PT, R126, UR31, PT ;  /* 0x0000001f7e007c0c */ /* 0x000fe4000bf06270 */
[----:B------:R-:W-:Y:S02]  /*10440*/  SHF.R.U32.HI R126, RZ, 0x6, R127 ;  /* 0x00000006ff7e7819 */ /* 0x000fe4000001167f */
[----:B------:R-:W-:Y:S02]  /*10450*/  PRMT R178, RZ, 0x7610, R178 ;  /* 0x00007610ffb27816 */ /* 0x000fe400000000b2 */
[----:B------:R-:W-:-:S04]  /*10460*/  SGXT.U32 R126, R126, 0x1 ;  /* 0x000000017e7e781a */ /* 0x000fc80000000000 */
[----:B------:R-:W-:Y:S01]  /*10470*/  LOP3.LUT R126, R126, 0x38, RZ, 0xfc, !PT ;  /* 0x000000387e7e7812 */ /* 0x000fe200078efcff */
[----:B------:R-:W2:Y:S03]  /*10480*/  @!P1 LDG.E.U8 R178, desc[UR26][R52.64] ;  /* 0x0000001a34b29981 */ /* 0x000ea6000c1e1100 */
        /* <DEDUP_REMOVED lines=11> */
[----:B------:R-:W2:Y:S01]  /*10540*/  @!P1 LDG.E.U8 R169, desc[UR26][R58.64] ;  /* 0x0000001a3aa99981 */ /* 0x000ea2000c1e1100 */
[----:B------:R-:W-:Y:S01]  /*10550*/  PRMT R138, RZ, 0x7610, R138 ;  /* 0x00007610ff8a7816 */ /* 0x000fe2000000008a */
[----:B------:R-:W-:Y:S01]  /*10560*/  @!P0 IMAD.MOV.U32 R127, RZ, RZ, R77 ;  /* 0x000000ffff7f8224 */ /* 0x000fe200078e004d */
[----:B------:R-:W-:Y:S01]  /*10570*/  ISETP.GE.AND P1, PT, R126, UR31, PT ;  /* 0x0000001f7e007c0c */ /* 0x000fe2000bf26270 */
[----:B------:R-:W-:-:S05]  /*10580*/  @!P0 IMAD.MOV.U32 R126, RZ, RZ, R75 ;  /* 0x000000ffff7e8224 */ /* 0x000fca00078e004b */
[----:B------:R0:W2:Y:S02]  /*10590*/  @!P0 LDG.E.U8 R138, desc[UR26][R126.64] ;  /* 0x0000001a7e8a8981 */ /* 0x0000a4000c1e1100 */
[----:B0-----:R-:W0:Y:S01]  /*105a0*/  S2R R127, SR_TID.X ;  /* 0x00000000007f7919 */ /* 0x001e220000002100 */
[----:B------:R-:W-:-:S04]  /*105b0*/  PRMT R175, RZ, 0x7610, R175 ;  /* 0x00007610ffaf7816 */ /* 0x000fc800000000af */
[----:B------:R-:W-:Y:S01]  /*105c0*/  @!P1 IMAD.MOV.U32 R126, RZ, RZ, R62 ;  /* 0x000000ffff7e9224 */ /* 0x000fe200078e003e */
[----:B0-----:R-:W-:-:S04]  /*105d0*/  SHF.R.U32.HI R127, RZ, 0x6, R127 ;  /* 0x00000006ff7f7819 */ /* 0x001fc8000001167f */
[----:B------:R-:W-:-:S04]  /*105e0*/  SGXT.U32 R127, R127, 0x1 ;  /* 0x000000017f7f781a */ /* 0x000fc80000000000 */
[----:B------:R-:W-:-:S04]  /*105f0*/  LOP3.LUT R127, R127, 0x12, RZ, 0xfc, !PT ;  /* 0x000000127f7f7812 */ /* 0x000fc800078efcff */
        /* <DEDUP_REMOVED lines=13> */
[----:B------:R-:W-:Y:S02]  /*106d0*/  PRMT R173, RZ, 0x7610, R173 ;  /* 0x00007610ffad7816 */ /* 0x000fe400000000ad */
[----:B------:R-:W-:-:S04]  /*106e0*/  PRMT R172, RZ, 0x7610, R172 ;  /* 0x00007610ffac7816 */ /* 0x000fc800000000ac */
[----:B------:R-:W2:Y:S01]  /*106f0*/  @!P1 LDG.E.U8 R173, desc[UR26][R66.64] ;  /* 0x0000001a42ad9981 */ /* 0x000ea2000c1e1100 */
[----:B0-----:R-:W-:-:S04]  /*10700*/  SHF.R.U32.HI R126, RZ, 0x6, R127 ;  /* 0x00000006ff7e7819 */ /* 0x001fc8000001167f */
[----:B------:R-:W-:-:S04]  /*10710*/  SGXT.U32 R126, R126, 0x1 ;  /* 0x000000017e7e781a */ /* 0x000fc80000000000 */
[----:B------:R-:W-:Y:S02]  /*10720*/  LOP3.LUT R126, R126, 0x22, RZ, 0xfc, !PT ;  /* 0x000000227e7e7812 */ /* 0x000fe400078efcff */
[----:B------:R-:W-:Y:S02]  /*10730*/  SHF.R.U32.HI R127, RZ, 0x6, R127 ;  /* 0x00000006ff7f7819 */ /* 0x000fe4000001167f */
[----:B------:R-:W-:Y:S02]  /*10740*/  ISETP.GE.AND P0, PT, R126, UR31, PT ;  /* 0x0000001f7e007c0c */ /* 0x000fe4000bf06270 */
[----:B------:R-:W-:-:S04]  /*10750*/  SGXT.U32 R127, R127, 0x1 ;  /* 0x000000017f7f781a */ /* 0x000fc80000000000 */
[----:B------:R-:W-:-:S04]  /*10760*/  LOP3.LUT R127, R127, 0x2a, RZ, 0xfc, !PT ;  /* 0x0000002a7f7f7812 */ /* 0x000fc800078efcff */
[----:B------:R-:W-:-:S03]  /*10770*/  ISETP.GE.AND P1, PT, R127, UR31, PT ;  /* 0x0000001f7f007c0c */ /* 0x000fc6000bf26270 */
[----:B------:R-:W-:Y:S02]  /*10780*/  @!P0 IMAD.MOV.U32 R126, RZ, RZ, R68 ;  /* 0x000000ffff7e8224 */ /* 0x000fe400078e0044 */
[----:B------:R-:W-:-:S05]  /*10790*/  @!P0 IMAD.MOV.U32 R127, RZ, RZ, R70 ;  /* 0x000000ffff7f8224 */ /* 0x000fca00078e0046 */
[----:B------:R0:W2:Y:S02]  /*107a0*/  @!P0 LDG.E.U8 R172, desc[UR26][R126.64] ;  /* 0x0000001a7eac8981 */ /* 0x0000a4000c1e1100 */
[----:B0-----:R-:W0:Y:S01]  /*107b0*/  S2R R127, SR_TID.X ;  /* 0x00000000007f7919 */ /* 0x001e220000002100 */
[----:B------:R-:W-:Y:S01]  /*107c0*/  PRMT R171, RZ, 0x7610, R171 ;  /* 0x00007610ffab7816 */ /* 0x000fe200000000ab */
        /* <DEDUP_REMOVED lines=40> */
[----:B------:R-:W-:-:S04]  /*10a50*/  PRMT R166, RZ, 0x7610, R166 ;  /* 0x00007610ffa67816 */ /* 0x000fc800000000a6 */
[----:B------:R-:W2:Y:S01]  /*10a60*/  @!P6 LDG.E.U8 R143, desc[UR26][R46.64] ;  /* 0x0000001a2e8fe981 */ /* 0x000ea2000c1e1100 */
[----:B0-----:R-:W-:-:S04]  /*10a70*/  SHF.R.U32.HI R127, RZ, 0x6, R127 ;  /* 0x00000006ff7f7819 */ /* 0x001fc8000001167f */
[----:B------:R-:W-:-:S04]  /*10a80*/  SGXT.U32 R127, R127, 0x1 ;  /* 0x000000017f7f781a */ /* 0x000fc80000000000 */
[----:B------:R-:W-:-:S04]  /*10a90*/  LOP3.LUT R127, R127, 0x24, RZ, 0xfc, !PT ;  /* 0x000000247f7f7812 */ /* 0x000fc800078efcff */
[----:B------:R-:W-:Y:S01]  /*10aa0*/  ISETP.GE.AND P1, PT, R127, UR31, PT ;  /* 0x0000001f7f007c0c */ /* 0x000fe2000bf26270 */
[----:B------:R-:W-:-:S05]  /*10ab0*/  @!P0 IMAD.MOV.U32 R127, RZ, RZ, R83 ;  /* 0x000000ffff7f8224 */ /* 0x000fca00078e0053 */
[----:B------:R0:W2:Y:S02]  /*10ac0*/  @!P0 LDG.E.U8 R166, desc[UR26][R126.64] ;  /* 0x0000001a7ea68981 */ /* 0x0000a4000c1e1100 */
[----:B0-----:R-:W0:Y:S01]  /*10ad0*/  S2R R127, SR_TID.X ;  /* 0x00000000007f7919 */ /* 0x001e220000002100 */
[----:B------:R-:W-:-:S06]  /*10ae0*/  PRMT R165, RZ, 0x7610, R165 ;  /* 0x00007610ffa57816 */ /* 0x000fcc00000000a5 */
[----:B------:R-:W2:Y:S01]  /*10af0*/  @!P1 LDG.E.U8 R165, desc[UR26][R84.64] ;  /* 0x0000001a54a59981 */ /* 0x000ea2000c1e1100 */
[----:B0-----:R-:W-:-:S04]  /*10b00*/  SHF.R.U32.HI R126, RZ, 0x6, R127 ;  /* 0x00000006ff7e7819 */ /* 0x001fc8000001167f */
[----:B------:R-:W-:-:S04]  /*10b10*/  SGXT.U32 R126, R126, 0x1 ;  /* 0x000000017e7e781a */ /* 0x000fc80000000000 */
[----:B------:R-:W-:-:S04]  /*10b20*/  LOP3.LUT R126, R126, 0x2c, RZ, 0xfc, !PT ;  /* 0x0000002c7e7e7812 */ /* 0x000fc800078efcff */
[----:B------:R-:W-:Y:S02]  /*10b30*/  ISETP.GE.AND P0, PT, R126, UR31, PT ;  /* 0x0000001f7e007c0c */ /* 0x000fe4000bf06270 */
[----:B------:R-:W-:-:S04]  /*10b40*/  SHF.R.U32.HI R126, RZ, 0x6, R127 ;  /* 0x00000006ff7e7819 */ /* 0x000fc8000001167f */
[----:B------:R-:W-:-:S04]  /*10b50*/  SGXT.U32 R126, R126, 0x1 ;  /* 0x000000017e7e781a */ /* 0x000fc80000000000 */
[----:B------:R-:W-:-:S04]  /*10b60*/  LOP3.LUT R126, R126, 0x34, RZ, 0xfc, !PT ;  /* 0x000000347e7e7812 */ /* 0x000fc800078efcff */
[----:B------:R-:W-:Y:S02]  /*10b70*/  ISETP.GE.AND P1, PT, R126, UR31, PT ;  /* 0x0000001f7e007c0c */ /* 0x000fe4000bf26270 */
[----:B------:R-:W-:Y:S02]  /*10b80*/  SHF.R.U32.HI R126, RZ, 0x6, R127 ;  /* 0x00000006ff7e7819 */ /* 0x000fe4000001167f */
[----:B------:R-:W-:Y:S02]  /*10b90*/  PRMT R140, RZ, 0x7610, R140 ;  /* 0x00007610ff8c7816 */ /* 0x000fe4000000008c */
[----:B------:R-:W-:-:S04]  /*10ba0*/  SGXT.U32 R126, R126, 0x1 ;  /* 0x000000017e7e781a */ /* 0x000fc80000000000 */
[----:B------:R-:W-:Y:S01]  /*10bb0*/  LOP3.LUT R126, R126, 0x3c, RZ, 0xfc, !PT ;  /* 0x0000003c7e7e7812 */ /* 0x000fe200078efcff */
[----:B------:R-:W3:Y:S03]  /*10bc0*/  @!P2 LDG.E.U8 R140, desc[UR26][R54.64] ;  /* 0x0000001a368ca981 */ /* 0x000ee6000c1e1100 */
[----:B------:R-:W-:Y:S02]  /*10bd0*/  ISETP.GE.AND P2, PT, R126, UR31, PT ;  /* 0x0000001f7e007c0c */ /* 0x000fe4000bf46270 */
[----:B------:R-:W-:Y:S02]  /*10be0*/  SHF.R.U32.HI R126, RZ, 0x6, R127 ;  /* 0x00000006ff7e7819 */ /* 0x000fe4000001167f */
[----:B------:R-:W-:Y:S02]  /*10bf0*/  PRMT R164, RZ, 0x7610, R164 ;  /* 0x00007610ffa47816 */ /* 0x000fe400000000a4 */
[----:B------:R-:W-:-:S02]  /*10c00*/  SGXT.U32 R126, R126, 0x1 ;  /* 0x000000017e7e781a */ /* 0x000fc40000000000 */
[----:B------:R-:W-:Y:S02]  /*10c10*/  PRMT R163, RZ, 0x7610, R163 ;  /* 0x00007610ffa37816 */ /* 0x000fe400000000a3 */
[----:B------:R-:W-:Y:S01]  /*10c20*/  LOP3.LUT R126, R126, 0x6, RZ, 0xfc, !PT ;  /* 0x000000067e7e7812 */ /* 0x000fe200078efcff */
[----:B------:R-:W3:Y:S03]  /*10c30*/  @!P0 LDG.E.U8 R164, desc[UR26][R86.64] ;  /* 0x0000001a56a48981 */ /* 0x000ee6000c1e1100 */
[----:B------:R-:W-:Y:S01]  /*10c40*/  ISETP.GE.AND P0, PT, R126, UR31, PT ;  /* 0x0000001f7e007c0c */ /* 0x000fe2000bf06270 */
[----:B------:R-:W3:Y:S01]  /*10c50*/  @!P1 LDG.E.U8 R163, desc[UR26][R88.64] ;  /* 0x0000001a58a39981 */ /* 0x000ee2000c1e1100 */
[----:B------:R-:W-:-:S04]  /*10c60*/  LEA.HI R126, R127, 0xe, RZ, 0x1a ;  /* 0x0000000e7f7e7811 */ /* 0x000fc800078fd0ff */
[----:B------:R-:W-:Y:S02]  /*10c70*/  ISETP.GE.AND P1, PT, R126, UR31, PT ;  /* 0x0000001f7e007c0c */ /* 0x000fe4000bf26270 */
[----:B------:R-:W-:Y:S02]  /*10c80*/  SHF.R.U32.HI R126, RZ, 0x6, R127 ;  /* 0x00000006ff7e7819 */ /* 0x000fe4000001167f */
[----:B------:R-:W-:Y:S02]  /*10c90*/  PRMT R161, RZ, 0x7610, R161 ;  /* 0x00007610ffa17816 */ /* 0x000fe400000000a1 */
[----:B------:R-:W-:Y:S02]  /*10ca0*/  SGXT.U32 R126, R126, 0x1 ;  /* 0x000000017e7e781a */ /* 0x000fe40000000000 */
        /* <DEDUP_REMOVED lines=27> */
[----:B------:R-:W-:Y:S02]  /*10e60*/  PRMT R162, RZ, 0x7610, R162 ;  /* 0x00007610ffa27816 */ /* 0x000fe400000000a2 */
[----:B------:R-:W-:Y:S02]  /*10e70*/  PRMT R155, RZ, 0x7610, R155 ;  /* 0x00007610ff9b7816 */ /* 0x000fe4000000009b */
[----:B------:R-:W-:Y:S02]  /*10e80*/  PRMT R154, RZ, 0x7610, R154 ;  /* 0x00007610ff9a7816 */ /* 0x000fe4000000009a */
[----:B------:R-:W3:Y:S01]  /*10e90*/  @!P2 LDG.E.U8 R162, desc[UR26][R90.64] ;  /* 0x0000001a5aa2a981 */ /* 0x000ee2000c1e1100 */
[----:B------:R-:W-:-:S03]  /*10ea0*/  LOP3.LUT R126, R127, 0x3f, RZ, 0xc0, !PT ;  /* 0x0000003f7f7e7812 */ /* 0x000fc600078ec0ff */
[----:B------:R-:W3:Y:S04]  /*10eb0*/  @!P0 LDG.E.U8 R155, desc[UR26][R98.64] ;  /* 0x0000001a629b8981 */ /* 0x000ee8000c1e1100 */
[----:B------:R-:W4:Y:S01]  /*10ec0*/  @!P1 LDG.E.U8 R154, desc[UR26][R106.64] ;  /* 0x0000001a6a9a9981 */ /* 0x000f22000c1e1100 */
[----:B------:R-:W-:Y:S02]  /*10ed0*/  ISETP.GE.AND P0, PT, R126, UR31, PT ;  /* 0x0000001f7e007c0c */ /* 0x000fe4000bf06270 */
[----:B------:R-:W-:Y:S02]  /*10ee0*/  PRMT R153, RZ, 0x7610, R153 ;  /* 0x00007610ff997816 */ /* 0x000fe40000000099 */
[----:B------:R-:W-:-:S09]  /*10ef0*/  PRMT R152, RZ, 0x7610, R152 ;  /* 0x00007610ff987816 */ /* 0x000fd20000000098 */
[----:B------:R-:W-:Y:S02]  /*10f00*/  @!P0 IMAD.MOV.U32 R126, RZ, RZ, R2 ;  /* 0x000000ffff7e8224 */ /* 0x000fe400078e0002 */
[----:B------:R-:W-:Y:S01]  /*10f10*/  @!P0 IMAD.MOV.U32 R127, RZ, RZ, R4 ;  /* 0x000000ffff7f8224 */ /* 0x000fe200078e0004 */
[----:B------:R-:W-:Y:S01]  /*10f20*/  BAR.SYNC.DEFER_BLOCKING 0x0 ;  /* 0x0000000000007b1d */ /* 0x000fe20000010000 */
[----:B------:R-:W-:Y:S02]  /*10f30*/  PRMT R151, RZ, 0x7610, R151 ;  /* 0x00007610ff977816 */ /* 0x000fe40000000097 */
[----:B------:R-:W-:Y:S02]  /*10f40*/  PRMT R150, RZ, 0x7610, R150 ;  /* 0x00007610ff967816 */ /* 0x000fe40000000096 */
[----:B------:R-:W-:Y:S01]  /*10f50*/  PRMT R149, RZ, 0x7610, R149 ;  /* 0x00007610ff957816 */ /* 0x000fe20000000095 */
[----:B------:R0:W4:Y:S02]  /*10f60*/  @!P0 LDG.E.U8 R153, desc[UR26][R126.64] ;  /* 0x0000001a7e998981 */ /* 0x000124000c1e1100 */
[----:B0-----:R-:W-:-:S02]  /*10f70*/  @!P0 IMAD.MOV.U32 R126, RZ, RZ, R3 ;  /* 0x000000ffff7e8224 */ /* 0x001fc400078e0003 */
[----:B------:R-:W-:-:S05]  /*10f80*/  @!P0 IMAD.MOV.U32 R127, RZ, RZ, R6 ;  /* 0x000000ffff7f8224 */ /* 0x000fca00078e0006 */
[----:B------:R0:W4:Y:S02]  /*10f90*/  @!P0 LDG.E.U8 R152, desc[UR26][R126.64] ;  /* 0x0000001a7e988981 */ /* 0x000124000c1e1100 */
[----:B0-----:R-:W-:Y:S02]  /*10fa0*/  @!P0 IMAD.MOV.U32 R126, RZ, RZ, R5 ;  /* 0x000000ffff7e8224 */ /* 0x001fe400078e0005 */
[----:B------:R-:W-:-:S05]  /*10fb0*/  @!P0 IMAD.MOV.U32 R127, RZ, RZ, R8 ;  /* 0x000000ffff7f8224 */ /* 0x000fca00078e0008 */
[----:B------:R0:W4:Y:S02]  /*10fc0*/  @!P0 LDG.E.U8 R151, desc[UR26][R126.64] ;  /* 0x0000001a7e978981 */ /* 0x000124000c1e1100 */
[----:B0-----:R-:W-:Y:S02]  /*10fd0*/  @!P0 IMAD.MOV.U32 R126, RZ, RZ, R7 ;  /* 0x000000ffff7e8224 */ /* 0x001fe400078e0007 */
[----:B------:R-:W-:-:S05]  /*10fe0*/  @!P0 IMAD.MOV.U32 R127, RZ, RZ, R10 ;  /* 0x000000ffff7f8224 */ /* 0x000fca00078e000a */
[----:B------:R0:W5:Y:S01]  /*10ff0*/  @!P0 LDG.E.U8 R150, desc[UR26][R126.64] ;  /* 0x0000001a7e968981 */ /* 0x000162000c1e1100 */
[----:B------:R-:W-:Y:S01]  /*11000*/  PRMT R148, RZ, 0x7610, R148 ;  /* 0x00007610ff947816 */ /* 0x000fe20000000094 */
[----:B0-----:R-:W-:Y:S02]  /*11010*/  @!P0 IMAD.MOV.U32 R126, RZ, RZ, R9 ;  /* 0x000000ffff7e8224 */ /* 0x001fe400078e0009 */
[----:B------:R-:W-:-:S05]  /*11020*/  @!P0 IMAD.MOV.U32 R127, RZ, RZ, R12 ;  /* 0x000000ffff7f8224 */ /* 0x000fca00078e000c */
[----:B------:R0:W5:Y:S01]  /*11030*/  @!P0 LDG.E.U8 R149, desc[UR26][R126.64] ;  /* 0x0000001a7e958981 */ /* 0x000162000c1e1100 */
[----:B------:R-:W-:Y:S01]  /*11040*/  PRMT R147, RZ, 0x7610, R147 ;  /* 0x00007610ff937816 */ /* 0x000fe20000000093 */
[----:B0-----:R-:W-:Y:S02]  /*11050*/  @!P0 IMAD.MOV.U32 R126, RZ, RZ, R11 ;  /* 0x000000ffff7e8224 */ /* 0x001fe400078e000b */
[----:B------:R-:W-:-:S05]  /*11060*/  @!P0 IMAD.MOV.U32 R127, RZ, RZ, R14 ;  /* 0x000000ffff7f8224 */ /* 0x000fca00078e000e */
[----:B------:R0:W5:Y:S02]  /*11070*/  @!P0 LDG.E.U8 R148, desc[UR26][R126.64] ;  /* 0x0000001a7e948981 */ /* 0x000164000c1e1100 */
[----:B0-----:R-:W-:Y:S02]  /*11080*/  @!P0 IMAD.MOV.U32 R126, RZ, RZ, R13 ;  /* 0x000000ffff7e8224 */ /* 0x001fe400078e000d */
[----:B------:R-:W-:-:S05]  /*11090*/  @!P0 IMAD.MOV.U32 R127, RZ, RZ, R15 ;  /* 0x000000ffff7f8224 */ /* 0x000fca00078e000f */
[----:B------:R0:W5:Y:S02]  /*110a0*/  @!P0 LDG.E.U8 R147, desc[UR26][R126.64] ;  /* 0x0000001a7e938981 */ /* 0x000164000c1e1100 */
[----:B0-----:R-:W0:Y:S01]  /*110b0*/  S2R R127, SR_TID.X ;  /* 0x00000000007f7919 */ /* 0x001e220000002100 */
[----:B------:R-:W-:Y:S01]  /*110c0*/  PRMT R146, RZ, 0x7610, R146 ;  /* 0x00007610ff927816 */ /* 0x000fe20000000092 */
[----:B------:R-:W-:Y:S01]  /*110d0*/  @!P0 IMAD.MOV.U32 R126, RZ, RZ, R128 ;  /* 0x000000ffff7e8224 */ /* 0x000fe200078e0080 */
[----:B0-----:R-:W-:-:S05]  /*110e0*/  LOP3.LUT R127, R127, 0x7f, RZ, 0xc0, !PT ;  /* 0x0000007f7f7f7812 */ /* 0x001fca00078ec0ff */
[----:B--2---:R0:W-:Y:S02]  /*110f0*/  STS.U8 [R127+UR13+0x9000], R144 ;  /* 0x009000907f007988 */ /* 0x0041e4000800000d */
[----:B0-----:R-:W-:-:S05]  /*11100*/  @!P0 IMAD.MOV.U32 R127, RZ, RZ, R125 ;  /* 0x000000ffff7f8224 */ /* 0x001fca00078e007d */
[----:B------:R0:W2:Y:S02]  /*11110*/  @!P0 LDG.E.U8 R146, desc[UR26][R126.64] ;  /* 0x0000001a7e928981 */ /* 0x0000a4000c1e1100 */
[----:B0-----:R-:W0:Y:S01]  /*11120*/  S2R R127, SR_TID.X ;  /* 0x00000000007f7919 */ /* 0x001e220000002100 */
[----:B------:R-:W-:Y:S01]  /*11130*/  PRMT R145, RZ, 0x7610, R145 ;  /* 0x00007610ff917816 */ /* 0x000fe20000000091 */
[----:B------:R-:W-:Y:S01]  /*11140*/  @!P0 IMAD.MOV.U32 R126, RZ, RZ, R136 ;  /* 0x000000ffff7e8224 */ /* 0x000fe200078e0088 */
[----:B0-----:R-:W-:-:S05]  /*11150*/  LOP3.LUT R127, R127, 0x7f, RZ, 0xc0, !PT ;  /* 0x0000007f7f7f7812 */ /* 0x001fca00078ec0ff */
[----:B------:R0:W-:Y:S02]  /*11160*/  STS.U8 [R127+UR13+0x9200], R143 ;  /* 0x0092008f7f007988 */ /* 0x0001e4000800000d */
[----:B0-----:R-:W-:-:S05]  /*11170*/  @!P0 IMAD.MOV.U32 R127, RZ, RZ, R135 ;  /* 0x000000ffff7f8224 */ /* 0x001fca00078e0087 */
[----:B------:R0:W2:Y:S02]  /*11180*/  @!P0 LDG.E.U8 R145, desc[UR26][R126.64] ;  /* 0x0000001a7e918981 */ /* 0x0000a4000c1e1100 */
[----:B0-----:R-:W0:Y:S01]  /*11190*/  S2R R127, SR_TID.X ;  /* 0x00000000007f7919 */ /* 0x001e220000002100 */
[----:B------:R-:W-:Y:S01]  /*111a0*/  PRMT R144, RZ, 0x7610, R144 ;  /* 0x00007610ff907816 */ /* 0x000fe20000000090 */
[----:B------:R-:W-:Y:S01]  /*111b0*/  @!P0 IMAD.MOV.U32 R126, RZ, RZ, R185 ;  /* 0x000000ffff7e8224 */ /* 0x000fe200078e00b9 */
[----:B0-----:R-:W-:-:S05]  /*111c0*/  LOP3.LUT R127, R127, 0x7f, RZ, 0xc0, !PT ;  /* 0x0000007f7f7f7812 */ /* 0x001fca00078ec0ff */
[----:B---3--:R0:W-:Y:S02]  /*111d0*/  STS.U8 [R127+UR13+0x9400], R142 ;  /* 0x0094008e7f007988 */ /* 0x0081e4000800000d */
[----:B0-----:R-:W-:-:S05]  /*111e0*/  @!P0 IMAD.MOV.U32 R127, RZ, RZ, R184 ;  /* 0x000000ffff7f8224 */ /* 0x001fca00078e00b8 */
[----:B------:R0:W3:Y:S02]  /*111f0*/  @!P0 LDG.E.U8 R144, desc[UR26][R126.64] ;  /* 0x0000001a7e908981 */ /* 0x0000e4000c1e1100 */
[----:B0-----:R-:W0:Y:S01]  /*11200*/  S2R R127, SR_TID.X ;  /* 0x00000000007f7919 */ /* 0x001e220000002100 */
[----:B------:R-:W-:Y:S01]  /*11210*/  PRMT R143, RZ, 0x7610, R143 ;  /* 0x00007610ff8f7816 */ /* 0x000fe2000000008f */
[----:B------:R-:W-:Y:S01]  /*11220*/  @!P0 IMAD.MOV.U32 R126, RZ, RZ, R193 ;  /* 0x000000ffff7e8224 */ /* 0x000fe200078e00c1 */
[----:B0-----:R-:W-:-:S05]  /*11230*/  LOP3.LUT R127, R127, 0x7f, RZ, 0xc0, !PT ;  /* 0x0000007f7f7f7812 */ /* 0x001fca00078ec0ff */
[----:B----4-:R0:W-:Y:S02]  /*11240*/  STS.U8 [R127+UR13+0x9600], R141 ;  /* 0x0096008d7f007988 */ /* 0x0101e4000800000d */
[----:B0-----:R-:W-:-:S05]  /*11250*/  @!P0 IMAD.MOV.U32 R127, RZ, RZ, R192 ;  /* 0x000000ffff7f8224 */ /* 0x001fca00078e00c0 */
[----:B------:R0:W4:Y:S02]  /*11260*/  @!P0 LDG.E.U8 R143, desc[UR26][R126.64] ;  /* 0x0000001a7e8f8981 */ /* 0x000124000c1e1100 */
[----:B0-----:R-:W0:Y:S01]  /*11270*/  S2R R127, SR_TID.X ;  /* 0x00000000007f7919 */ /* 0x001e220000002100 */
[----:B------:R-:W1:Y:S01]  /*11280*/  S2R R108, SR_TID.X ;  /* 0x00000000006c7919 */ /* 0x000e620000002100 */
[----:B------:R-:W-:Y:S02]  /*11290*/  PRMT R142, RZ, 0x7610, R142 ;  /* 0x00007610ff8e7816 */ /* 0x000fe4000000008e */
[----:B------:R-:W-:Y:S02]  /*112a0*/  PRMT R141, RZ, 0x7610, R141 ;  /* 0x00007610ff8d7816 */ /* 0x000fe4000000008d */
[----:B0-----:R-:W-:-:S05]  /*112b0*/  LOP3.LUT R126, R127, 0x7f, RZ, 0xc0, !PT ;  /* 0x0000007f7f7e7812 */ /* 0x001fca00078ec0ff */
[----:B------:R0:W-:Y:S02]  /*112c0*/  STS.U8 [R126+UR13+0x9800], R178 ;  /* 0x009800b27e007988 */ /* 0x0001e4000800000d */
[----:B0-----:R-:W-:Y:S01]  /*112d0*/  LOP3.LUT R178, R127, 0x7f, RZ, 0xc0, !PT ;  /* 0x0000007f7fb27812 */ /* 0x001fe200078ec0ff */
[----:B------:R-:W-:Y:S02]  /*112e0*/  @!P0 IMAD.MOV.U32 R126, RZ, RZ, R201 ;  /* 0x000000ffff7e8224 */ /* 0x000fe400078e00c9 */
[----:B------:R-:W-:-:S05]  /*112f0*/  @!P0 IMAD.MOV.U32 R127, RZ, RZ, R200 ;  /* 0x000000ffff7f8224 */ /* 0x000fca00078e00c8 */
[----:B------:R0:W2:Y:S04]  /*11300*/  @!P0 LDG.E.U8 R142, desc[UR26][R126.64] ;  /* 0x0000001a7e8e8981 */ /* 0x0000a8000c1e1100 */
[----:B------:R1:W-:Y:S01]  /*11310*/  STS.U8 [R178+UR13+0x9a00], R140 ;  /* 0x009a008cb2007988 */ /* 0x0003e2000800000d */
[----:B0-----:R-:W-:Y:S02]  /*11320*/  @!P0 IMAD.MOV.U32 R126, RZ, RZ, R209 ;  /* 0x000000ffff7e8224 */ /* 0x001fe400078e00d1 */
[----:B------:R-:W-:Y:S01]  /*11330*/  @!P0 IMAD.MOV.U32 R127, RZ, RZ, R208 ;  /* 0x000000ffff7f8224 */ /* 0x000fe200078e00d0 */
[----:B-1----:R-:W-:-:S04]  /*11340*/  PRMT R140, RZ, 0x7610, R140 ;  /* 0x00007610ff8c7816 */ /* 0x002fc8000000008c */
[----:B------:R0:W2:Y:S04]  /*11350*/  @!P0 LDG.E.U8 R141, desc[UR26][R126.64] ;  /* 0x0000001a7e8d8981 */ /* 0x0000a8000c1e1100 */
[----:B------:R-:W-:Y:S01]  /*11360*/  STS.U8 [R178+UR13+0x9c00], R176 ;  /* 0x009c00b0b2007988 */ /* 0x000fe2000800000d */
[----:B0-----:R-:W-:Y:S02]  /*11370*/  @!P0 IMAD.MOV.U32 R126, RZ, RZ, R217 ;  /* 0x000000ffff7e8224 */ /* 0x001fe400078e00d9 */
[----:B------:R-:W-:Y:S01]  /*11380*/  @!P0 IMAD.MOV.U32 R127, RZ, RZ, R216 ;  /* 0x000000ffff7f8224 */ /* 0x000fe200078e00d8 */
[----:B------:R0:W-:Y:S01]  /*11390*/  STS.U8 [R178+UR13+0x9e00], R169 ;  /* 0x009e00a9b2007988 */ /* 0x0001e2000800000d */
[----:B------:R-:W-:-:S03]  /*113a0*/  LOP3.LUT R108, R108, 0x7f, RZ, 0xc0, !PT ;  /* 0x0000007f6c6c7812 */ /* 0x000fc600078ec0ff */
[----:B------:R1:W2:Y:S01]  /*113b0*/  @!P0 LDG.E.U8 R140, desc[UR26][R126.64] ;  /* 0x0000001a7e8c8981 */ /* 0x0002a2000c1e1100 */
[----:B0-----:R-:W-:Y:S01]  /*113c0*/  PRMT R169, RZ, 0x7610, R169 ;  /* 0x00007610ffa97816 */ /* 0x001fe200000000a9 */
[----:B-1----:R-:W-:Y:S02]  /*113d0*/  @!P0 IMAD.MOV.U32 R126, RZ, RZ, R225 ;  /* 0x000000ffff7e8224 */ /* 0x002fe400078e00e1 */
[----:B------:R-:W-:Y:S01]  /*113e0*/  @!P0 IMAD.MOV.U32 R127, RZ, RZ, R224 ;  /* 0x000000ffff7f8224 */ /* 0x000fe200078e00e0 */
[----:B------:R-:W-:Y:S02]  /*113f0*/  LOP3.LUT R108, R108, 0x10, RZ, 0x3c, !PT ;  /* 0x000000106c6c7812 */ /* 0x000fe400078e3cff */
[----:B------:R-:W-:Y:S02]  /*11400*/  PRMT R176, RZ, 0x7610, R176 ;  /* 0x00007610ffb07816 */ /* 0x000fe400000000b0 */
[----:B------:R0:W2:Y:S04]  /*11410*/  @!P0 LDG.E.U8 R169, desc[UR26][R126.64] ;  /* 0x0000001a7ea98981 */ /* 0x0000a8000c1e1100 */
[----:B------:R1:W-:Y:S01]  /*11420*/  STS.U8 [R108+UR13+0x9280], R175 ;  /* 0x009280af6c007988 */ /* 0x0003e2000800000d */
[----:B0-----:R-:W-:-:S02]  /*11430*/  @!P0 IMAD.MOV.U32 R126, RZ, RZ, R233 ;  /* 0x000000ffff7e8224 */ /* 0x001fc400078e00e9 */
[----:B------:R-:W-:Y:S01]  /*11440*/  @!P0 IMAD.MOV.U32 R127, RZ, RZ, R232 ;  /* 0x000000ffff7f8224 */ /* 0x000fe200078e00e8 */
[----:B-1----:R-:W-:-:S04]  /*11450*/  PRMT R175, RZ, 0x7610, R175 ;  /* 0x00007610ffaf7816 */ /* 0x002fc800000000af */
[----:B------:R0:W2:Y:S04]  /*11460*/  @!P0 LDG.E.U8 R176, desc[UR26][R126.64] ;  /* 0x0000001a7eb08981 */ /* 0x0000a8000c1e1100 */
[----:B------:R1:W-:Y:S01]  /*11470*/  STS.U8 [R108+UR13+0x9480], R174 ;  /* 0x009480ae6c007988 */ /* 0x0003e2000800000d */
[----:B0-----:R-:W-:Y:S02]  /*11480*/  @!P0 IMAD.MOV.U32 R126, RZ, RZ, R241 ;  /* 0x000000ffff7e8224 */ /* 0x001fe400078e00f1 */
[----:B------:R-:W-:Y:S01]  /*11490*/  @!P0 IMAD.MOV.U32 R127, RZ, RZ, R240 ;  /* 0x000000ffff7f8224 */ /* 0x000fe200078e00f0 */
[----:B-1----:R-:W-:-:S04]  /*114a0*/  PRMT R174, RZ, 0x7610, R174 ;  /* 0x00007610ffae7816 */ /* 0x002fc800000000ae */
[----:B------:R0:W2:Y:S02]  /*114b0*/  @!P0 LDG.E.U8 R175, desc[UR26][R126.64] ;  /* 0x0000001a7eaf8981 */ /* 0x0000a4000c1e1100 */
[----:B0-----:R-:W-:Y:S02]  /*114c0*/  @!P0 IMAD.MOV.U32 R126, RZ, RZ, R249 ;  /* 0x000000ffff7e8224 */ /* 0x001fe400078e00f9 */
[----:B------:R-:W-:-:S05]  /*114d0*/  @!P0 IMAD.MOV.U32 R127, RZ, RZ, R248 ;  /* 0x000000ffff7f8224 */ /* 0x000fca00078e00f8 */
[----:B------:R0:W2:Y:S04]  /*114e0*/  @!P0 LDG.E.U8 R174, desc[UR26][R126.64] ;  /* 0x0000001a7eae8981 */ /* 0x0000a8000c1e1100 */
[----:B------:R-:W0:Y:S04]  /*114f0*/  LDL R126, [R1+0xc] ;  /* 0x00000c00017e7983 */ /* 0x000e280000100800 */
[----:B------:R-:W0:Y:S04]  /*11500*/  LDL R127, [R1+0x10] ;  /* 0x00001000017f7983 */ /* 0x000e280000100800 */
[----:B------:R1:W-:Y:S02]  /*11510*/  STS.U8 [R108+UR13+0x9680], R173 ;  /* 0x009680ad6c007988 */ /* 0x0003e4000800000d */
[----:B-1----:R-:W-:-:S02]  /*11520*/  PRMT R173, RZ, 0x7610, R173 ;  /* 0x00007610ffad7816 */ /* 0x002fc400000000ad */
[----:B0-----:R-:W-:-:S04]  /*11530*/  @!P0 LOP3.LUT R127, R127, R126, RZ, 0x3c, !PT ;  /* 0x0000007e7f7f8212 */ /* 0x001fc800078e3cff */
[----:B------:R-:W-:-:S04]  /*11540*/  @!P0 LOP3.LUT R126, R127, R126, RZ, 0x3c, !PT ;  /* 0x0000007e7f7e8212 */ /* 0x000fc800078e3cff */
[----:B------:R-:W-:-:S05]  /*11550*/  @!P0 LOP3.LUT R127, R127, R126, RZ, 0x3c, !PT ;  /* 0x0000007e7f7f8212 */ /* 0x000fca00078e3cff */
        /* <DEDUP_REMOVED lines=27> */
[----:B-----5:R1:W-:Y:S02]  /*11710*/  STS.U8 [R108+UR13+0x9080], R139 ;  /* 0x0090808b6c007988 */ /* 0x0203e4000800000d */
[----:B-1----:R-:W-:-:S02]  /*11720*/  PRMT R139, RZ, 0x7610, R139 ;  /* 0x00007610ff8b7816 */ /* 0x002fc4000000008b */
[----:B0-----:R-:W-:-:S04]  /*11730*/  @!P0 LOP3.LUT R127, R127, R126, RZ, 0x3c, !PT ;  /* 0x0000007e7f7f8212 */ /* 0x001fc800078e3cff */
[----:B------:R-:W-:-:S04]  /*11740*/  @!P0 LOP3.LUT R126, R127, R126, RZ, 0x3c, !PT ;  /* 0x0000007e7f7e8212 */ /* 0x000fc800078e3cff */
[----:B------:R-:W-:-:S05]  /*11750*/  @!P0 LOP3.LUT R127, R127, R126, RZ, 0x3c, !PT ;  /* 0x0000007e7f7f8212 */ /* 0x000fca00078e3cff */
[----:B------:R0:W5:Y:S04]  /*11760*/  @!P0 LDG.E.U8 R139, desc[UR26][R126.64] ;  /* 0x0000001a7e8b8981 */ /* 0x000168000c1e1100 */
[----:B------:R-:W0:Y:S04]  /*11770*/  LDL R126, [R1+0xb4] ;  /* 0x0000b400017e7983 */ /* 0x000e280000100800 */
[----:B------:R-:W0:Y:S04]  /*11780*/  LDL R127, [R1+0xb8] ;  /* 0x0000b800017f7983 */ /* 0x000e280000100800 */
[----:B------:R1:W-:Y:S04]  /*11790*/  STS.U8 [R108+UR13+0x9e80], R177 ;  /* 0x009e80b16c007988 */ /* 0x0003e8000800000d */
[----:B------:R2:W-:Y:S04]  /*117a0*/  STS.U8 [R109+UR13+0x9100], R138 ;  /* 0x0091008a6d007988 */ /* 0x0005e8000800000d */
[----:B-1----:R-:W3:Y:S01]  /*117b0*/  LDL R177, [R1+0x118] ;  /* 0x0001180001b17983 */ /* 0x002ee20000100800 */
[----:B--2---:R-:W-:-:S02]  /*117c0*/  PRMT R138, RZ, 0x7610, R138 ;  /* 0x00007610ff8a7816 */ /* 0x004fc4000000008a */
        /* <DEDUP_REMOVED lines=20> */
[----:B------:R-:W2:Y:S01]  /*11910*/  LDL R127, [R1+0x114] ;  /* 0x00011400017f7983 */ /* 0x000ea20000100800 */
[----:B---3--:R-:W-:-:S03]  /*11920*/  @!P0 IMAD.MOV.U32 R126, RZ, RZ, R177 ;  /* 0x000000ffff7e8224 */ /* 0x008fc600078e00b1 */
[----:B------:R0:W-:Y:S04]  /*11930*/  STS.U8 [R109+UR13+0x9700], R166 ;  /* 0x009700a66d007988 */ /* 0x0001e8000800000d */
[----:B------:R1:W-:Y:S04]  /*11940*/  STS.U8 [R109+UR13+0x9900], R165 ;  /* 0x009900a56d007988 */ /* 0x0003e8000800000d */
[----:B------:R3:W-:Y:S01]  /*11950*/  STS.U8 [R109+UR13+0x9b00], R164 ;  /* 0x009b00a46d007988 */ /* 0x0007e2000800000d */
[----:B0-----:R-:W-:-:S03]  /*11960*/  PRMT R166, RZ, 0x7610, R166 ;  /* 0x00007610ffa67816 */ /* 0x001fc600000000a6 */
[----:B------:R0:W-:Y:S04]  /*11970*/  STS.U8 [R109+UR13+0x9d00], R163 ;  /* 0x009d00a36d007988 */ /* 0x0001e8000800000d */
[----:B------:R0:W-:Y:S04]  /*11980*/  STS.U8 [R109+UR13+0x9f00], R162 ;  /* 0x009f00a26d007988 */ /* 0x0001e8000800000d */
[----:B------:R-:W3:Y:S04]  /*11990*/  LDL R177, [R1+0x1b0] ;  /* 0x0001b00001b17983 */ /* 0x000ee80000100800 */
[----:B--2---:R2:W2:Y:S04]  /*119a0*/  @!P0 LDG.E.U8 R166, desc[UR26][R126.64] ;  /* 0x0000001a7ea68981 */ /* 0x0044a8000c1e1100 */
[----:B------:R-:W2:Y:S04]  /*119b0*/  LDL R126, [R1+0x134] ;  /* 0x00013400017e7983 */ /* 0x000ea80000100800 */
[----:B------:R-:W2:Y:S01]  /*119c0*/  LDL R127, [R1+0x138] ;  /* 0x00013800017f7983 */ /* 0x000ea20000100800 */
[----:B-1----:R-:W-:-:S02]  /*119d0*/  PRMT R165, RZ, 0x7610, R165 ;  /* 0x00007610ffa57816 */ /* 0x002fc400000000a5 */
[----:B--2---:R-:W-:-:S04]  /*119e0*/  @!P0 LOP3.LUT R127, R127, R126, RZ, 0x3c, !PT ;  /* 0x0000007e7f7f8212 */ /* 0x004fc800078e3cff */
[----:B------:R-:W-:-:S04]  /*119f0*/  @!P0 LOP3.LUT R126, R127, R126, RZ, 0x3c, !PT ;  /* 0x0000007e7f7e8212 */ /* 0x000fc800078e3cff */
[----:B------:R-:W-:-:S05]  /*11a00*/  @!P0 LOP3.LUT R127, R127, R126, RZ, 0x3c, !PT ;  /* 0x0000007e7f7f8212 */ /* 0x000fca00078e3cff */
[----:B------:R1:W2:Y:S04]  /*11a10*/  @!P0 LDG.E.U8 R165, desc[UR26][R126.64] ;  /* 0x0000001a7ea58981 */ /* 0x0002a8000c1e1100 */
[----:B------:R-:W1:Y:S04]  /*11a20*/  LDL R126, [R1+0x164] ;  /* 0x00016400017e7983 */ /* 0x000e680000100800 */
[----:B------:R-:W1:Y:S01]  /*11a30*/  LDL R127, [R1+0x168] ;  /* 0x00016800017f7983 */ /* 0x000e620000100800 */
[----:B---3--:R-:W-:Y:S02]  /*11a40*/  PRMT R164, RZ, 0x7610, R164 ;  /* 0x00007610ffa47816 */ /* 0x008fe400000000a4 */
[----:B-1----:R-:W-:-:S04]  /*11a50*/  @!P0 LOP3.LUT R127, R127, R126, RZ, 0x3c, !PT ;  /* 0x0000007e7f7f8212 */ /* 0x002fc800078e3cff */
[----:B------:R-:W-:-:S04]  /*11a60*/  @!P0 LOP3.LUT R126, R127, R126, RZ, 0x3c, !PT ;  /* 0x0000007e7f7e8212 */ /* 0x000fc800078e3cff */
[----:B------:R-:W-:-:S05]  /*11a70*/  @!P0 LOP3.LUT R127, R127, R126, RZ, 0x3c, !PT ;  /* 0x0000007e7f7f8212 */ /* 0x000fca00078e3cff */
[----:B------:R1:W3:Y:S04]  /*11a80*/  @!P0 LDG.E.U8 R164, desc[UR26][R126.64] ;  /* 0x0000001a7ea48981 */ /* 0x0002e8000c1e1100 */
[----:B------:R-:W1:Y:S04]  /*11a90*/  LDL R126, [R1+0x17c] ;  /* 0x00017c00017e7983 */ /* 0x000e680000100800 */
[----:B------:R-:W1:Y:S01]  /*11aa0*/  LDL R127, [R1+0x180] ;  /* 0x00018000017f7983 */ /* 0x000e620000100800 */
[----:B0-----:R-:W-:Y:S02]  /*11ab0*/  PRMT R163, RZ, 0x7610, R163 ;  /* 0x00007610ffa37816 */ /* 0x001fe400000000a3 */
[----:B-1----:R-:W-:-:S04]  /*11ac0*/  @!P0 LOP3.LUT R127, R127, R126, RZ, 0x3c, !PT ;  /* 0x0000007e7f7f8212 */ /* 0x002fc800078e3cff */
[----:B------:R-:W-:-:S04]  /*11ad0*/  @!P0 LOP3.LUT R126, R127, R126, RZ, 0x3c, !PT ;  /* 0x0000007e7f7e8212 */ /* 0x000fc800078e3cff */
[----:B------:R-:W-:-:S05]  /*11ae0*/  @!P0 LOP3.LUT R127, R127, R126, RZ, 0x3c, !PT ;  /* 0x0000007e7f7f8212 */ /* 0x000fca00078e3cff */
[----:B------:R0:W2:Y:S04]  /*11af0*/  @!P0 LDG.E.U8 R163, desc[UR26][R126.64] ;  /* 0x0000001a7ea38981 */ /* 0x0000a8000c1e1100 */
[----:B------:R-:W0:Y:S04]  /*11b00*/  LDL R126, [R1+0x194] ;  /* 0x00019400017e7983 */ /* 0x000e280000100800 */
[----:B------:R-:W0:Y:S01]  /*11b10*/  LDL R127, [R1+0x198] ;  /* 0x00019800017f7983 */ /* 0x000e220000100800 */
[----:B------:R-:W-:Y:S02]  /*11b20*/  PRMT R162, RZ, 0x7610, R162 ;  /* 0x00007610ffa27816 */ /* 0x000fe400000000a2 */
[----:B0-----:R-:W-:-:S04]  /*11b30*/  @!P0 LOP3.LUT R127, R127, R126, RZ, 0x3c, !PT ;  /* 0x0000007e7f7f8212 */ /* 0x001fc800078e3cff */
[----:B------:R-:W-:-:S04]  /*11b40*/  @!P0 LOP3.LUT R126, R127, R126, RZ, 0x3c, !PT ;  /* 0x0000007e7f7e8212 */ /* 0x000fc800078e3cff */
[----:B------:R-:W-:-:S05]  /*11b50*/  @!P0 LOP3.LUT R127, R127, R126, RZ, 0x3c, !PT ;  /* 0x0000007e7f7f8212 */ /* 0x000fca00078e3cff */
[----:B------:R0:W2:Y:S04]  /*11b60*/  @!P0 LDG.E.U8 R162, desc[UR26][R126.64] ;  /* 0x0000001a7ea28981 */ /* 0x0000a8000c1e1100 */
[----:B------:R-:W2:Y:S01]  /*11b70*/  LDL R127, [R1+0x1ac] ;  /* 0x0001ac00017f7983 */ /* 0x000ea20000100800 */
[----:B0-----:R-:W-:-:S03]  /*11b80*/  @!P0 IMAD.MOV.U32 R126, RZ, RZ, R177 ;  /* 0x000000ffff7e8224 */ /* 0x001fc600078e00b1 */
[----:B------:R0:W-:Y:S04]  /*11b90*/  STS.U8 [R110+UR13+0x9180], R161 ;  /* 0x009180a16e007988 */ /* 0x0001e8000800000d */
[----:B------:R1:W-:Y:S04]  /*11ba0*/  STS.U8 [R110+UR13+0x9380], R160 ;  /* 0x009380a06e007988 */ /* 0x0003e8000800000d */
[----:B------:R3:W-:Y:S01]  /*11bb0*/  STS.U8 [R110+UR13+0x9580], R159 ;  /* 0x0095809f6e007988 */ /* 0x0007e2000800000d */
[----:B0-----:R-:W-:-:S03]  /*11bc0*/  PRMT R161, RZ, 0x7610, R161 ;  /* 0x00007610ffa17816 */ /* 0x001fc600000000a1 */
[----:B------:R0:W-:Y:S01]  /*11bd0*/  STS.U8 [R110+UR13+0x9780], R158 ;  /* 0x0097809e6e007988 */ /* 0x0001e2000800000d */
[----:B-1----:R-:W-:-:S03]  /*11be0*/  PRMT R160, RZ, 0x7610, R160 ;  /* 0x00007610ffa07816 */ /* 0x002fc600000000a0 */
[----:B------:R1:W-:Y:S01]  /*11bf0*/  STS.U8 [R110+UR13+0x9980], R157 ;  /* 0x0099809d6e007988 */ /* 0x0003e2000800000d */
[----:B---3--:R-:W-:-:S03]  /*11c00*/  PRMT R159, RZ, 0x7610, R159 ;  /* 0x00007610ff9f7816 */ /* 0x008fc6000000009f */
[----:B------:R3:W-:Y:S01]  /*11c10*/  STS.U8 [R110+UR13+0x9b80], R156 ;  /* 0x009b809c6e007988 */ /* 0x0007e2000800000d */
[----:B0-----:R-:W-:-:S03]  /*11c20*/  PRMT R158, RZ, 0x7610, R158 ;  /* 0x00007610ff9e7816 */ /* 0x001fc6000000009e */
[----:B------:R0:W-:Y:S01]  /*11c30*/  STS.U8 [R110+UR13+0x9d80], R155 ;  /* 0x009d809b6e007988 */ /* 0x0001e2000800000d */
[----:B-1----:R-:W-:-:S03]  /*11c40*/  PRMT R157, RZ, 0x7610, R157 ;  /* 0x00007610ff9d7816 */ /* 0x002fc6000000009d */
[----:B------:R1:W-:Y:S01]  /*11c50*/  STS.U8 [R110+UR13+0x9f80], R154 ;  /* 0x009f809a6e007988 */ /* 0x0003e2000800000d */
[----:B---3--:R-:W-:-:S03]  /*11c60*/  PRMT R156, RZ, 0x7610, R156 ;  /* 0x00007610ff9c7816 */ /* 0x008fc6000000009c */
[----:B------:R-:W3:Y:S01]  /*11c70*/  LDL R177, [R1+0x78] ;  /* 0x0000780001b17983 */ /* 0x000ee20000100800 */
[----:B0-----:R-:W-:Y:S02]  /*11c80*/  PRMT R155, RZ, 0x7610, R155 ;  /* 0x00007610ff9b7816 */ /* 0x001fe4000000009b */
[----:B-1----:R-:W-:Y:S01]  /*11c90*/  PRMT R154, RZ, 0x7610, R154 ;  /* 0x00007610ff9a7816 */ /* 0x002fe2000000009a */
[----:B------:R0:W-:Y:S04]  /*11ca0*/  STS.U8 [R178+UR13+0x4000], R153 ;  /* 0x00400099b2007988 */ /* 0x0001e8000800000d */
[----:B------:R1:W-:Y:S01]  /*11cb0*/  STS.U8 [R178+UR13+0x4200], R152 ;  /* 0x00420098b2007988 */ /* 0x0003e2000800000d */
[----:B0-----:R-:W-:Y:S02]  /*11cc0*/  PRMT R153, RZ, 0x7610, R153 ;  /* 0x00007610ff997816 */ /* 0x001fe40000000099 */
[----:B-1----:R-:W-:Y:S01]  /*11cd0*/  PRMT R152, RZ, 0x7610, R152 ;  /* 0x00007610ff987816 */ /* 0x002fe20000000098 */
[----:B------:R0:W-:Y:S04]  /*11ce0*/  STS.U8 [R178+UR13+0x4400], R151 ;  /* 0x00440097b2007988 */ /* 0x0001e8000800000d */
[----:B------:R1:W-:Y:S01]  /*11cf0*/  STS.U8 [R178+UR13+0x4600], R150 ;  /* 0x00460096b2007988 */ /* 0x0003e2000800000d */
[----:B0-----:R-:W-:-:S02]  /*11d00*/  PRMT R151, RZ, 0x7610, R151 ;  /* 0x00007610ff977816 */ /* 0x001fc40000000097 */
        /* <DEDUP_REMOVED lines=13> */
[----:B----4-:R0:W-:Y:S02]  /*11de0*/  STS.U8 [R178+UR13+0x5400], R143 ;  /* 0x0054008fb2007988 */ /* 0x0101e4000800000d */
[----:B0-----:R-:W-:-:S02]  /*11df0*/  PRMT R143, RZ, 0x7610, R143 ;  /* 0x00007610ff8f7816 */ /* 0x001fc4000000008f */
[----:B--2---:R0:W2:Y:S02]  /*11e00*/  @!P0 LDG.E.U8 R161, desc[UR26][R126.64] ;  /* 0x0000001a7ea18981 */ /* 0x0040a4000c1e1100 */
[----:B0-----:R-:W-:Y:S02]  /*11e10*/  @!P0 IMAD.MOV.U32 R126, RZ, RZ, R16 ;  /* 0x000000ffff7e8224 */ /* 0x001fe400078e0010 */
[----:B------:R-:W-:-:S05]  /*11e20*/  @!P0 IMAD.MOV.U32 R127, RZ, RZ, R18 ;  /* 0x000000ffff7f8224 */ /* 0x000fca00078e0012 */
[----:B------:R0:W4:Y:S02]  /*11e30*/  @!P0 LDG.E.U8 R160, desc[UR26][R126.64] ;  /* 0x0000001a7ea08981 */ /* 0x000124000c1e1100 */
[----:B0-----:R-:W-:Y:S02]  /*11e40*/  @!P0 IMAD.MOV.U32 R126, RZ, RZ, R17 ;  /* 0x000000ffff7e8224 */ /* 0x001fe400078e0011 */
[----:B------:R-:W-:-:S05]  /*11e50*/  @!P0 IMAD.MOV.U32 R127, RZ, RZ, R20 ;  /* 0x000000ffff7f8224 */ /* 0x000fca00078e0014 */
[----:B------:R0:W2:Y:S02]  /*11e60*/  @!P0 LDG.E.U8 R159, desc[UR26][R126.64] ;  /* 0x0000001a7e9f8981 */ /* 0x0000a4000c1e1100 */
        /* <DEDUP_REMOVED lines=75> */
[----:B------:R-:W3:Y:S01]  /*12320*/  LDL R177, [R1+0x120] ;  /* 0x0001200001b17983 */ /* 0x000ee20000100800 */
[----:B0-----:R-:W-:-:S06]  /*12330*/  PRMT R169, RZ, 0x7610, R169 ;  /* 0x00007610ffa97816 */ /* 0x001fcc00000000a9 */
[----:B--2---:R0:W2:Y:S04]  /*12340*/  @!P0 LDG.E.U8 R169, desc[UR26][R126.64] ;  /* 0x0000001a7ea98981 */ /* 0x0040a8000c1e1100 */
        /* <DEDUP_REMOVED lines=74> */
[----:B------:R-:W3:Y:S01]  /*127f0*/  LDL R177, [R1+0x80] ;  /* 0x0000800001b17983 */ /* 0x000ee20000100800 */
        /* <DEDUP_REMOVED lines=14> */
[----:B----4-:R0:W-:Y:S04]  /*128e0*/  STS.U8 [R108+UR13+0x4080], R160 ;  /* 0x004080a06c007988 */ /* 0x0101e8000800000d */
[----:B------:R1:W-:Y:S04]  /*128f0*/  STS.U8 [R108+UR13+0x4280], R159 ;  /* 0x0042809f6c007988 */ /* 0x0003e8000800000d */
[----:B------:R-:W4:Y:S01]  /*12900*/  LDL R178, [R1+0x7c] ;  /* 0x00007c0001b27983 */ /* 0x000f220000100800 */
        /* <DEDUP_REMOVED lines=18> */
[----:B--2---:R0:W2:Y:S02]  /*12a30*/  @!P0 LDG.E.U8 R168, desc[UR26][R126.64] ;  /* 0x0000001a7ea88981 */ /* 0x0040a4000c1e1100 */
        /* <DEDUP_REMOVED lines=51> */
[----:B------:R-:W0:Y:S04]  /*12d70*/  LDL R127, [R1] ;  /* 0x00000000017f7983 */ /* 0x000e280000100800 */
[----:B------:R1:W-:Y:S02]  /*12d80*/  STS.U8 [R108+UR13+0x5480], R150 ;  /* 0x005480966c007988 */ /* 0x0003e4000800000d */
[----:B-1----:R-:W-:Y:S01]  /*12d90*/  PRMT R150, RZ, 0x7610, R150 ;  /* 0x00007610ff967816 */ /* 0x002fe20000000096 */
[----:B0-----:R-:W-:-:S02]  /*12da0*/  @!P0 IMAD.MOV.U32 R126, RZ, RZ, R127 ;  /* 0x000000ffff7e8224 */ /* 0x001fc400078e007f */
        /* <DEDUP_REMOVED lines=20> */
[----:B------:R1:W-:Y:S04]  /*12ef0*/  STS.U8 [R108+UR13+0x5a80], R147 ;  /* 0x005a80936c007988 */ /* 0x0003e8000800000d */
[----:B------:R3:W-:Y:S01]  /*12f00*/  STS.U8 [R108+UR13+0x5c80], R146 ;  /* 0x005c80926c007988 */ /* 0x0007e2000800000d */
[----:B-1----:R-:W-:-:S02]  /*12f10*/  PRMT R147, RZ, 0x7610, R147 ;  /* 0x00007610ff937816 */ /* 0x002fc40000000093 */
[----:B---3--:R-:W-:Y:S02]  /*12f20*/  PRMT R146, RZ, 0x7610, R146 ;  /* 0x00007610ff927816 */ /* 0x008fe40000000092 */
[----:B0-----:R-:W-:-:S04]  /*12f30*/  @!P0 LOP3.LUT R127, R127, R126, RZ, 0x3c, !PT ;  /* 0x0000007e7f7f8212 */ /* 0x001fc800078e3cff */
[----:B------:R-:W-:-:S04]  /*12f40*/  @!P0 LOP3.LUT R126, R127, R126, RZ, 0x3c, !PT ;  /* 0x0000007e7f7e8212 */ /* 0x000fc800078e3cff */
[----:B------:R-:W-:-:S05]  /*12f50*/  @!P0 LOP3.LUT R127, R127, R126, RZ, 0x3c, !PT ;  /* 0x0000007e7f7f8212 */ /* 0x000fca00078e3cff */
[----:B------:R0:W3:Y:S02]  /*12f60*/  @!P0 LDG.E.U8 R147, desc[UR26][R126.64] ;  /* 0x0000001a7e938981 */ /* 0x0000e4000c1e1100 */
[----:B0-----:R-:W-:Y:S02]  /*12f70*/  @!P0 IMAD.MOV.U32 R126, RZ, RZ, R177 ;  /* 0x000000ffff7e8224 */ /* 0x001fe400078e00b1 */
[----:B----4-:R-:W-:Y:S01]  /*12f80*/  @!P0 IMAD.MOV.U32 R127, RZ, RZ, R178 ;  /* 0x000000ffff7f8224 */ /* 0x010fe200078e00b2 */
[----:B------:R0:W-:Y:S04]  /*12f90*/  STS.U8 [R108+UR13+0x5e80], R145 ;  /* 0x005e80916c007988 */ /* 0x0001e8000800000d */
[----:B------:R1:W4:Y:S04]  /*12fa0*/  @!P0 LDG.E.U8 R146, desc[UR26][R126.64] ;  /* 0x0000001a7e928981 */ /* 0x000328000c1e1100 */
[----:B------:R0:W-:Y:S04]  /*12fb0*/  STS.U8 [R108+UR13+0x6080], R144 ;  /* 0x006080906c007988 */ /* 0x0001e8000800000d */
[----:B------:R1:W-:Y:S04]  /*12fc0*/  STS.U8 [R108+UR13+0x6280], R143 ;  /* 0x0062808f6c007988 */ /* 0x0003e8000800000d */
[----:B------:R-:W1:Y:S04]  /*12fd0*/  LDL R126, [R1+0xa4] ;  /* 0x0000a400017e7983 */ /* 0x000e680000100800 */
[----:B------:R-:W1:Y:S01]  /*12fe0*/  LDL R127, [R1+0xa8] ;  /* 0x0000a800017f7983 */ /* 0x000e620000100800 */
[----:B0-----:R-:W-:-:S03]  /*12ff0*/  PRMT R145, RZ, 0x7610, R145 ;  /* 0x00007610ff917816 */ /* 0x001fc60000000091 */
[----:B------:R-:W2:Y:S04]  /*13000*/  LDL R178, [R1+0x124] ;  /* 0x0001240001b27983 */ /* 0x000ea80000100800 */
[----:B------:R-:W2:Y:S01]  /*13010*/  LDL R177, [R1+0x128] ;  /* 0x0001280001b17983 */ /* 0x000ea20000100800 */
        /* <DEDUP_REMOVED lines=28> */
[----:B--2---:R-:W-:Y:S02]  /*131e0*/  @!P0 IMAD.MOV.U32 R126, RZ, RZ, R177 ;  /* 0x000000ffff7e8224 */ /* 0x004fe400078e00b1 */
[----:B------:R-:W-:Y:S01]  /*131f0*/  @!P0 IMAD.MOV.U32 R127, RZ, RZ, R178 ;  /* 0x000000ffff7f8224 */ /* 0x000fe200078e00b2 */
[----:B------:R0:W-:Y:S04]  /*13200*/  STS.U8 [R108+UR13+0x6880], R140 ;  /* 0x0068808c6c007988 */ /* 0x0001e8000800000d */
[----:B------:R1:W2:Y:S04]  /*13210*/  @!P0 LDG.E.U8 R141, desc[UR26][R126.64] ;  /* 0x0000001a7e8d8981 */ /* 0x0002a8000c1e1100 */
        /* <DEDUP_REMOVED lines=30> */
[----:B---3--:R-:W-:Y:S01]  /*13400*/  PRMT R174, RZ, 0x7610, R174 ;  /* 0x00007610ffae7816 */ /* 0x008fe200000000ae */
[----:B------:R1:W-:Y:S04]  /*13410*/  STS.U8 [R108+UR13+0x7280], R173 ;  /* 0x007280ad6c007988 */ /* 0x0003e8000800000d */
[----:B------:R3:W-:Y:S01]  /*13420*/  STS.U8 [R108+UR13+0x7480], R172 ;  /* 0x007480ac6c007988 */ /* 0x0007e2000800000d */
[----:B-1----:R-:W-:Y:S02]  /*13430*/  PRMT R173, RZ, 0x7610, R173 ;  /* 0x00007610ffad7816 */ /* 0x002fe400000000ad */
[----:B---3--:R-:W-:Y:S01]  /*13440*/  PRMT R172, RZ, 0x7610, R172 ;  /* 0x00007610ffac7816 */ /* 0x008fe200000000ac */
[----:B------:R1:W-:Y:S04]  /*13450*/  STS.U8 [R108+UR13+0x7680], R171 ;  /* 0x007680ab6c007988 */ /* 0x0003e8000800000d */
[----:B------:R3:W-:Y:S01]  /*13460*/  STS.U8 [R108+UR13+0x7880], R170 ;  /* 0x007880aa6c007988 */ /* 0x0007e2000800000d */
[----:B-1----:R-:W-:-:S02]  /*13470*/  PRMT R171, RZ, 0x7610, R171 ;  /* 0x00007610ffab7816 */ /* 0x002fc400000000ab */
[----:B---3--:R-:W-:Y:S01]  /*13480*/  PRMT R170, RZ, 0x7610, R170 ;  /* 0x00007610ffaa7816 */ /* 0x008fe200000000aa */
[----:B-----5:R1:W-:Y:S04]  /*13490*/  STS.U8 [R108+UR13+0x7a80], R139 ;  /* 0x007a808b6c007988 */ /* 0x0203e8000800000d */
[----:B------:R3:W-:Y:S01]  /*134a0*/  STS.U8 [R108+UR13+0x7c80], R138 ;  /* 0x007c808a6c007988 */ /* 0x0007e2000800000d */
[----:B-1----:R-:W-:Y:S02]  /*134b0*/  PRMT R139, RZ, 0x7610, R139 ;  /* 0x00007610ff8b7816 */ /* 0x002fe4000000008b */
[----:B---3--:R-:W-:Y:S01]  /*134c0*/  PRMT R138, RZ, 0x7610, R138 ;  /* 0x00007610ff8a7816 */ /* 0x008fe2000000008a */
        /* <DEDUP_REMOVED lines=20> */
[----:B------:R1:W-:Y:S02]  /*13610*/  STS.U8 [R109+UR13+0x5300], R158 ;  /* 0x0053009e6d007988 */ /* 0x0003e4000800000d */
[----:B-1----:R-:W-:Y:S02]  /*13620*/  PRMT R158, RZ, 0x7610, R158 ;  /* 0x00007610ff9e7816 */ /* 0x002fe4000000009e */
        /* <DEDUP_REMOVED lines=9> */
[----:B------:R0:W-:Y:S01]  /*136c0*/  STS.U8 [R109+UR13+0x5900], R155 ;  /* 0x0059009b6d007988 */ /* 0x0001e2000800000d */
[----:B-1----:R-:W-:-:S02]  /*136d0*/  @!P0 IMAD.MOV.U32 R126, RZ, RZ, R111 ;  /* 0x000000ffff7e8224 */ /* 0x002fc400078e006f */
[----:B------:R-:W-:Y:S01]  /*136e0*/  @!P0 IMAD.MOV.U32 R127, RZ, RZ, R112 ;  /* 0x000000ffff7f8224 */ /* 0x000fe200078e0070 */
[----:B------:R-:W2:Y:S04]  /*136f0*/  LDL R178, [R1+0x84] ;  /* 0x0000840001b27983 */ /* 0x000ea80000100800 */
[----:B------:R1:W2:Y:S04]  /*13700*/  @!P0 LDG.E.U8 R173, desc[UR26][R126.64] ;  /* 0x0000001a7ead8981 */ /* 0x0002a8000c1e1100 */
[----:B------:R-:W2:Y:S01]  /*13710*/  LDL R177, [R1+0x88] ;  /* 0x0000880001b17983 */ /* 0x000ea20000100800 */
[----:B-1----:R-:W-:-:S02]  /*13720*/  @!P0 IMAD.MOV.U32 R126, RZ, RZ, R113 ;  /* 0x000000ffff7e8224 */ /* 0x002fc400078e0071 */
[----:B------:R-:W-:-:S05]  /*13730*/  @!P0 IMAD.MOV.U32 R127, RZ, RZ, R114 ;  /* 0x000000ffff7f8224 */ /* 0x000fca00078e0072 */
[----:B------:R1:W2:Y:S02]  /*13740*/  @!P0 LDG.E.U8 R172, desc[UR26][R126.64] ;  /* 0x0000001a7eac8981 */ /* 0x0002a4000c1e1100 */
[----:B-1----:R-:W-:Y:S02]  /*13750*/  @!P0 IMAD.MOV.U32 R126, RZ, RZ, R115 ;  /* 0x000000ffff7e8224 */ /* 0x002fe400078e0073 */
        /* <DEDUP_REMOVED lines=43> */
[----:B------:R1:W2:Y:S04]  /*13a10*/  @!P0 LDG.E.U8 R158, desc[UR26][R126.64] ;  /* 0x0000001a7e9e8981 */ /* 0x0002a8000c1e1100 */
        /* <DEDUP_REMOVED lines=9> */
[----:B-----5:R-:W-:Y:S02]  /*13ab0*/  PRMT R156, RZ, 0x7610, R156 ;  /* 0x00007610ff9c7816 */ /* 0x020fe4000000009c */
[----:B0-----:R-:W-:-:S04]  /*13ac0*/  @!P0 LOP3.LUT R127, R127, R126, RZ, 0x3c, !PT ;  /* 0x0000007e7f7f8212 */ /* 0x001fc800078e3cff */
[----:B------:R-:W-:-:S04]  /*13ad0*/  @!P0 LOP3.LUT R126, R127, R126, RZ, 0x3c, !PT ;  /* 0x0000007e7f7e8212 */ /* 0x000fc800078e3cff */
[----:B------:R-:W-:-:S05]  /*13ae0*/  @!P0 LOP3.LUT R127, R127, R126, RZ, 0x3c, !PT ;  /* 0x0000007e7f7f8212 */ /* 0x000fca00078e3cff */
[----:B------:R0:W5:Y:S04]  /*13af0*/  @!P0 LDG.E.U8 R156, desc[UR26][R126.64] ;  /* 0x0000001a7e9c8981 */ /* 0x000168000c1e1100 */
        /* <DEDUP_REMOVED lines=60> */
[----:B----4-:R4:W-:Y:S04]  /*13ec0*/  STS.U8 [R109+UR13+0x6b00], R146 ;  /* 0x006b00926d007988 */ /* 0x0109e8000800000d */
        /* <DEDUP_REMOVED lines=12> */
[----:B----4-:R-:W-:Y:S02]  /*13f90*/  PRMT R146, RZ, 0x7610, R146 ;  /* 0x00007610ff927816 */ /* 0x010fe40000000092 */
[----:B0-----:R-:W-:-:S04]  /*13fa0*/  @!P0 LOP3.LUT R127, R127, R126, RZ, 0x3c, !PT ;  /* 0x0000007e7f7f8212 */ /* 0x001fc800078e3cff */
[----:B------:R-:W-:-:S04]  /*13fb0*/  @!P0 LOP3.LUT R126, R127, R126, RZ, 0x3c, !PT ;  /* 0x0000007e7f7e8212 */ /* 0x000fc800078e3cff */
[----:B------:R-:W-:-:S05]  /*13fc0*/  @!P0 LOP3.LUT R127, R127, R126, RZ, 0x3c, !PT ;  /* 0x0000007e7f7f8212 */ /* 0x000fca00078e3cff */
[----:B------:R0:W4:Y:S04]  /*13fd0*/  @!P0 LDG.E.U8 R146, desc[UR26][R126.64] ;  /* 0x0000001a7e928981 */ /* 0x000128000c1e1100 */
        /* <DEDUP_REMOVED lines=18> */
[----:B------:R-:W-:-:S05]  /*14100*/  @!P0 IMAD.MOV.U32 R127, RZ, RZ, R178 ;  /* 0x000000ffff7f8224 */ /* 0x000fca00078e00b2 */
[----:B------:R-:W2:Y:S04]  /*14110*/  @!P0 LDG.E.U8 R143, desc[UR26][R126.64] ;  /* 0x0000001a7e8f8981 */ /* 0x000ea8000c1e1100 */
[----:B------:R0:W-:Y:S04]  /*14120*/  STS.U8 [R109+UR13+0x7300], R142 ;  /* 0x0073008e6d007988 */ /* 0x0001e8000800000d */
        /* <DEDUP_REMOVED lines=24> */
[----:B-----5:R0:W-:Y:S04]  /*142b0*/  STS.U8 [R110+UR13+0x6580], R156 ;  /* 0x0065809c6e007988 */ /* 0x0201e8000800000d */
        /* <DEDUP_REMOVED lines=9> */
[----:B----4-:R0:W-:Y:S04]  /*14350*/  STS.U8 [R110+UR13+0x7980], R146 ;  /* 0x007980926e007988 */ /* 0x0101e8000800000d */
[----:B------:R0:W-:Y:S01]  /*14360*/  STS.U8 [R110+UR13+0x7b80], R145 ;  /* 0x007b80916e007988 */ /* 0x0001e2000800000d */
[----:B------:R-:W-:Y:S01]  /*14370*/  ULEA UR15, UR32, UR13, 0x3 ;  /* 0x0000000d200f7291 */ /* 0x000fe2000f8e18ff */
[----:B------:R-:W-:-:S03]  /*14380*/  UMOV UR4, UR5 ;  /* 0x0000000500047c82 */ /* 0x000fc60008000000 */
[----:B------:R-:W-:Y:S01]  /*14390*/  UIADD3 UR15, UPT, UPT, UR15, 0xa000, URZ ;  /* 0x0000a0000f0f7890 */ /* 0x000fe2000fffe0ff */
[----:B---3--:R0:W-:Y:S04]  /*143a0*/  STS.U8 [R110+UR13+0x7d80], R144 ;  /* 0x007d80906e007988 */ /* 0x0081e8000800000d */
[----:B--2---:R0:W-:Y:S01]  /*143b0*/  STS.U8 [R110+UR13+0x7f80], R143 ;  /* 0x007f808f6e007988 */ /* 0x0041e2000800000d */
[----:B------:R1:W-:Y:S06]  /*143c0*/  MEMBAR.ALL.CTA ;  /* 0x0000000000007992 */ /* 0x0003ec0000008000 */
[----:B-1----:R-:W1:Y:S02]  /*143d0*/  FENCE.VIEW.ASYNC.S ;  /* 0x00000000000073c6 */ /* 0x002e640000000000 */
[----:B-1----:R-:W-:Y:S06]  /*143e0*/  BAR.SYNC.DEFER_BLOCKING 0x0 ;  /* 0x0000000000007b1d */ /* 0x002fec0000010000 */
[----:B------:R-:W-:Y:S05]  /*143f0*/  BRA.U UP1, `(.L_x_9) ;  /* 0x00000001013c7547 */ /* 0x000fea000b800000 */
[----:B------:R-:W-:Y:S01]  /*14400*/  UMOV UR20, UR6 ;  /* 0x0000000600147c82 */ /* 0x000fe20008000000 */
[----:B------:R-:W-:Y:S01]  /*14410*/  UMOV UR21, 0x80004020 ;  /* 0x8000402000157882 */ /* 0x000fe20000000000 */
[----:B------:R-:W-:Y:S01]  /*14420*/  UMOV UR22, UR8 ;  /* 0x0000000800167c82 */ /* 0x000fe20008000000 */
[----:B------:R-:W-:Y:S01]  /*14430*/  UMOV UR23, 0x80004020 ;  /* 0x8000402000177882 */ /* 0x000fe20000000000 */
[----:B------:R-:W-:Y:S01]  /*14440*/  UMOV UR24, 0x0 ;  /* 0x0000000000187882 */ /* 0x000fe20000000000 */
[----:B------:R-:W-:Y:S01]  /*14450*/  UMOV UR25, 0x4408490 ;  /* 0x0440849000197882 */ /* 0x000fe20000000000 */
[----:B------:R-:W-:Y:S01]  /*14460*/  UMOV UR10, UR15 ;  /* 0x0000000f000a7c82 */ /* 0x000fe20008000000 */
[----:B------:R-:W-:Y:S01]  /*14470*/  UMOV UR11, URZ ;  /* 0x000000ff000b7c82 */ /* 0x000fe20008000000 */
[----:B------:R-:W-:Y:S01]  /*14480*/  UMOV UR36, 0x0 ;  /* 0x0000000000247882 */ /* 0x000fe20000000000 */
[----:B------:R-:W-:Y:S01]  /*14490*/  UMOV UR37, 0x4408490 ;  /* 0x0440849000257882 */ /* 0x000fe20000000000 */
[----:B------:R1:W-:Y:S01]  /*144a0*/  UTCQMMA gdesc[UR20], gdesc[UR22], tmem[UR12], tmem[UR24], idesc[UR25], UPT ;  /* 0x00ff1816140075ea */ /* 0x0003e2000b80030c */
[----:B------:R-:W-:Y:S01]  /*144b0*/  UMOV UR5, UR10 ;  /* 0x0000000a00057c82 */ /* 0x000fe20008000000 */
[----:B------:R1:W-:Y:S01]  /*144c0*/  UTCQMMA gdesc[UR16], gdesc[UR18], tmem[UR12], tmem[UR36], idesc[UR37], UPT ;  /* 0x00ff2412100075ea */ /* 0x0003e2000b80030c */
[----:B------:R1:W-:Y:S01]  /*144d0*/  UTCBAR [UR5], URZ ;  /* 0x000000ff050073e9 */ /* 0x0003e200080000ff */
[----:B------:R-:W-:-:S02]  /*144e0*/  NOP ;  /* 0x0000000000007918 */ /* 0x000fc40000000000 */
.L_x_9:
[----:B------:R-:W-:Y:S01]  /*144f0*/  UIADD3 UR32, UPT, UPT, UR32, 0x1, URZ ;  /* 0x0000000120207890 */ /* 0x000fe2000fffe0ff */
[----:B------:R-:W-:Y:S01]  /*14500*/  IMAD.U32 R126, RZ, RZ, UR4 ;  /* 0x00000004ff7e7e24 */ /* 0x000fe2000f8e00ff */
[----:B------:R-:W-:Y:S02]  /*14510*/  UIADD3 UR30, UPT, UPT, UR30, -0x1, URZ ;  /* 0xffffffff1e1e7890 */ /* 0x000fe4000fffe0ff */
[----:B------:R-:W-:Y:S02]  /*14520*/  UISETP.GT.AND UP2, UPT, UR32, 0x1, UPT ;  /* 0x000000012000788c */ /* 0x000fe4000bf44270 */
[----:B------:R-:W-:Y:S02]  /*14530*/  UIADD3 UR31, UPT, UPT, UR31, -0x40, URZ ;  /* 0xffffffc01f1f7890 */ /* 0x000fe4000fffe0ff */
[----:B-1----:R-:W-:Y:S02]  /*14540*/  USEL UR5, URZ, 0x1, !UP2 ;  /* 0x00000001ff057887 */ /* 0x002fe4000d000000 */
[----:B------:R-:W-:-:S02]  /*14550*/  USEL UR32, UR32, URZ, !UP2 ;  /* 0x000000ff20207287 */ /* 0x000fc4000d000000 */
[----:B------:R-:W-:Y:S02]  /*14560*/  UISETP.NE.U32.AND UP2, UPT, UR30, URZ, UPT ;  /* 0x000000ff1e00728c */ /* 0x000fe4000bf45070 */
[----:B------:R-:W-:-:S07]  /*14570*/  ULOP3.LUT UR5, UR4, UR5, URZ, 0x3c, !UPT ;  /* 0x0000000504057292 */ /* 0x000fce000f8e3cff */
[----:B------:R-:W-:Y:S05]  /*14580*/  BRA.U UP2, `(.L_x_10) ;  /* 0xffffff99025c7547 */ /* 0x000fea000b83ffff */
.L_x_7:
[----:B0-----:R-:W0:Y:S01]  /*14590*/  S2R R127, SR_TID.X ;  /* 0x00000000007f7919 */ /* 0x001e220000002100 */
[----:B------:R-:W-:Y:S01]  /*145a0*/  UISETP.GE.AND UP1, UPT, UR33, 0x40, UPT ;  /* 0x000000402100788c */ /* 0x000fe2000bf26270 */
[C---:B0----5:R-:W-:Y:S02]  /*145b0*/  IMAD.SHL.U32 R2, R127.reuse, 0x10, RZ ;  /* 0x000000107f027824 */ /* 0x061fe400078e00ff */
[C---:B------:R-:W-:Y:S02]  /*145c0*/  IMAD.SHL.U32 R4, R127.reuse, 0x80, RZ ;  /* 0x000000807f047824 */ /* 0x040fe400078e00ff */
[----:B------:R-:W-:Y:S01]  /*145d0*/  IMAD.SHL.U32 R3, R127, 0x8, RZ ;  /* 0x000000087f037824 */ /* 0x000fe200078e00ff */
[----:B------:R-:W-:Y:S02]  /*145e0*/  LOP3.LUT R2, R2, 0xf0, RZ, 0xc0, !PT ;  /* 0x000000f002027812 */ /* 0x000fe400078ec0ff */
[----:B------:R-:W-:Y:S02]  /*145f0*/  LOP3.LUT R5, R4, 0x800, RZ, 0xc0, !PT ;  /* 0x0000080004057812 */ /* 0x000fe400078ec0ff */
[----:B------:R-:W-:-:S02]  /*14600*/  LOP3.LUT R3, R3, 0x300, RZ, 0xc0, !PT ;  /* 0x0000030003037812 */ /* 0x000fc400078ec0ff */
[----:B------:R-:W-:-:S05]  /*14610*/  IADD3 R2, PT, PT, R2, UR13, R5 ;  /* 0x0000000d02027c10 */ /* 0x000fca000fffe005 */
[----:B------:R-:W-:Y:S01]  /*14620*/  IMAD.IADD R2, R3, 0x1, R2 ;  /* 0x0000000103027824 */ /* 0x000fe200078e0202 */
[----:B------:R-:W-:Y:S06]  /*14630*/  BRA.U !UP1, `(.L_x_11) ;  /* 0x0000000109107547 */ /* 0x000fec000b800000 */
[----:B------:R-:W-:-:S06]  /*14640*/  USHF.L.U32 UR4, UR4, 0x1f, URZ ;  /* 0x0000001f04047899 */ /* 0x000fcc00080006ff */
[----:B------:R-:W-:-:S04]  /*14650*/  IMAD.U32 R3, RZ, RZ, UR4 ;  /* 0x00000004ff037e24 */ /* 0x000fc8000f8e00ff */
[----:B------:R-:W0:Y:S02]  /*14660*/  SYNCS.PHASECHK.TRANS64.TRYWAIT P0, [UR15], R3 ;  /* 0x00000003ff0075a7 */ /* 0x000e24000800110f */
[----:B0-----:R-:W-:Y:S05]  /*14670*/  @!P0 BRA `(.L_x_12) ;  /* 0x0000005800948947 */ /* 0x001fea0003800000 */
.L_x_11:
[----:B------:R-:W2:Y:S01]  /*14680*/  LDL.LU R133, [R1+0x2dc] ;  /* 0x0002dc0001857983 */ /* 0x000ea20000300800 */
[----:B------:R-:W0:Y:S03]  /*14690*/  LDCU.128 UR8, c[0x0][0x390] ;  /* 0x00007200ff0877ac */ /* 0x000e260008000c00 */
[----:B------:R-:W0:Y:S01]  /*146a0*/  LDL.LU R132, [R1+0x2a4] ;  /* 0x0002a40001847983 */ /* 0x000e220000300800 */
[----:B------:R-:W2:Y:S01]  /*146b0*/  LDCU UR4, c[0x0][0x39c] ;  /* 0x00007380ff0477ac */ /* 0x000ea20008000800 */
[----:B------:R-:W-:Y:S06]  /*146c0*/  BAR.SYNC.DEFER_BLOCKING 0x0 ;  /* 0x0000000000007b1d */ /* 0x000fec0000010000 */
[----:B------:R-:W1:Y:S01]  /*146d0*/  LDCU UR5, c[0x0][0x39c] ;  /* 0x00007380ff0577ac */ /* 0x000e620008000800 */
[----:B------:R-:W3:Y:S01]  /*146e0*/  LDCU UR6, c[0x0][0x39c] ;  /* 0x00007380ff0677ac */ /* 0x000ee20008000800 */
[----:B------:R-:W4:Y:S01]  /*146f0*/  LDCU UR7, c[0x0][0x39c] ;  /* 0x00007380ff0777ac */ /* 0x000f220008000800 */
[----:B------:R-:W5:Y:S02]  /*14700*/  @!P3 SYNCS.CCTL.IV [UR13+0xa000] ;  /* 0x00a00000ff00b9b1 */ /* 0x000f64000800000d */
[----:B-----5:R-:W-:Y:S06]  /*14710*/  BAR.SYNC.DEFER_BLOCKING 0x0 ;  /* 0x0000000000007b1d */ /* 0x020fec0000010000 */
[----:B------:R-:W-:Y:S01]  /*14720*/  LDTM.16dp32bit_t0_t15.x128 R4, tmem[UR14] ;  /* 0x0000000e000479ee */ /* 0x000fe20008b80000 */
[----:B------:R-:W5:Y:S01]  /*14730*/  LDTM.16dp32bit_t16_t31.x128 R4, tmem[UR14+0x80] ;  /* 0x0000800e000479ee */ /* 0x000f620008ba0000 */
[----:B------:R-:W0:Y:S01]  /*14740*/  @!P3 SYNCS.CCTL.IV [UR13+0xa008] ;  /* 0x00a00800ff00b9b1 */ /* 0x000e22000800000d */
[----:B------:R-:W-:Y:S01]  /*14750*/  NOP ;  /* 0x0000000000007918 */ /* 0x000fe20000000000 */
[----:B-----5:R-:W-:-:S02]  /*14760*/  F2FP.SATFINITE.E5M2.F32.PACK_AB_MERGE_C R4, R5, R4, RZ ;  /* 0x000000040504723e */ /* 0x020fc400048060ff */
[----:B------:R-:W-:Y:S02]  /*14770*/  F2FP.SATFINITE.E5M2.F32.PACK_AB_MERGE_C R6, R7, R6, RZ ;  /* 0x000000060706723e */ /* 0x000fe400048060ff */
[----:B------:R-:W-:Y:S02]  /*14780*/  F2FP.SATFINITE.E5M2.F32.PACK_AB_MERGE_C R8, R9, R8, RZ ;  /* 0x000000080908723e */ /* 0x000fe400048060ff */
[----:B------:R-:W-:Y:S02]  /*14790*/  F2FP.SATFINITE.E5M2.F32.PACK_AB_MERGE_C R12, R13, R12, RZ ;  /* 0x0000000c0d0c723e */ /* 0x000fe400048060ff */
[----:B------:R-:W-:Y:S02]  /*147a0*/  F2FP.SATFINITE.E5M2.F32.PACK_AB_MERGE_C R14, R15, R14, RZ ;  /* 0x0000000e0f0e723e */ /* 0x000fe400048060ff */
[----:B------:R-:W-:Y:S02]  /*147b0*/  F2FP.SATFINITE.E5M2.F32.PACK_AB_MERGE_C R16, R17, R16, RZ ;  /* 0x000000101110723e */ /* 0x000fe400048060ff */
[----:B------:R-:W-:-:S02]  /*147c0*/  LOP3.LUT R4, R4, 0xffff, RZ, 0xc0, !PT ;  /* 0x0000ffff04047812 */ /* 0x000fc400078ec0ff */
[----:B------:R-:W-:Y:S02]  /*147d0*/  LOP3.LUT R3, R6, 0xffff, RZ, 0xc0, !PT ;  /* 0x0000ffff06037812 */ /* 0x000fe400078ec0ff */
[----:B------:R-:W-:Y:S02]  /*147e0*/  LOP3.LUT R8, R8, 0xffff, RZ, 0xc0, !PT ;  /* 0x0000ffff08087812 */ /* 0x000fe400078ec0ff */
[----:B------:R-:W-:Y:S02]  /*147f0*/  LOP3.LUT R16, R16, 0xffff, RZ, 0xc0, !PT ;  /* 0x0000ffff10107812 */ /* 0x000fe400078ec0ff */
[----:B------:R-:W-:Y:S02]  /*14800*/  LOP3.LUT R12, R12, 0xffff, RZ, 0xc0, !PT ;  /* 0x0000ffff0c0c7812 */ /* 0x000fe400078ec0ff */
[----:B------:R-:W-:Y:S02]  /*14810*/  LOP3.LUT R5, R14, 0xffff, RZ, 0xc0, !PT ;  /* 0x0000ffff0e057812 */ /* 0x000fe400078ec0ff */
[----:B------:R-:W-:-:S02]  /*14820*/  PRMT R7, R8, 0x3340, R1 ;  /* 0x0000334008077816 */ /* 0x000fc40000000001 */
[----:B------:R-:W-:Y:S02]  /*14830*/  PRMT R6, R4, 0x3340, R3 ;  /* 0x0000334004067816 */ /* 0x000fe40000000003 */
[----:B------:R-:W-:Y:S02]  /*14840*/  PRMT R9, R16, 0x3340, R1 ;  /* 0x0000334010097816 */ /* 0x000fe40000000001 */
[----:B------:R-:W-:Y:S02]  /*14850*/  PRMT R14, R12, 0x3340, R5 ;  /* 0x000033400c0e7816 */ /* 0x000fe40000000005 */
[----:B------:R-:W-:Y:S02]  /*14860*/  F2FP.SATFINITE.E5M2.F32.PACK_AB_MERGE_C R28, R29, R28, RZ ;  /* 0x0000001c1d1c723e */ /* 0x000fe400048060ff */
[----:B------:R-:W-:Y:S02]  /*14870*/  F2FP.SATFINITE.E5M2.F32.PACK_AB_MERGE_C R30, R31, R30, RZ ;  /* 0x0000001e1f1e723e */ /* 0x000fe400048060ff */
[----:B------:R-:W-:-:S02]  /*14880*/  F2FP.SATFINITE.E5M2.F32.PACK_AB_MERGE_C R32, R33, R32, RZ ;  /* 0x000000202120723e */ /* 0x000fc400048060ff */
[----:B------:R-:W-:Y:S02]  /*14890*/  PRMT R7, R6, 0x5410, R7 ;  /* 0x0000541006077816 */ /* 0x000fe40000000007 */
[----:B------:R-:W-:Y:S02]  /*148a0*/  F2FP.SATFINITE.E5M2.F32.PACK_AB_MERGE_C R20, R21, R20, RZ ;  /* 0x000000141514723e */ /* 0x000fe400048060ff */
[----:B------:R-:W-:Y:S02]  /*148b0*/  F2FP.SATFINITE.E5M2.F32.PACK_AB_MERGE_C R22, R23, R22, RZ ;  /* 0x000000161716723e */ /* 0x000fe400048060ff */
[----:B------:R-:W-:Y:S02]  /*148c0*/  F2FP.SATFINITE.E5M2.F32.PACK_AB_MERGE_C R24, R25, R24, RZ ;  /* 0x000000181918723e */ /* 0x000fe400048060ff */
[----:B------:R-:W-:Y:S02]  /*148d0*/  PRMT R6, R14, 0x5410, R9 ;  /* 0x000054100e067816 */ /* 0x000fe40000000009 */
[----:B------:R-:W-:-:S02]  /*148e0*/  F2FP.SATFINITE.E5M2.F32.PACK_AB_MERGE_C R36, R37, R36, RZ ;  /* 0x000000242524723e */ /* 0x000fc400048060ff */
[----:B------:R-:W-:Y:S02]  /*148f0*/  F2FP.SATFINITE.E5M2.F32.PACK_AB_MERGE_C R38, R39, R38, RZ ;  /* 0x000000262726723e */ /* 0x000fe400048060ff */
[----:B------:R-:W-:Y:S02]  /*14900*/  F2FP.SATFINITE.E5M2.F32.PACK_AB_MERGE_C R40, R41, R40, RZ ;  /* 0x000000282928723e */ /* 0x000fe400048060ff */
[----:B------:R-:W-:Y:S02]  /*14910*/  LOP3.LUT R14, R28, 0xffff, RZ, 0xc0, !PT ;  /* 0x0000ffff1c0e7812 */ /* 0x000fe400078ec0ff */
[----:B------:R-:W-:Y:S02]  /*14920*/  LOP3.LUT R15, R30, 0xffff, RZ, 0xc0, !PT ;  /* 0x0000ffff1e0f7812 */ /* 0x000fe400078ec0ff */
[----:B------:R-:W-:Y:S02]  /*14930*/  LOP3.LUT R32, R32, 0xffff, RZ, 0xc0, !PT ;  /* 0x0000ffff20207812 */ /* 0x000fe400078ec0ff */
[----:B------:R-:W-:-:S02]  /*14940*/  F2FP.SATFINITE.E5M2.F32.PACK_AB_MERGE_C R44, R45, R44, RZ ;  /* 0x0000002c2d2c723e */ /* 0x000fc400048060ff */
[----:B------:R-:W-:Y:S02]  /*14950*/  F2FP.SATFINITE.E5M2.F32.PACK_AB_MERGE_C R46, R47, R46, RZ ;  /* 0x0000002e2f2e723e */ /* 0x000fe400048060ff */
[----:B------:R-:W-:Y:S02]  /*14960*/  F2FP.SATFINITE.E5M2.F32.PACK_AB_MERGE_C R48, R49, R48, RZ ;  /* 0x000000303130723e */ /* 0x000fe400048060ff */
[----:B------:R-:W-:Y:S02]  /*14970*/  F2FP.SATFINITE.E5M2.F32.PACK_AB_MERGE_C R60, R61, R60, RZ ;  /* 0x0000003c3d3c723e */ /* 0x000fe400048060ff */
[----:B------:R-:W-:Y:S02]  /*14980*/  F2FP.SATFINITE.E5M2.F32.PACK_AB_MERGE_C R62, R63, R62, RZ ;  /* 0x0000003e3f3e723e */ /* 0x000fe400048060ff */
[----:B------:R-:W-:Y:S02]  /*14990*/  F2FP.SATFINITE.E5M2.F32.PACK_AB_MERGE_C R64, R65, R64, RZ ;  /* 0x000000404140723e */ /* 0x000fe400048060ff */
[----:B------:R-:W-:-:S02]  /*149a0*/  F2FP.SATFINITE.E5M2.F32.PACK_AB_MERGE_C R18, R19, R18, RZ ;  /* 0x000000121312723e */ /* 0x000fc400048060ff */
[----:B------:R-:W-:Y:S02]  /*149b0*/  LOP3.LUT R9, R20, 0xffff, RZ, 0xc0, !PT ;  /* 0x0000ffff14097812 */ /* 0x000fe400078ec0ff */
[----:B------:R-:W-:Y:S02]  /*149c0*/  LOP3.LUT R22, R22, 0xffff, RZ, 0xc0, !PT ;  /* 0x0000ffff16167812 */ /* 0x000fe400078ec0ff */
[----:B------:R-:W-:Y:S02]  /*149d0*/  LOP3.LUT R24, R24, 0xffff, RZ, 0xc0, !PT ;  /* 0x0000ffff18187812 */ /* 0x000fe400078ec0ff */
[----:B------:R-:W-:Y:S02]  /*149e0*/  F2FP.SATFINITE.E5M2.F32.PACK_AB_MERGE_C R52, R53, R52, RZ ;  /* 0x000000343534723e */ /* 0x000fe400048060ff */
[----:B------:R-:W-:Y:S02]  /*149f0*/  F2FP.SATFINITE.E5M2.F32.PACK_AB_MERGE_C R54, R55, R54, RZ ;  /* 0x000000363736723e */ /* 0x000fe400048060ff */
[----:B------:R-:W-:-:S02]  /*14a00*/  F2FP.SATFINITE.E5M2.F32.PACK_AB_MERGE_C R56, R57, R56, RZ ;  /* 0x000000383938723e */ /* 0x000fc400048060ff */
[----:B------:R-:W-:Y:S02]  /*14a10*/  LOP3.LUT R36, R36, 0xffff, RZ, 0xc0, !PT ;  /* 0x0000ffff24247812 */ /* 0x000fe400078ec0ff */
[----:B------:R-:W-:Y:S02]  /*14a20*/  LOP3.LUT R17, R38, 0xffff, RZ, 0xc0, !PT ;  /* 0x0000ffff26117812 */ /* 0x000fe400078ec0ff */
[----:B------:R-:W-:Y:S02]  /*14a30*/  LOP3.LUT R40, R40, 0xffff, RZ, 0xc0, !PT ;  /* 0x0000ffff28287812 */ /* 0x000fe400078ec0ff */
[----:B------:R-:W-:Y:S02]  /*14a40*/  PRMT R19, R32, 0x3340, R1 ;  /* 0x0000334020137816 */ /* 0x000fe40000000001 */
[----:B------:R-:W-:Y:S02]  /*14a50*/  PRMT R28, R14, 0x3340, R15 ;  /* 0x000033400e1c7816 */ /* 0x000fe4000000000f */
[----:B------:R-:W-:-:S02]  /*14a60*/  F2FP.SATFINITE.E5M2.F32.PACK_AB_MERGE_C R68, R69, R68, RZ ;  /* 0x000000444544723e */ /* 0x000fc400048060ff */
[----:B------:R-:W-:Y:S02]  /*14a70*/  F2FP.SATFINITE.E5M2.F32.PACK_AB_MERGE_C R70, R71, R70, RZ ;  /* 0x000000464746723e */ /* 0x000fe400048060ff */
[----:B------:R-:W-:Y:S02]  /*14a80*/  F2FP.SATFINITE.E5M2.F32.PACK_AB_MERGE_C R72, R73, R72, RZ ;  /* 0x000000484948723e */ /* 0x000fe400048060ff */
[----:B------:R-:W-:Y:S02]  /*14a90*/  LOP3.LUT R44, R44, 0xffff, RZ, 0xc0, !PT ;  /* 0x0000ffff2c2c7812 */ /* 0x000fe400078ec0ff */
[----:B------:R-:W-:Y:S02]  /*14aa0*/  LOP3.LUT R33, R46, 0xffff, RZ, 0xc0, !PT ;  /* 0x0000ffff2e217812 */ /* 0x000fe400078ec0ff */
[----:B------:R-:W-:Y:S02]  /*14ab0*/  LOP3.LUT R48, R48, 0xffff, RZ, 0xc0, !PT ;  /* 0x0000ffff30307812 */ /* 0x000fe400078ec0ff */
[----:B------:R-:W-:-:S02]  /*14ac0*/  LOP3.LUT R60, R60, 0xffff, RZ, 0xc0, !PT ;  /* 0x0000ffff3c3c7812 */ /* 0x000fc400078ec0ff */
[----:B------:R-:W-:Y:S02]  /*14ad0*/  LOP3.LUT R39, R62, 0xffff, RZ, 0xc0, !PT ;  /* 0x0000ffff3e277812 */ /* 0x000fe400078ec0ff */
[----:B------:R-:W-:Y:S02]  /*14ae0*/  LOP3.LUT R64, R64, 0xffff, RZ, 0xc0, !PT ;  /* 0x0000ffff40407812 */ /* 0x000fe400078ec0ff */
[----:B------:R-:W-:Y:S02]  /*14af0*/  F2FP.SATFINITE.E5M2.F32.PACK_AB_MERGE_C R76, R77, R76, RZ ;  /* 0x0000004c4d4c723e */ /* 0x000fe400048060ff */
[----:B------:R-:W-:Y:S02]  /*14b00*/  F2FP.SATFINITE.E5M2.F32.PACK_AB_MERGE_C R78, R79, R78, RZ ;  /* 0x0000004e4f4e723e */ /* 0x000fe400048060ff */
[----:B------:R-:W-:Y:S02]  /*14b10*/  F2FP.SATFINITE.E5M2.F32.PACK_AB_MERGE_C R80, R81, R80, RZ ;  /* 0x000000505150723e */ /* 0x000fe400048060ff */
[----:B------:R-:W-:-:S02]  /*14b20*/  F2FP.SATFINITE.E5M2.F32.PACK_AB_MERGE_C R84, R85, R84, RZ ;  /* 0x000000545554723e */ /* 0x000fc400048060ff */
[----:B------:R-:W-:Y:S02]  /*14b30*/  F2FP.SATFINITE.E5M2.F32.PACK_AB_MERGE_C R86, R87, R86, RZ ;  /* 0x000000565756723e */ /* 0x000fe400048060ff */
[----:B------:R-:W-:Y:S02]  /*14b40*/  F2FP.SATFINITE.E5M2.F32.PACK_AB_MERGE_C R88, R89, R88, RZ ;  /* 0x000000585958723e */ /* 0x000fe400048060ff */
[----:B------:R-:W-:Y:S02]  /*14b50*/  F2FP.SATFINITE.E5M2.F32.PACK_AB_MERGE_C R108, R109, R108, RZ ;  /* 0x0000006c6d6c723e */ /* 0x000fe400048060ff */
[----:B------:R-:W-:Y:S02]  /*14b60*/  F2FP.SATFINITE.E5M2.F32.PACK_AB_MERGE_C R110, R111, R110, RZ ;  /* 0x0000006e6f6e723e */ /* 0x000fe400048060ff */
[----:B------:R-:W-:Y:S02]  /*14b70*/  F2FP.SATFINITE.E5M2.F32.PACK_AB_MERGE_C R112, R113, R112, RZ ;  /* 0x000000707170723e */ /* 0x000fe400048060ff */
[----:B------:R-:W-:-:S02]  /*14b80*/  PRMT R31, R24, 0x3340, R1 ;  /* 0x00003340181f7816 */ /* 0x000fc40000000001 */
[----:B------:R-:W-:Y:S02]  /*14b90*/  PRMT R20, R9, 0x3340, R22 ;  /* 0x0000334009147816 */ /* 0x000fe40000000016 */
[----:B------:R-:W-:Y:S02]  /*14ba0*/  F2FP.SATFINITE.E5M2.F32.PACK_AB_MERGE_C R10, R11, R10, RZ ;  /* 0x0000000a0b0a723e */ /* 0x000fe400048060ff */
[----:B------:R-:W-:Y:S02]  /*14bb0*/  PRMT R13, R40, 0x3340, R1 ;  /* 0x00003340280d7816 */ /* 0x000fe40000000001 */
[----:B------:R-:W-:Y:S02]  /*14bc0*/  PRMT R30, R36, 0x3340, R17 ;  /* 0x00003340241e7816 */ /* 0x000fe40000000011 */
[----:B------:R-:W-:Y:S02]  /*14bd0*/  PRMT R19, R28, 0x5410, R19 ;  /* 0x000054101c137816 */ /* 0x000fe40000000013 */
[----:B------:R-:W-:-:S02]  /*14be0*/  LOP3.LUT R52, R52, 0xffff, RZ, 0xc0, !PT ;  /* 0x0000ffff34347812 */ /* 0x000fc400078ec0ff */
[----:B------:R-:W-:Y:S02]  /*14bf0*/  LOP3.LUT R37, R54, 0xffff, RZ, 0xc0, !PT ;  /* 0x0000ffff36257812 */ /* 0x000fe400078ec0ff */
[----:B------:R-:W-:Y:S02]  /*14c00*/  LOP3.LUT R56, R56, 0xffff, RZ, 0xc0, !PT ;  /* 0x0000ffff38387812 */ /* 0x000fe400078ec0ff */
[----:B------:R-:W-:Y:S02]  /*14c10*/  F2FP.SATFINITE.E5M2.F32.PACK_AB_MERGE_C R42, R43, R42, RZ ;  /* 0x0000002a2b2a723e */ /* 0x000fe400048060ff */
[----:B------:R-:W-:Y:S02]  /*14c20*/  PRMT R11, R48, 0x3340, R1 ;  /* 0x00003340300b7816 */ /* 0x000fe40000000001 */
[----:B------:R-:W-:Y:S02]  /*14c30*/  PRMT R38, R44, 0x3340, R33 ;  /* 0x000033402c267816 */ /* 0x000fe40000000021 */
[----:B------:R-:W-:-:S02]  /*14c40*/  LOP3.LUT R68, R68, 0xffff, RZ, 0xc0, !PT ;  /* 0x0000ffff44447812 */ /* 0x000fc400078ec0ff */
[----:B------:R-:W-:Y:S02]  /*14c50*/  LOP3.LUT R41, R70, 0xffff, RZ, 0xc0, !PT ;  /* 0x0000ffff46297812 */ /* 0x000fe400078ec0ff */
[----:B------:R-:W-:Y:S02]  /*14c60*/  LOP3.LUT R72, R72, 0xffff, RZ, 0xc0, !PT ;  /* 0x0000ffff48487812 */ /* 0x000fe400078ec0ff */
[----:B------:R-:W-:Y:S02]  /*14c70*/  PRMT R25, R64, 0x3340, R1 ;  /* 0x0000334040197816 */ /* 0x000fe40000000001 */
[----:B------:R-:W-:Y:S02]  /*14c80*/  PRMT R28, R60, 0x3340, R39 ;  /* 0x000033403c1c7816 */ /* 0x000fe40000000027 */
[----:B------:R-:W-:Y:S02]  /*14c90*/  F2FP.SATFINITE.E5M2.F32.PACK_AB_MERGE_C R50, R51, R50, RZ ;  /* 0x000000323332723e */ /* 0x000fe400048060ff */
[----:B------:R-:W-:-:S02]  /*14ca0*/  LOP3.LUT R76, R76, 0xffff, RZ, 0xc0, !PT ;  /* 0x0000ffff4c4c7812 */ /* 0x000fc400078ec0ff */
[----:B------:R-:W-:Y:S02]  /*14cb0*/  LOP3.LUT R43, R78, 0xffff, RZ, 0xc0, !PT ;  /* 0x0000ffff4e2b7812 */ /* 0x000fe400078ec0ff */
[----:B------:R-:W-:Y:S02]  /*14cc0*/  LOP3.LUT R80, R80, 0xffff, RZ, 0xc0, !PT ;  /* 0x0000ffff50507812 */ /* 0x000fe400078ec0ff */
[----:B------:R-:W-:Y:S02]  /*14cd0*/  LOP3.LUT R84, R84, 0xffff, RZ, 0xc0, !PT ;  /* 0x0000ffff54547812 */ /* 0x000fe400078ec0ff */
[----:B------:R-:W-:Y:S02]  /*14ce0*/  LOP3.LUT R45, R86, 0xffff, RZ, 0xc0, !PT ;  /* 0x0000ffff562d7812 */ /* 0x000fe400078ec0ff */
[----:B------:R-:W-:Y:S02]  /*14cf0*/  LOP3.LUT R88, R88, 0xffff, RZ, 0xc0, !PT ;  /* 0x0000ffff58587812 */ /* 0x000fe400078ec0ff */
[----:B------:R-:W-:-:S02]  /*14d00*/  F2FP.SATFINITE.E5M2.F32.PACK_AB_MERGE_C R34, R35, R34, RZ ;  /* 0x000000222322723e */ /* 0x000fc400048060ff */
[----:B------:R-:W-:Y:S02]  /*14d10*/  F2FP.SATFINITE.E5M2.F32.PACK_AB_MERGE_C R92, R93, R92, RZ ;  /* 0x0000005c5d5c723e */ /* 0x000fe400048060ff */
[----:B------:R-:W-:Y:S02]  /*14d20*/  F2FP.SATFINITE.E5M2.F32.PACK_AB_MERGE_C R94, R95, R94, RZ ;  /* 0x0000005e5f5e723e */ /* 0x000fe400048060ff */
[----:B------:R-:W-:Y:S02]  /*14d30*/  F2FP.SATFINITE.E5M2.F32.PACK_AB_MERGE_C R96, R97, R96, RZ ;  /* 0x000000606160723e */ /* 0x000fe400048060ff */
[----:B------:R-:W-:Y:S02]  /*14d40*/  PRMT R31, R20, 0x5410, R31 ;  /* 0x00005410141f7816 */ /* 0x000fe4000000001f */
[----:B------:R-:W-:Y:S02]  /*14d50*/  LOP3.LUT R108, R108, 0xffff, RZ, 0xc0, !PT ;  /* 0x0000ffff6c6c7812 */ /* 0x000fe400078ec0ff */
[----:B------:R-:W-:-:S02]  /*14d60*/  LOP3.LUT R51, R110, 0xffff, RZ, 0xc0, !PT ;  /* 0x0000ffff6e337812 */ /* 0x000fc400078ec0ff */
[----:B------:R-:W-:Y:S02]  /*14d70*/  LOP3.LUT R112, R112, 0xffff, RZ, 0xc0, !PT ;  /* 0x0000ffff70707812 */ /* 0x000fe400078ec0ff */
[----:B------:R-:W-:Y:S02]  /*14d80*/  PRMT R13, R30, 0x5410, R13 ;  /* 0x000054101e0d7816 */ /* 0x000fe4000000000d */
[----:B------:R-:W-:Y:S02]  /*14d90*/  PRMT R35, R56, 0x3340, R1 ;  /* 0x0000334038237816 */ /* 0x000fe40000000001 */
[----:B------:R-:W-:Y:S02]  /*14da0*/  PRMT R20, R52, 0x3340, R37 ;  /* 0x0000334034147816 */ /* 0x000fe40000000025 */
[----:B------:R-:W-:Y:S02]  /*14db0*/  F2FP.SATFINITE.E5M2.F32.PACK_AB_MERGE_C R26, R27, R26, RZ ;  /* 0x0000001a1b1a723e */ /* 0x000fe400048060ff */
[----:B------:R-:W-:-:S02]  /*14dc0*/  F2FP.SATFINITE.E5M2.F32.PACK_AB_MERGE_C R100, R101, R100, RZ ;  /* 0x000000646564723e */ /* 0x000fc400048060ff */
[----:B------:R-:W-:Y:S02]  /*14dd0*/  F2FP.SATFINITE.E5M2.F32.PACK_AB_MERGE_C R102, R103, R102, RZ ;  /* 0x000000666766723e */ /* 0x000fe400048060ff */
[----:B------:R-:W-:Y:S02]  /*14de0*/  F2FP.SATFINITE.E5M2.F32.PACK_AB_MERGE_C R104, R105, R104, RZ ;  /* 0x000000686968723e */ /* 0x000fe400048060ff */
[----:B------:R-:W-:Y:S02]  /*14df0*/  PRMT R11, R38, 0x5410, R11 ;  /* 0x00005410260b7816 */ /* 0x000fe4000000000b */
[----:B------:R-:W-:Y:S02]  /*14e00*/  PRMT R21, R72, 0x3340, R1 ;  /* 0x0000334048157816 */ /* 0x000fe40000000001 */
[----:B------:R-:W-:Y:S02]  /*14e10*/  PRMT R30, R68, 0x3340, R41 ;  /* 0x00003340441e7816 */ /* 0x000fe40000000029 */
[----:B------:R-:W-:-:S02]  /*14e20*/  PRMT R25, R28, 0x5410, R25 ;  /* 0x000054101c197816 */ /* 0x000fc40000000019 */
[----:B------:R-:W-:Y:S02]  /*14e30*/  PRMT R23, R80, 0x3340, R1 ;  /* 0x0000334050177816 */ /* 0x000fe40000000001 */
[----:B------:R-:W-:Y:S02]  /*14e40*/  PRMT R38, R76, 0x3340, R43 ;  /* 0x000033404c267816 */ /* 0x000fe4000000002b */
[----:B------:R-:W-:Y:S02]  /*14e50*/  PRMT R27, R88, 0x3340, R1 ;  /* 0x00003340581b7816 */ /* 0x000fe40000000001 */
[----:B------:R-:W-:Y:S02]  /*14e60*/  PRMT R28, R84, 0x3340, R45 ;  /* 0x00003340541c7816 */ /* 0x000fe4000000002d */
[----:B------:R-:W-:Y:S02]  /*14e70*/  LOP3.LUT R92, R92, 0xffff, RZ, 0xc0, !PT ;  /* 0x0000ffff5c5c7812 */ /* 0x000fe400078ec0ff */
[----:B------:R-:W-:-:S02]  /*14e80*/  LOP3.LUT R47, R94, 0xffff, RZ, 0xc0, !PT ;  /* 0x0000ffff5e2f7812 */ /* 0x000fc400078ec0ff */
[----:B------:R-:W-:Y:S02]  /*14e90*/  LOP3.LUT R96, R96, 0xffff, RZ, 0xc0, !PT ;  /* 0x0000ffff60607812 */ /* 0x000fe400078ec0ff */
[----:B------:R-:W-:Y:S02]  /*14ea0*/  PRMT R46, R112, 0x3340, R1 ;  /* 0x00003340702e7816 */ /* 0x000fe40000000001 */
[----:B------:R-:W-:Y:S02]  /*14eb0*/  PRMT R53, R108, 0x3340, R51 ;  /* 0x000033406c357816 */ /* 0x000fe40000000033 */
[----:B------:R-:W-:Y:S02]  /*14ec0*/  F2FP.SATFINITE.E5M2.F32.PACK_AB_MERGE_C R116, R117, R116, RZ ;  /* 0x000000747574723e */ /* 0x000fe400048060ff */
[----:B------:R-:W-:Y:S02]  /*14ed0*/  F2FP.SATFINITE.E5M2.F32.PACK_AB_MERGE_C R118, R119, R118, RZ ;  /* 0x000000767776723e */ /* 0x000fe400048060ff */
[----:B------:R-:W-:-:S02]  /*14ee0*/  F2FP.SATFINITE.E5M2.F32.PACK_AB_MERGE_C R120, R121, R120, RZ ;  /* 0x000000787978723e */ /* 0x000fc400048060ff */
[----:B------:R-:W-:Y:S02]  /*14ef0*/  PRMT R35, R20, 0x5410, R35 ;  /* 0x0000541014237816 */ /* 0x000fe40000000023 */
[----:B------:R-:W-:Y:S02]  /*14f00*/  PRMT R20, R30, 0x5410, R21 ;  /* 0x000054101e147816 */ /* 0x000fe40000000015 */
[----:B------:R-:W-:Y:S02]  /*14f10*/  LOP3.LUT R100, R100, 0xffff, RZ, 0xc0, !PT ;  /* 0x0000ffff64647812 */ /* 0x000fe400078ec0ff */
[----:B------:R-:W-:Y:S02]  /*14f20*/  LOP3.LUT R49, R102, 0xffff, RZ, 0xc0, !PT ;  /* 0x0000ffff66317812 */ /* 0x000fe400078ec0ff */
[----:B------:R-:W-:Y:S02]  /*14f30*/  LOP3.LUT R104, R104, 0xffff, RZ, 0xc0, !PT ;  /* 0x0000ffff68687812 */ /* 0x000fe400078ec0ff */
[----:B------:R-:W-:-:S02]  /*14f40*/  F2FP.SATFINITE.E5M2.F32.PACK_AB_MERGE_C R124, R125, R124, RZ ;  /* 0x0000007c7d7c723e */ /* 0x000fc400048060ff */
[----:B------:R-:W-:Y:S02]  /*14f50*/  F2FP.SATFINITE.E5M2.F32.PACK_AB_MERGE_C R126, R127, R126, RZ ;  /* 0x0000007e7f7e723e */ /* 0x000fe400048060ff */
[----:B------:R-:W-:Y:S02]  /*14f60*/  F2FP.SATFINITE.E5M2.F32.PACK_AB_MERGE_C R128, R129, R128, RZ ;  /* 0x000000808180723e */ /* 0x000fe400048060ff */
[----:B------:R-:W-:Y:S02]  /*14f70*/  PRMT R21, R38, 0x5410, R23 ;  /* 0x0000541026157816 */ /* 0x000fe40000000017 */
[----:B------:R-:W-:Y:S02]  /*14f80*/  PRMT R27, R28, 0x5410, R27 ;  /* 0x000054101c1b7816 */ /* 0x000fe4000000001b */
[----:B------:R-:W-:Y:S02]  /*14f90*/  SHF.R.U32.HI R4, RZ, 0x8, R4 ;  /* 0x00000008ff047819 */ /* 0x000fe40000011604 */
[----:B------:R-:W-:-:S02]  /*14fa0*/  PRMT R23, R96, 0x3340, R1 ;  /* 0x0000334060177816 */ /* 0x000fc40000000001 */
[----:B------:R-:W-:Y:S02]  /*14fb0*/  PRMT R30, R92, 0x3340, R47 ;  /* 0x000033405c1e7816 */ /* 0x000fe4000000002f */
[----:B------:R-:W-:Y:S02]  /*14fc0*/  PRMT R28, R53, 0x5410, R46 ;  /* 0x00005410351c7816 */ /* 0x000fe4000000002e */
[----:B------:R-:W-:Y:S02]  /*14fd0*/  SHF.R.U32.HI R3, RZ, 0x8, R3 ;  /* 0x00000008ff037819 */ /* 0x000fe40000011603 */
[----:B------:R-:W-:Y:S02]  /*14fe0*/  LOP3.LUT R116, R116, 0xffff, RZ, 0xc0, !PT ;  /* 0x0000ffff74747812 */ /* 0x000fe400078ec0ff */
[----:B------:R-:W-:Y:S02]  /*14ff0*/  LOP3.LUT R53, R118, 0xffff, RZ, 0xc0, !PT ;  /* 0x0000ffff76357812 */ /* 0x000fe400078ec0ff */
[----:B------:R-:W-:-:S02]  /*15000*/  LOP3.LUT R55, R120, 0xffff, RZ, 0xc0, !PT ;  /* 0x0000ffff78377812 */ /* 0x000fc400078ec0ff */
[----:B------:R-:W-:Y:S02]  /*15010*/  F2FP.SATFINITE.E5M2.F32.PACK_AB_MERGE_C R58, R59, R58, RZ ;  /* 0x0000003a3b3a723e */ /* 0x000fe400048060ff */
[----:B------:R-:W-:Y:S02]  /*15020*/  PRMT R29, R104, 0x3340, R1 ;  /* 0x00003340681d7816 */ /* 0x000fe40000000001 */
[----:B------:R-:W-:Y:S02]  /*15030*/  PRMT R38, R100, 0x3340, R49 ;  /* 0x0000334064267816 */ /* 0x000fe40000000031 */
[----:B------:R-:W-:Y:S02]  /*15040*/  LOP3.LUT R124, R124, 0xffff, RZ, 0xc0, !PT ;  /* 0x0000ffff7c7c7812 */ /* 0x000fe400078ec0ff */
[----:B------:R-:W-:Y:S02]  /*15050*/  LOP3.LUT R57, R126, 0xffff, RZ, 0xc0, !PT ;  /* 0x0000ffff7e397812 */ /* 0x000fe400078ec0ff */
[----:B------:R-:W-:-:S02]  /*15060*/  LOP3.LUT R59, R128, 0xffff, RZ, 0xc0, !PT ;  /* 0x0000ffff803b7812 */ /* 0x000fc400078ec0ff */
[----:B------:R-:W-:Y:S02]  /*15070*/  SHF.R.U32.HI R8, RZ, 0x8, R8 ;  /* 0x00000008ff087819 */ /* 0x000fe40000011608 */
[----:B------:R-:W-:Y:S02]  /*15080*/  LOP3.LUT R63, R4, 0xffff, RZ, 0xc0, !PT ;  /* 0x0000ffff043f7812 */ /* 0x000fe400078ec0ff */
[----:B------:R-:W-:Y:S02]  /*15090*/  PRMT R23, R30, 0x5410, R23 ;  /* 0x000054101e177816 */ /* 0x000fe40000000017 */
[----:B------:R-:W-:Y:S02]  /*150a0*/  LOP3.LUT R4, R3, 0xffff, RZ, 0xc0, !PT ;  /* 0x0000ffff03047812 */ /* 0x000fe400078ec0ff */
[----:B------:R-:W-:Y:S02]  /*150b0*/  PRMT R30, R55, 0x3340, R0 ;  /* 0x00003340371e7816 */ /* 0x000fe40000000000 */
[----:B------:R-:W-:-:S02]  /*150c0*/  PRMT R65, R116, 0x3340, R53 ;  /* 0x0000334074417816 */ /* 0x000fc40000000035 */
[----:B------:R-:W-:Y:S02]  /*150d0*/  SHF.R.U32.HI R12, RZ, 0x8, R12 ;  /* 0x00000008ff0c7819 */ /* 0x000fe4000001160c */
[----:B------:R-:W-:Y:S02]  /*150e0*/  SHF.R.U32.HI R5, RZ, 0x8, R5 ;  /* 0x00000008ff057819 */ /* 0x000fe40000011605 */
[----:B------:R-:W-:Y:S02]  /*150f0*/  F2FP.SATFINITE.E5M2.F32.PACK_AB_MERGE_C R66, R67, R66, RZ ;  /* 0x000000424342723e */ /* 0x000fe400048060ff */
[----:B------:R-:W-:Y:S02]  /*15100*/  PRMT R29, R38, 0x5410, R29 ;  /* 0x00005410261d7816 */ /* 0x000fe4000000001d */
[----:B------:R-:W-:Y:S02]  /*15110*/  SHF.R.U32.HI R24, RZ, 0x8, R24 ;  /* 0x00000008ff187819 */ /* 0x000fe40000011618 */
[----:B------:R-:W-:-:S02]  /*15120*/  PRMT R38, R59, 0x3340, R0 ;  /* 0x000033403b267816 */ /* 0x000fc40000000000 */
[----:B------:R-:W-:Y:S02]  /*15130*/  PRMT R67, R124, 0x3340, R57 ;  /* 0x000033407c437816 */ /* 0x000fe40000000039 */
[----:B------:R-:W-:Y:S02]  /*15140*/  LOP3.LUT R61, R8, 0xffff, RZ, 0xc0, !PT ;  /* 0x0000ffff083d7812 */ /* 0x000fe400078ec0ff */
[----:B------:R-:W-:Y:S02]  /*15150*/  PRMT R8, R63, 0x3340, R4 ;  /* 0x000033403f087816 */ /* 0x000fe40000000004 */
[----:B------:R-:W-:Y:S02]  /*15160*/  SHF.R.U32.HI R16, RZ, 0x8, R16 ;  /* 0x00000008ff107819 */ /* 0x000fe40000011610 */
[----:B------:R-:W-:Y:S02]  /*15170*/  SHF.R.U32.HI R9, RZ, 0x8, R9 ;  /* 0x00000008ff097819 */ /* 0x000fe40000011609 */
[----:B------:R-:W-:-:S02]  /*15180*/  PRMT R30, R65, 0x5410, R30 ;  /* 0x00005410411e7816 */ /* 0x000fc4000000001e */
[----:B------:R-:W-:Y:S02]  /*15190*/  LOP3.LUT R63, R12, 0xffff, RZ, 0xc0, !PT ;  /* 0x0000ffff0c3f7812 */ /* 0x000fe400078ec0ff */
[----:B------:R-:W-:Y:S02]  /*151a0*/  LOP3.LUT R4, R5, 0xffff, RZ, 0xc0, !PT ;  /* 0x0000ffff05047812 */ /* 0x000fe400078ec0ff */
[----:B------:R-:W-:Y:S02]  /*151b0*/  LOP3.LUT R65, R24, 0xffff, RZ, 0xc0, !PT ;  /* 0x0000ffff18417812 */ /* 0x000fe400078ec0ff */
[----:B------:R-:W-:Y:S02]  /*151c0*/  PRMT R3, R67, 0x5410, R38 ;  /* 0x0000541043037816 */ /* 0x000fe40000000026 */
[----:B------:R-:W-:Y:S02]  /*151d0*/  SHF.R.U32.HI R40, RZ, 0x8, R40 ;  /* 0x00000008ff287819 */ /* 0x000fe40000011628 */
[----:B------:R-:W-:-:S02]  /*151e0*/  LOP3.LUT R5, R16, 0xffff, RZ, 0xc0, !PT ;  /* 0x0000ffff10057812 */ /* 0x000fc400078ec0ff */
[----:B------:R-:W-:Y:S02]  /*151f0*/  LOP3.LUT R67, R9, 0xffff, RZ, 0xc0, !PT ;  /* 0x0000ffff09437812 */ /* 0x000fe400078ec0ff */
[----:B------:R-:W-:Y:S02]  /*15200*/  PRMT R9, R63, 0x3340, R4 ;  /* 0x000033403f097816 */ /* 0x000fe40000000004 */
[----:B------:R-:W-:Y:S02]  /*15210*/  SHF.R.U32.HI R14, RZ, 0x8, R14 ;  /* 0x00000008ff0e7819 */ /* 0x000fe4000001160e */
[----:B------:R-:W-:Y:S02]  /*15220*/  SHF.R.U32.HI R22, RZ, 0x8, R22 ;  /* 0x00000008ff167819 */ /* 0x000fe40000011616 */
[----:B------:R-:W-:Y:S02]  /*15230*/  PRMT R63, R65, 0x3340, R0 ;  /* 0x00003340413f7816 */ /* 0x000fe40000000000 */
[----:B------:R-:W-:-:S02]  /*15240*/  SHF.R.U32.HI R15, RZ, 0x8, R15 ;  /* 0x00000008ff0f7819 */ /* 0x000fc4000001160f */
[----:B------:R-:W-:Y:S02]  /*15250*/  SHF.R.U32.HI R32, RZ, 0x8, R32 ;  /* 0x00000008ff207819 */ /* 0x000fe40000011620 */
[----:B------:R-:W-:Y:S02]  /*15260*/  LOP3.LUT R65, R40, 0xffff, RZ, 0xc0, !PT ;  /* 0x0000ffff28417812 */ /* 0x000fe400078ec0ff */
[----:B------:R-:W-:Y:S02]  /*15270*/  PRMT R12, R5, 0x3340, R0 ;  /* 0x00003340050c7816 */ /* 0x000fe40000000000 */
[----:B------:R-:W-:Y:S02]  /*15280*/  SHF.R.U32.HI R52, RZ, 0x8, R52 ;  /* 0x00000008ff347819 */ /* 0x000fe40000011634 */
[----:B------:R-:W-:Y:S02]  /*15290*/  SHF.R.U32.HI R37, RZ, 0x8, R37 ;  /* 0x00000008ff257819 */ /* 0x000fe40000011625 */
[----:B------:R-:W-:-:S02]  /*152a0*/  LOP3.LUT R5, R14, 0xffff, RZ, 0xc0, !PT ;  /* 0x0000ffff0e057812 */ /* 0x000fc400078ec0ff */
[----:B------:R-:W-:Y:S02]  /*152b0*/  SHF.R.U32.HI R56, RZ, 0x8, R56 ;  /* 0x00000008ff387819 */ /* 0x000fe40000011638 */
[----:B------:R-:W-:Y:S02]  /*152c0*/  LOP3.LUT R16, R22, 0xffff, RZ, 0xc0, !PT ;  /* 0x0000ffff16107812 */ /* 0x000fe400078ec0ff */
[----:B------:R-:W-:Y:S02]  /*152d0*/  LOP3.LUT R14, R15, 0xffff, RZ, 0xc0, !PT ;  /* 0x0000ffff0f0e7812 */ /* 0x000fe400078ec0ff */
[----:B------:R-:W-:Y:S02]  /*152e0*/  LOP3.LUT R15, R32, 0xffff, RZ, 0xc0, !PT ;  /* 0x0000ffff200f7812 */ /* 0x000fe400078ec0ff */
[----:B------:R-:W-:Y:S02]  /*152f0*/  PRMT R22, R65, 0x3340, R0 ;  /* 0x0000334041167816 */ /* 0x000fe40000000000 */
[----:B------:R-:W-:-:S02]  /*15300*/  LOP3.LUT R65, R52, 0xffff, RZ, 0xc0, !PT ;  /* 0x0000ffff34417812 */ /* 0x000fc400078ec0ff */
[----:B------:R-:W-:Y:S02]  /*15310*/  LOP3.LUT R32, R37, 0xffff, RZ, 0xc0, !PT ;  /* 0x0000ffff25207812 */ /* 0x000fe400078ec0ff */
[----:B------:R-:W-:Y:S02]  /*15320*/  LOP3.LUT R37, R56, 0xffff, RZ, 0xc0, !PT ;  /* 0x0000ffff38257812 */ /* 0x000fe400078ec0ff */
[----:B------:R-:W-:Y:S02]  /*15330*/  PRMT R32, R65, 0x3340, R32 ;  /* 0x0000334041207816 */ /* 0x000fe40000000020 */
[----:B------:R-:W-:Y:S02]  /*15340*/  PRMT R37, R37, 0x3340, R0 ;  /* 0x0000334025257816 */ /* 0x000fe40000000000 */
[----:B------:R-:W-:Y:S02]  /*15350*/  SHF.R.U32.HI R36, RZ, 0x8, R36 ;  /* 0x00000008ff247819 */ /* 0x000fe40000011624 */
[----:B------:R-:W-:-:S02]  /*15360*/  PRMT R37, R32, 0x5410, R37 ;  /* 0x0000541020257816 */ /* 0x000fc40000000025 */
[----:B------:R-:W5:Y:S01]  /*15370*/  LDL.LU R32, [R1+0x2a8] ;  /* 0x0002a80001207983 */ /* 0x000f620000300800 */
[----:B------:R-:W-:Y:S02]  /*15380*/  SHF.R.U32.HI R17, RZ, 0x8, R17 ;  /* 0x00000008ff117819 */ /* 0x000fe40000011611 */
[----:B------:R-:W-:Y:S02]  /*15390*/  SHF.R.U32.HI R44, RZ, 0x8, R44 ;  /* 0x00000008ff2c7819 */ /* 0x000fe4000001162c */
[----:B------:R-:W-:Y:S02]  /*153a0*/  SHF.R.U32.HI R33, RZ, 0x8, R33 ;  /* 0x00000008ff217819 */ /* 0x000fe40000011621 */
[----:B------:R-:W-:Y:S02]  /*153b0*/  PRMT R14, R5, 0x3340, R14 ;  /* 0x00003340050e7816 */ /* 0x000fe4000000000e */
[----:B------:R-:W-:Y:S02]  /*153c0*/  LOP3.LUT R36, R36, 0xffff, RZ, 0xc0, !PT ;  /* 0x0000ffff24247812 */ /* 0x000fe400078ec0ff */
[----:B------:R-:W-:-:S02]  /*153d0*/  LOP3.LUT R17, R17, 0xffff, RZ, 0xc0, !PT ;  /* 0x0000ffff11117812 */ /* 0x000fc400078ec0ff */
[----:B------:R-:W-:Y:S02]  /*153e0*/  LOP3.LUT R5, R44, 0xffff, RZ, 0xc0, !PT ;  /* 0x0000ffff2c057812 */ /* 0x000fe400078ec0ff */
[----:B------:R-:W-:Y:S02]  /*153f0*/  LOP3.LUT R24, R33, 0xffff, RZ, 0xc0, !PT ;  /* 0x0000ffff21187812 */ /* 0x000fe400078ec0ff */
[----:B------:R-:W-:Y:S02]  /*15400*/  SHF.R.U32.HI R60, RZ, 0x8, R60 ;  /* 0x00000008ff3c7819 */ /* 0x000fe4000001163c */
[----:B------:R-:W-:Y:S02]  /*15410*/  SHF.R.U32.HI R39, RZ, 0x8, R39 ;  /* 0x00000008ff277819 */ /* 0x000fe40000011627 */
[----:B------:R-:W-:Y:S02]  /*15420*/  PRMT R17, R36, 0x3340, R17 ;  /* 0x0000334024117816 */ /* 0x000fe40000000011 */
[----:B------:R-:W-:-:S02]  /*15430*/  PRMT R24, R5, 0x3340, R24 ;  /* 0x0000334005187816 */ /* 0x000fc40000000018 */
[----:B------:R-:W-:Y:S02]  /*15440*/  LOP3.LUT R5, R60, 0xffff, RZ, 0xc0, !PT ;  /* 0x0000ffff3c057812 */ /* 0x000fe400078ec0ff */
[----:B------:R-:W-:Y:S02]  /*15450*/  LOP3.LUT R36, R39, 0xffff, RZ, 0xc0, !PT ;  /* 0x0000ffff27247812 */ /* 0x000fe400078ec0ff */
[----:B------:R-:W-:Y:S02]  /*15460*/  SHF.R.U32.HI R76, RZ, 0x8, R76 ;  /* 0x00000008ff4c7819 */ /* 0x000fe4000001164c */
[----:B------:R-:W-:Y:S02]  /*15470*/  SHF.R.U32.HI R43, RZ, 0x8, R43 ;  /* 0x00000008ff2b7819 */ /* 0x000fe4000001162b */
[----:B------:R-:W-:Y:S02]  /*15480*/  PRMT R36, R5, 0x3340, R36 ;  /* 0x0000334005247816 */ /* 0x000fe40000000024 */
[----:B------:R-:W-:-:S02]  /*15490*/  LOP3.LUT R5, R76, 0xffff, RZ, 0xc0, !PT ;  /* 0x0000ffff4c057812 */ /* 0x000fc400078ec0ff */
[----:B------:R-:W-:Y:S02]  /*154a0*/  LOP3.LUT R40, R43, 0xffff, RZ, 0xc0, !PT ;  /* 0x0000ffff2b287812 */ /* 0x000fe400078ec0ff */
[----:B------:R-:W-:Y:S02]  /*154b0*/  SHF.R.U32.HI R96, RZ, 0x8, R96 ;  /* 0x00000008ff607819 */ /* 0x000fe40000011660 */
[----:B------:R-:W-:Y:S02]  /*154c0*/  SHF.R.U32.HI R92, RZ, 0x8, R92 ;  /* 0x00000008ff5c7819 */ /* 0x000fe4000001165c */
[----:B------:R-:W-:Y:S02]  /*154d0*/  SHF.R.U32.HI R47, RZ, 0x8, R47 ;  /* 0x00000008ff2f7819 */ /* 0x000fe4000001162f */
[----:B------:R-:W-:Y:S02]  /*154e0*/  PRMT R40, R5, 0x3340, R40 ;  /* 0x0000334005287816 */ /* 0x000fe40000000028 */
[----:B------:R-:W-:-:S02]  /*154f0*/  SHF.R.U32.HI R49, RZ, 0x8, R49 ;  /* 0x00000008ff317819 */ /* 0x000fc40000011631 */
[----:B------:R-:W-:Y:S02]  /*15500*/  LOP3.LUT R5, R96, 0xffff, RZ, 0xc0, !PT ;  /* 0x0000ffff60057812 */ /* 0x000fe400078ec0ff */
[----:B------:R-:W-:Y:S02]  /*15510*/  SHF.R.U32.HI R108, RZ, 0x8, R108 ;  /* 0x00000008ff6c7819 */ /* 0x000fe4000001166c */
[----:B------:R-:W-:Y:S02]  /*15520*/  SHF.R.U32.HI R51, RZ, 0x8, R51 ;  /* 0x00000008ff337819 */ /* 0x000fe40000011633 */
[----:B0-----:R-:W-:Y:S02]  /*15530*/  ISETP.GE.AND P0, PT, R132, UR10, PT ;  /* 0x0000000a84007c0c */ /* 0x001fe4000bf06270 */
[----:B------:R-:W-:Y:S02]  /*15540*/  SHF.R.U32.HI R100, RZ, 0x8, R100 ;  /* 0x00000008ff647819 */ /* 0x000fe40000011664 */
[----:B------:R-:W-:-:S02]  /*15550*/  LOP3.LUT R92, R92, 0xffff, RZ, 0xc0, !PT ;  /* 0x0000ffff5c5c7812 */ /* 0x000fc400078ec0ff */
[----:B------:R-:W-:Y:S02]  /*15560*/  LOP3.LUT R47, R47, 0xffff, RZ, 0xc0, !PT ;  /* 0x0000ffff2f2f7812 */ /* 0x000fe400078ec0ff */
[----:B------:R-:W-:Y:S02]  /*15570*/  SHF.R.U32.HI R112, RZ, 0x8, R112 ;  /* 0x00000008ff707819 */ /* 0x000fe40000011670 */
[----:B------:R-:W-:Y:S02]  /*15580*/  PRMT R16, R67, 0x3340, R16 ;  /* 0x0000334043107816 */ /* 0x000fe40000000010 */
[----:B------:R-:W-:Y:S02]  /*15590*/  SHF.R.U32.HI R48, RZ, 0x8, R48 ;  /* 0x00000008ff307819 */ /* 0x000fe40000011630 */
[----:B------:R-:W-:Y:S02]  /*155a0*/  LOP3.LUT R4, R49, 0xffff, RZ, 0xc0, !PT ;  /* 0x0000ffff31047812 */ /* 0x000fe400078ec0ff */
[----:B------:R-:W-:-:S02]  /*155b0*/  PRMT R46, R5, 0x3340, R0 ;  /* 0x00003340052e7816 */ /* 0x000fc40000000000 */
[----:B------:R-:W-:Y:S02]  /*155c0*/  LOP3.LUT R108, R108, 0xffff, RZ, 0xc0, !PT ;  /* 0x0000ffff6c6c7812 */ /* 0x000fe400078ec0ff */
[----:B------:R-:W-:Y:S02]  /*155d0*/  LOP3.LUT R51, R51, 0xffff, RZ, 0xc0, !PT ;  /* 0x0000ffff33337812 */ /* 0x000fe400078ec0ff */
[----:B--2---:R-:W-:Y:S01]  /*155e0*/  ISETP.LT.AND P2, PT, R133, UR4, !P0 ;  /* 0x0000000485007c0c */ /* 0x004fe2000c741270 */
[----:B------:R-:W0:Y:S01]  /*155f0*/  LDCU UR4, c[0x0][0x3b4] ;  /* 0x00007680ff0477ac */ /* 0x000e220008000800 */
[----:B------:R-:W-:Y:S01]  /*15600*/  LOP3.LUT R67, R100, 0xffff, RZ, 0xc0, !PT ;  /* 0x0000ffff64437812 */ /* 0x000fe200078ec0ff */
[----:B------:R-:W2:Y:S01]  /*15610*/  S2R R133, SR_TID.X ;  /* 0x0000000000857919 */ /* 0x000ea20000002100 */
[----:B------:R-:W-:Y:S02]  /*15620*/  PRMT R49, R92, 0x3340, R47 ;  /* 0x000033405c317816 */ /* 0x000fe4000000002f */
[----:B------:R-:W-:-:S02]  /*15630*/  LOP3.LUT R5, R112, 0xffff, RZ, 0xc0, !PT ;  /* 0x0000ffff70057812 */ /* 0x000fc400078ec0ff */
[----:B------:R-:W-:Y:S02]  /*15640*/  LOP3.LUT R10, R10, 0xffff, RZ, 0xc0, !PT ;  /* 0x0000ffff0a0a7812 */ /* 0x000fe400078ec0ff */
[----:B------:R-:W-:Y:S02]  /*15650*/  LOP3.LUT R47, R18, 0xffff, RZ, 0xc0, !PT ;  /* 0x0000ffff122f7812 */ /* 0x000fe400078ec0ff */
[----:B------:R-:W-:Y:S02]  /*15660*/  LOP3.LUT R26, R26, 0xffff, RZ, 0xc0, !PT ;  /* 0x0000ffff1a1a7812 */ /* 0x000fe400078ec0ff */
[----:B------:R-:W-:Y:S02]  /*15670*/  LOP3.LUT R34, R34, 0xffff, RZ, 0xc0, !PT ;  /* 0x0000ffff22227812 */ /* 0x000fe400078ec0ff */
[----:B------:R-:W-:Y:S02]  /*15680*/  LOP3.LUT R33, R48, 0xffff, RZ, 0xc0, !PT ;  /* 0x0000ffff30217812 */ /* 0x000fe400078ec0ff */
[----:B------:R-:W-:-:S02]  /*15690*/  PRMT R108, R108, 0x3340, R51 ;  /* 0x000033406c6c7816 */ /* 0x000fc40000000033 */
[--C-:B------:R-:W-:Y:S02]  /*156a0*/  PRMT R61, R61, 0x3340, R0.reuse ;  /* 0x000033403d3d7816 */ /* 0x100fe40000000000 */
[----:B------:R-:W-:Y:S02]  /*156b0*/  PRMT R15, R15, 0x3340, R0 ;  /* 0x000033400f0f7816 */ /* 0x000fe40000000000 */
[----:B------:R-:W-:Y:S02]  /*156c0*/  PRMT R48, R67, 0x3340, R4 ;  /* 0x0000334043307816 */ /* 0x000fe40000000004 */
[----:B------:R-:W-:Y:S02]  /*156d0*/  PRMT R51, R5, 0x3340, R0 ;  /* 0x0000334005337816 */ /* 0x000fe40000000000 */
[----:B------:R-:W-:Y:S02]  /*156e0*/  PRMT R4, R7, 0x4210, R10 ;  /* 0x0000421007047816 */ /* 0x000fe4000000000a */
[----:B------:R-:W-:-:S02]  /*156f0*/  PRMT R5, R6, 0x4210, R47 ;  /* 0x0000421006057816 */ /* 0x000fc4000000002f */
[----:B------:R-:W-:Y:S02]  /*15700*/  PRMT R6, R31, 0x4210, R26 ;  /* 0x000042101f067816 */ /* 0x000fe4000000001a */
[----:B------:R-:W-:Y:S02]  /*15710*/  PRMT R7, R19, 0x4210, R34 ;  /* 0x0000421013077816 */ /* 0x000fe40000000022 */
[----:B------:R-:W-:Y:S02]  /*15720*/  PRMT R61, R8, 0x5410, R61 ;  /* 0x00005410083d7816 */ /* 0x000fe4000000003d */
[----:B------:R-:W-:Y:S01]  /*15730*/  PRMT R12, R9, 0x5410, R12 ;  /* 0x00005410090c7816 */ /* 0x000fe2000000000c */
[----:B------:R0:W-:Y:S01]  /*15740*/  STS.128 [R2], R4 ;  /* 0x0000000402007388 */ /* 0x0001e20000000c00 */
[----:B------:R-:W-:Y:S02]  /*15750*/  PRMT R63, R16, 0x5410, R63 ;  /* 0x00005410103f7816 */ /* 0x000fe4000000003f */
[----:B------:R-:W-:-:S02]  /*15760*/  PRMT R15, R14, 0x5410, R15 ;  /* 0x000054100e0f7816 */ /* 0x000fc4000000000f */
[----:B------:R-:W-:Y:S02]  /*15770*/  SHF.R.U32.HI R41, RZ, 0x8, R41 ;  /* 0x00000008ff297819 */ /* 0x000fe40000011629 */
[----:B------:R-:W-:Y:S02]  /*15780*/  SHF.R.U32.HI R68, RZ, 0x8, R68 ;  /* 0x00000008ff447819 */ /* 0x000fe40000011644 */
[----:B------:R-:W-:Y:S02]  /*15790*/  SHF.R.U32.HI R72, RZ, 0x8, R72 ;  /* 0x00000008ff487819 */ /* 0x000fe40000011648 */
[----:B------:R-:W-:Y:S02]  /*157a0*/  LOP3.LUT R38, R41, 0xffff, RZ, 0xc0, !PT ;  /* 0x0000ffff29267812 */ /* 0x000fe400078ec0ff */
[----:B------:R-:W-:Y:S02]  /*157b0*/  LOP3.LUT R65, R68, 0xffff, RZ, 0xc0, !PT ;  /* 0x0000ffff44417812 */ /* 0x000fe400078ec0ff */
[----:B------:R-:W-:-:S02]  /*157c0*/  LOP3.LUT R41, R72, 0xffff, RZ, 0xc0, !PT ;  /* 0x0000ffff48297812 */ /* 0x000fc400078ec0ff */
[----:B0-----:R-:W-:Y:S02]  /*157d0*/  PRMT R4, R61, 0x5210, R10 ;  /* 0x000052103d047816 */ /* 0x001fe4000000000a */
[----:B------:R-:W-:Y:S02]  /*157e0*/  PRMT R5, R12, 0x5210, R47 ;  /* 0x000052100c057816 */ /* 0x000fe4000000002f */
[----:B------:R-:W-:Y:S02]  /*157f0*/  PRMT R6, R63, 0x5210, R26 ;  /* 0x000052103f067816 */ /* 0x000fe4000000001a */
[----:B------:R-:W-:Y:S02]  /*15800*/  PRMT R7, R15, 0x5210, R34 ;  /* 0x000052100f077816 */ /* 0x000fe40000000022 */
[----:B------:R-:W-:Y:S02]  /*15810*/  PRMT R33, R33, 0x3340, R0 ;  /* 0x0000334021217816 */ /* 0x000fe40000000000 */
[----:B------:R-:W-:Y:S01]  /*15820*/  PRMT R38, R65, 0x3340, R38 ;  /* 0x0000334041267816 */ /* 0x000fe20000000026 */
[----:B------:R0:W-:Y:S01]  /*15830*/  STS.128 [R2+0x400], R4 ;  /* 0x0004000402007388 */ /* 0x0001e20000000c00 */
[----:B------:R-:W-:-:S02]  /*15840*/  PRMT R41, R41, 0x3340, R0 ;  /* 0x0000334029297816 */ /* 0x000fc40000000000 */
[----:B--2---:R-:W-:Y:S02]  /*15850*/  LOP3.LUT R133, R133, 0x7f, RZ, 0xc0, !PT ;  /* 0x0000007f85857812 */ /* 0x004fe400078ec0ff */
[----:B------:R-:W-:Y:S02]  /*15860*/  PRMT R33, R24, 0x5410, R33 ;  /* 0x0000541018217816 */ /* 0x000fe40000000021 */
[----:B------:R-:W-:Y:S02]  /*15870*/  PRMT R17, R17, 0x5410, R22 ;  /* 0x0000541011117816 */ /* 0x000fe40000000016 */
[----:B------:R-:W-:Y:S02]  /*15880*/  PRMT R24, R38, 0x5410, R41 ;  /* 0x0000541026187816 */ /* 0x000fe40000000029 */
[----:B------:R-:W-:Y:S01]  /*15890*/  LOP3.LUT R42, R42, 0xffff, RZ, 0xc0, !PT ;  /* 0x0000ffff2a2a7812 */ /* 0x000fe200078ec0ff */
[----:B------:R-:W2:Y:S01]  /*158a0*/  LDL.LU R41, [R1+0x2c8] ;  /* 0x0002c80001297983 */ /* 0x000ea20000300800 */
[----:B------:R-:W-:-:S02]  /*158b0*/  LOP3.LUT R50, R50, 0xffff, RZ, 0xc0, !PT ;  /* 0x0000ffff32327812 */ /* 0x000fc400078ec0ff */
[----:B------:R-:W-:Y:S01]  /*158c0*/  LEA R38, R133, UR13, 0x4 ;  /* 0x0000000d85267c11 */ /* 0x000fe2000f8e20ff */
[----:B------:R-:W3:Y:S01]  /*158d0*/  LDL.LU R47, [R1+0x224] ;  /* 0x00022400012f7983 */ /* 0x000ee20000300800 */
[----:B------:R-:W-:Y:S02]  /*158e0*/  PRMT R12, R17, 0x5210, R42 ;  /* 0x00005210110c7816 */ /* 0x000fe4000000002a */
[----:B0-----:R-:W-:Y:S01]  /*158f0*/  PRMT R5, R11, 0x4210, R50 ;  /* 0x000042100b057816 */ /* 0x001fe20000000032 */
[----:B------:R-:W-:Y:S01]  /*15900*/  BAR.SYNC.DEFER_BLOCKING 0x0 ;  /* 0x0000000000007b1d */ /* 0x000fe20000010000 */
[----:B------:R-:W-:Y:S02]  /*15910*/  SHF.R.U32.HI R64, RZ, 0x8, R64 ;  /* 0x00000008ff407819 */ /* 0x000fe40000011640 */
[----:B------:R-:W-:Y:S02]  /*15920*/  LOP3.LUT R58, R58, 0xffff, RZ, 0xc0, !PT ;  /* 0x0000ffff3a3a7812 */ /* 0x000fe400078ec0ff */
[----:B------:R-:W-:-:S02]  /*15930*/  LOP3.LUT R39, R64, 0xffff, RZ, 0xc0, !PT ;  /* 0x0000ffff40277812 */ /* 0x000fc400078ec0ff */
[----:B------:R-:W-:Y:S02]  /*15940*/  LOP3.LUT R66, R66, 0xffff, RZ, 0xc0, !PT ;  /* 0x0000ffff42427812 */ /* 0x000fe400078ec0ff */
[----:B------:R-:W-:Y:S02]  /*15950*/  PRMT R39, R39, 0x3340, R0 ;  /* 0x0000334027277816 */ /* 0x000fe40000000000 */
[----:B------:R-:W-:Y:S02]  /*15960*/  PRMT R4, R13, 0x4210, R42 ;  /* 0x000042100d047816 */ /* 0x000fe4000000002a */
[----:B------:R-:W-:Y:S02]  /*15970*/  PRMT R39, R36, 0x5410, R39 ;  /* 0x0000541024277816 */ /* 0x000fe40000000027 */
[----:B------:R-:W-:Y:S02]  /*15980*/  PRMT R13, R33, 0x5210, R50 ;  /* 0x00005210210d7816 */ /* 0x000fe40000000032 */
[----:B------:R-:W-:-:S02]  /*15990*/  PRMT R6, R35, 0x4210, R58 ;  /* 0x0000421023067816 */ /* 0x000fc4000000003a */
[----:B------:R-:W-:Y:S02]  /*159a0*/  PRMT R14, R37, 0x5210, R58 ;  /* 0x00005210250e7816 */ /* 0x000fe4000000003a */
[----:B------:R-:W-:Y:S02]  /*159b0*/  SHF.R.U32.HI R45, RZ, 0x8, R45 ;  /* 0x00000008ff2d7819 */ /* 0x000fe4000001162d */
[----:B------:R-:W-:Y:S01]  /*159c0*/  SHF.R.U32.HI R80, RZ, 0x8, R80 ;  /* 0x00000008ff507819 */ /* 0x000fe20000011650 */
[----:B------:R-:W0:Y:S01]  /*159d0*/  LDS.128 R16, [R38] ;  /* 0x0000000026107984 */ /* 0x000e220000000c00 */
[----:B------:R-:W-:Y:S02]  /*159e0*/  SHF.R.U32.HI R84, RZ, 0x8, R84 ;  /* 0x00000008ff547819 */ /* 0x000fe40000011654 */
[----:B------:R-:W-:Y:S01]  /*159f0*/  SHF.R.U32.HI R88, RZ, 0x8, R88 ;  /* 0x00000008ff587819 */ /* 0x000fe20000011658 */
[----:B------:R-:W-:Y:S01]  /*15a00*/  LDS.128 R8, [R38+0x800] ;  /* 0x0008000026087984 */ /* 0x000fe20000000c00 */
[----:B------:R-:W-:-:S02]  /*15a10*/  PRMT R7, R25, 0x4210, R66 ;  /* 0x0000421019077816 */ /* 0x000fc40000000042 */
[----:B------:R-:W-:Y:S01]  /*15a20*/  PRMT R15, R39, 0x5210, R66 ;  /* 0x00005210270f7816 */ /* 0x000fe20000000042 */
[----:B------:R-:W-:Y:S01]  /*15a30*/  BAR.SYNC.DEFER_BLOCKING 0x0 ;  /* 0x0000000000007b1d */ /* 0x000fe20000010000 */
[----:B------:R-:W-:Y:S02]  /*15a40*/  LOP3.LUT R44, R45, 0xffff, RZ, 0xc0, !PT ;  /* 0x0000ffff2d2c7812 */ /* 0x000fe400078ec0ff */
[----:B------:R-:W-:Y:S02]  /*15a50*/  LOP3.LUT R43, R80, 0xffff, RZ, 0xc0, !PT ;  /* 0x0000ffff502b7812 */ /* 0x000fe400078ec0ff */
[----:B------:R-:W-:-:S03]  /*15a60*/  LOP3.LUT R65, R84, 0xffff, RZ, 0xc0, !PT ;  /* 0x0000ffff54417812 */ /* 0x000fc600078ec0ff */
[----:B------:R-:W0:Y:S01]  /*15a70*/  LDC R39, c[0x0][0x3b8] ;  /* 0x0000ee00ff277b82 */ /* 0x000e220000000800 */
[----:B------:R-:W-:Y:S02]  /*15a80*/  LOP3.LUT R45, R88, 0xffff, RZ, 0xc0, !PT ;  /* 0x0000ffff582d7812 */ /* 0x000fe400078ec0ff */
[----:B------:R-:W-:Y:S02]  /*15a90*/  F2FP.SATFINITE.E5M2.F32.PACK_AB_MERGE_C R74, R75, R74, RZ ;  /* 0x0000004a4b4a723e */ /* 0x000fe400048060ff */
[----:B------:R-:W-:Y:S02]  /*15aa0*/  F2FP.SATFINITE.E5M2.F32.PACK_AB_MERGE_C R90, R91, R90, RZ ;  /* 0x0000005a5b5a723e */ /* 0x000fe400048060ff */
[----:B------:R-:W-:Y:S02]  /*15ab0*/  F2FP.SATFINITE.E5M2.F32.PACK_AB_MERGE_C R82, R83, R82, RZ ;  /* 0x000000525352723e */ /* 0x000fe400048060ff */
[----:B------:R-:W-:Y:S02]  /*15ac0*/  F2FP.SATFINITE.E5M2.F32.PACK_AB_MERGE_C R98, R99, R98, RZ ;  /* 0x000000626362723e */ /* 0x000fe400048060ff */
[----:B------:R-:W-:-:S02]  /*15ad0*/  PRMT R43, R43, 0x3340, R0 ;  /* 0x000033402b2b7816 */ /* 0x000fc40000000000 */
[----:B------:R-:W-:Y:S02]  /*15ae0*/  PRMT R44, R65, 0x3340, R44 ;  /* 0x00003340412c7816 */ /* 0x000fe4000000002c */
[----:B------:R-:W-:Y:S02]  /*15af0*/  PRMT R45, R45, 0x3340, R0 ;  /* 0x000033402d2d7816 */ /* 0x000fe40000000000 */
[----:B------:R-:W-:Y:S01]  /*15b00*/  PRMT R49, R49, 0x5410, R46 ;  /* 0x0000541031317816 */ /* 0x000fe2000000002e */
[----:B------:R-:W-:Y:S01]  /*15b10*/  STS.128 [R2], R4 ;  /* 0x0000000402007388 */ /* 0x000fe20000000c00 */
[----:B------:R-:W-:Y:S02]  /*15b20*/  SHF.R.U32.HI R116, RZ, 0x8, R116 ;  /* 0x00000008ff747819 */ /* 0x000fe40000011674 */
[----:B------:R-:W-:Y:S01]  /*15b30*/  SHF.R.U32.HI R53, RZ, 0x8, R53 ;  /* 0x00000008ff357819 */ /* 0x000fe20000011635 */
[----:B------:R-:W-:Y:S01]  /*15b40*/  STS.128 [R2+0x400], R12 ;  /* 0x0004000c02007388 */ /* 0x000fe20000000c00 */
[----:B------:R-:W-:-:S02]  /*15b50*/  LOP3.LUT R25, R74, 0xffff, RZ, 0xc0, !PT ;  /* 0x0000ffff4a197812 */ /* 0x000fc400078ec0ff */
[----:B------:R-:W-:Y:S01]  /*15b60*/  LOP3.LUT R90, R90, 0xffff, RZ, 0xc0, !PT ;  /* 0x0000ffff5a5a7812 */ /* 0x000fe200078ec0ff */
[----:B------:R-:W-:Y:S01]  /*15b70*/  BAR.SYNC.DEFER_BLOCKING 0x0 ;  /* 0x0000000000007b1d */ /* 0x000fe20000010000 */
[----:B------:R-:W-:Y:S02]  /*15b80*/  PRMT R43, R40, 0x5410, R43 ;  /* 0x00005410282b7816 */ /* 0x000fe4000000002b */
[----:B------:R-:W-:Y:S02]  /*15b90*/  PRMT R45, R44, 0x5410, R45 ;  /* 0x000054102c2d7816 */ /* 0x000fe4000000002d */
[----:B------:R-:W-:Y:S02]  /*15ba0*/  LOP3.LUT R82, R82, 0xffff, RZ, 0xc0, !PT ;  /* 0x0000ffff52527812 */ /* 0x000fe400078ec0ff */
[----:B------:R-:W-:Y:S01]  /*15bb0*/  LOP3.LUT R98, R98, 0xffff, RZ, 0xc0, !PT ;  /* 0x0000ffff62627812 */ /* 0x000fe200078ec0ff */
[----:B------:R-:W4:Y:S01]  /*15bc0*/  LDL.LU R46, [R1+0x2c4] ;  /* 0x0002c400012e7983 */ /* 0x000f220000300800 */
[----:B------:R-:W-:-:S02]  /*15bd0*/  SHF.R.U32.HI R55, RZ, 0x8, R55 ;  /* 0x00000008ff377819 */ /* 0x000fc40000011637 */
[----:B------:R-:W-:Y:S01]  /*15be0*/  F2FP.SATFINITE.E5M2.F32.PACK_AB_MERGE_C R106, R107, R106, RZ ;  /* 0x0000006a6b6a723e */ /* 0x000fe200048060ff */
[----:B------:R-:W4:Y:S01]  /*15bf0*/  LDL.LU R42, [R1+0x2c0] ;  /* 0x0002c000012a7983 */ /* 0x000f220000300800 */
[----:B------:R-:W-:Y:S02]  /*15c00*/  LOP3.LUT R116, R116, 0xffff, RZ, 0xc0, !PT ;  /* 0x0000ffff74747812 */ /* 0x000fe400078ec0ff */
[----:B------:R-:W-:Y:S02]  /*15c10*/  LOP3.LUT R53, R53, 0xffff, RZ, 0xc0, !PT ;  /* 0x0000ffff35357812 */ /* 0x000fe400078ec0ff */
[----:B------:R-:W-:Y:S02]  /*15c20*/  F2FP.SATFINITE.E5M2.F32.PACK_AB_MERGE_C R114, R115, R114, RZ ;  /* 0x000000727372723e */ /* 0x000fe400048060ff */
[----:B------:R-:W-:Y:S02]  /*15c30*/  F2FP.SATFINITE.E5M2.F32.PACK_AB_MERGE_C R122, R123, R122, RZ ;  /* 0x0000007a7b7a723e */ /* 0x000fe400048060ff */
[----:B------:R-:W-:-:S02]  /*15c40*/  F2FP.SATFINITE.E5M2.F32.PACK_AB_MERGE_C R130, R131, R130, RZ ;  /* 0x000000828382723e */ /* 0x000fc400048060ff */
[----:B------:R-:W-:Y:S01]  /*15c50*/  PRMT R108, R108, 0x5410, R51 ;  /* 0x000054106c6c7816 */ /* 0x000fe20000000033 */
[----:B------:R-:W0:Y:S01]  /*15c60*/  LDS.128 R12, [R38] ;  /* 0x00000000260c7984 */ /* 0x000e220000000c00 */
[----:B------:R-:W-:Y:S02]  /*15c70*/  SHF.R.U32.HI R104, RZ, 0x8, R104 ;  /* 0x00000008ff687819 */ /* 0x000fe40000011668 */
[----:B------:R-:W-:Y:S01]  /*15c80*/  SHF.R.U32.HI R124, RZ, 0x8, R124 ;  /* 0x00000008ff7c7819 */ /* 0x000fe2000001167c */
[----:B------:R-:W-:Y:S01]  /*15c90*/  LDS.128 R4, [R38+0x800] ;  /* 0x0008000026047984 */ /* 0x000fe20000000c00 */
[--C-:B------:R-:W-:Y:S02]  /*15ca0*/  PRMT R20, R20, 0x4210, R25.reuse ;  /* 0x0000421014147816 */ /* 0x100fe40000000019 */
[----:B------:R-:W-:Y:S02]  /*15cb0*/  PRMT R24, R24, 0x5210, R25 ;  /* 0x0000521018187816 */ /* 0x000fe40000000019 */
[----:B------:R-:W-:-:S02]  /*15cc0*/  PRMT R22, R27, 0x4210, R90 ;  /* 0x000042101b167816 */ /* 0x000fc4000000005a */
[--C-:B------:R-:W-:Y:S02]  /*15cd0*/  PRMT R21, R21, 0x4210, R82.reuse ;  /* 0x0000421015157816 */ /* 0x100fe40000000052 */
[----:B------:R-:W-:Y:S02]  /*15ce0*/  PRMT R25, R43, 0x5210, R82 ;  /* 0x000052102b197816 */ /* 0x000fe40000000052 */
[----:B------:R-:W-:Y:S02]  /*15cf0*/  PRMT R26, R45, 0x5210, R90 ;  /* 0x000052102d1a7816 */ /* 0x000fe4000000005a */
[--C-:B------:R-:W-:Y:S01]  /*15d00*/  PRMT R23, R23, 0x4210, R98.reuse ;  /* 0x0000421017177816 */ /* 0x100fe20000000062 */
[----:B------:R-:W-:Y:S01]  /*15d10*/  BAR.SYNC.DEFER_BLOCKING 0x0 ;  /* 0x0000000000007b1d */ /* 0x000fe20000010000 */
[----:B------:R-:W-:Y:S02]  /*15d20*/  PRMT R27, R49, 0x5210, R98 ;  /* 0x00005210311b7816 */ /* 0x000fe40000000062 */
[----:B------:R-:W-:-:S02]  /*15d30*/  LOP3.LUT R55, R55, 0xffff, RZ, 0xc0, !PT ;  /* 0x0000ffff37377812 */ /* 0x000fc400078ec0ff */
[----:B------:R-:W-:Y:S02]  /*15d40*/  LOP3.LUT R106, R106, 0xffff, RZ, 0xc0, !PT ;  /* 0x0000ffff6a6a7812 */ /* 0x000fe400078ec0ff */
[----:B------:R-:W-:Y:S02]  /*15d50*/  PRMT R116, R116, 0x3340, R53 ;  /* 0x0000334074747816 */ /* 0x000fe40000000035 */
[----:B------:R-:W-:Y:S02]  /*15d60*/  PRMT R55, R55, 0x3340, R0 ;  /* 0x0000334037377816 */ /* 0x000fe40000000000 */
[----:B------:R-:W-:Y:S02]  /*15d70*/  LOP3.LUT R31, R114, 0xffff, RZ, 0xc0, !PT ;  /* 0x0000ffff721f7812 */ /* 0x000fe400078ec0ff */
[----:B------:R-:W-:Y:S02]  /*15d80*/  LOP3.LUT R130, R130, 0xffff, RZ, 0xc0, !PT ;  /* 0x0000ffff82827812 */ /* 0x000fe400078ec0ff */
[----:B------:R-:W-:-:S02]  /*15d90*/  PRMT R116, R116, 0x5410, R55 ;  /* 0x0000541074747816 */ /* 0x000fc40000000037 */
[----:B------:R-:W-:Y:S02]  /*15da0*/  SHF.R.U32.HI R57, RZ, 0x8, R57 ;  /* 0x00000008ff397819 */ /* 0x000fe40000011639 */
[----:B------:R-:W-:Y:S02]  /*15db0*/  SHF.R.U32.HI R59, RZ, 0x8, R59 ;  /* 0x00000008ff3b7819 */ /* 0x000fe4000001163b */
[----:B------:R-:W-:Y:S02]  /*15dc0*/  LOP3.LUT R65, R104, 0xffff, RZ, 0xc0, !PT ;  /* 0x0000ffff68417812 */ /* 0x000fe400078ec0ff */
[----:B------:R-:W-:Y:S01]  /*15dd0*/  LOP3.LUT R124, R124, 0xffff, RZ, 0xc0, !PT ;  /* 0x0000ffff7c7c7812 */ /* 0x000fe200078ec0ff */
[----:B------:R0:W-:Y:S01]  /*15de0*/  STS.128 [R2], R20 ;  /* 0x0000001402007388 */ /* 0x0001e20000000c00 */
[----:B------:R-:W-:Y:S02]  /*15df0*/  LOP3.LUT R57, R57, 0xffff, RZ, 0xc0, !PT ;  /* 0x0000ffff39397812 */ /* 0x000fe400078ec0ff */
[----:B------:R-:W-:Y:S01]  /*15e00*/  LOP3.LUT R59, R59, 0xffff, RZ, 0xc0, !PT ;  /* 0x0000ffff3b3b7812 */ /* 0x000fe200078ec0ff */
[----:B------:R1:W-:Y:S01]  /*15e10*/  STS.128 [R2+0x400], R24 ;  /* 0x0004001802007388 */ /* 0x0003e20000000c00 */
[----:B------:R-:W-:-:S02]  /*15e20*/  PRMT R65, R65, 0x3340, R0 ;  /* 0x0000334041417816 */ /* 0x000fc40000000000 */
[----:B-----5:R-:W-:Y:S02]  /*15e30*/  ISETP.LT.AND P3, PT, R32, UR11, !P0 ;  /* 0x0000000b20007c0c */ /* 0x020fe4000c761270 */
[----:B------:R-:W-:Y:S02]  /*15e40*/  PRMT R124, R124, 0x3340, R57 ;  /* 0x000033407c7c7816 */ /* 0x000fe40000000039 */
[----:B------:R-:W-:Y:S02]  /*15e50*/  PRMT R59, R59, 0x3340, R0 ;  /* 0x000033403b3b7816 */ /* 0x000fe40000000000 */
[----:B------:R-:W-:Y:S02]  /*15e60*/  PRMT R65, R48, 0x5410, R65 ;  /* 0x0000541030417816 */ /* 0x000fe40000000041 */
[----:B------:R-:W-:Y:S02]  /*15e70*/  PRMT R59, R124, 0x5410, R59 ;  /* 0x000054107c3b7816 */ /* 0x000fe4000000003b */
[----:B0-----:R-:W-:-:S02]  /*15e80*/  PRMT R20, R29, 0x4210, R106 ;  /* 0x000042101d147816 */ /* 0x001fc4000000006a */
[----:B------:R-:W-:Y:S02]  /*15e90*/  LOP3.LUT R29, R122, 0xffff, RZ, 0xc0, !PT ;  /* 0x0000ffff7a1d7812 */ /* 0x000fe400078ec0ff */
[----:B------:R-:W-:Y:S01]  /*15ea0*/  PRMT R23, R3, 0x4210, R130 ;  /* 0x0000421003177816 */ /* 0x000fe20000000082 */
[----:B------:R-:W-:Y:S01]  /*15eb0*/  IMAD R3, R32, R39, RZ ;  /* 0x0000002720037224 */ /* 0x000fe200078e02ff */
[----:B------:R-:W-:Y:S01]  /*15ec0*/  BAR.SYNC.DEFER_BLOCKING 0x0 ;  /* 0x0000000000007b1d */ /* 0x000fe20000010000 */
[--C-:B------:R-:W-:Y:S02]  /*15ed0*/  PRMT R21, R28, 0x4210, R31.reuse ;  /* 0x000042101c157816 */ /* 0x100fe4000000001f */
[----:B-1----:R-:W-:Y:S02]  /*15ee0*/  PRMT R25, R108, 0x5210, R31 ;  /* 0x000052106c197816 */ /* 0x002fe4000000001f */
[--C-:B------:R-:W-:Y:S02]  /*15ef0*/  PRMT R22, R30, 0x4210, R29.reuse ;  /* 0x000042101e167816 */ /* 0x100fe4000000001d */
[----:B------:R-:W-:-:S02]  /*15f00*/  PRMT R26, R116, 0x5210, R29 ;  /* 0x00005210741a7816 */ /* 0x000fc4000000001d */
[----:B------:R-:W0:Y:S04]  /*15f10*/  LDS.128 R28, [R38] ;  /* 0x00000000261c7984 */ /* 0x000e280000000c00 */
[----:B------:R-:W-:Y:S01]  /*15f20*/  LDS.128 R32, [R38+0x800] ;  /* 0x0008000026207984 */ /* 0x000fe20000000c00 */
[----:B------:R-:W-:Y:S01]  /*15f30*/  BAR.SYNC.DEFER_BLOCKING 0x0 ;  /* 0x0000000000007b1d */ /* 0x000fe20000010000 */
[----:B------:R-:W-:Y:S02]  /*15f40*/  PRMT R24, R65, 0x5210, R106 ;  /* 0x0000521041187816 */ /* 0x000fe4000000006a */
[----:B------:R-:W-:-:S05]  /*15f50*/  PRMT R27, R59, 0x5210, R130 ;  /* 0x000052103b1b7816 */ /* 0x000fca0000000082 */
[----:B------:R1:W-:Y:S04]  /*15f60*/  STS.128 [R2+0x400], R24 ;  /* 0x0004001802007388 */ /* 0x0003e80000000c00 */
[----:B------:R5:W-:Y:S04]  /*15f70*/  STS.128 [R2], R20 ;  /* 0x0000001402007388 */ /* 0x000be80000000c00 */
[----:B-1----:R-:W4:Y:S04]  /*15f80*/  LDL.LU R24, [R1+0x2bc] ;  /* 0x0002bc0001187983 */ /* 0x002f280000300800 */
[----:B------:R-:W4:Y:S04]  /*15f90*/  LDL.LU R44, [R1+0x220] ;  /* 0x00022000012c7983 */ /* 0x000f280000300800 */
[----:B-----5:R-:W5:Y:S01]  /*15fa0*/  LDL.LU R22, [R1+0x2b8] ;  /* 0x0002b80001167983 */ /* 0x020f620000300800 */
[----:B------:R-:W-:Y:S01]  /*15fb0*/  IMAD R40, R132, UR4, RZ ;  /* 0x0000000484287c24 */ /* 0x000fe2000f8e02ff */
[C---:B------:R-:W-:Y:S01]  /*15fc0*/  ISETP.LT.AND P4, PT, R0.reuse, UR11, !P0 ;  /* 0x0000000b00007c0c */ /* 0x040fe2000c781270 */
[----:B------:R-:W-:Y:S01]  /*15fd0*/  IMAD R37, R0, R39, RZ ;  /* 0x0000002700257224 */ /* 0x000fe200078e02ff */
[----:B------:R-:W-:Y:S01]  /*15fe0*/  PRMT R45, R16, 0x7770, RZ ;  /* 0x00007770102d7816 */ /* 0x000fe200000000ff */
[----:B------:R-:W5:Y:S01]  /*15ff0*/  LDL.LU R26, [R1+0x2b4] ;  /* 0x0002b400011a7983 */ /* 0x000f620000300800 */
[----:B------:R-:W-:Y:S01]  /*16000*/  BAR.SYNC.DEFER_BLOCKING 0x0 ;  /* 0x0000000000007b1d */ /* 0x000fe20000010000 */
[----:B------:R-:W-:-:S04]  /*16010*/  IADD3 R0, P1, PT, R40, UR8, RZ ;  /* 0x0000000828007c10 */ /* 0x000fc8000ff3e0ff */
[----:B------:R-:W-:Y:S01]  /*16020*/  LEA.HI.X.SX32 R40, R40, UR9, 0x1, P1 ;  /* 0x0000000928287c11 */ /* 0x000fe200088f0eff */
[----:B------:R-:W1:Y:S01]  /*16030*/  LDCU UR4, c[0x0][0x39c] ;  /* 0x00007380ff0477ac */ /* 0x000e620008000800 */
[-C--:B------:R-:W-:Y:S02]  /*16040*/  IADD3 R36, P1, PT, R37, R0.reuse, RZ ;  /* 0x0000000025247210 */ /* 0x080fe40007f3e0ff */
[----:B------:R-:W-:Y:S01]  /*16050*/  IADD3 R2, P5, PT, R3, R0, RZ ;  /* 0x0000000003027210 */ /* 0x000fe20007fbe0ff */
[----:B------:R-:W0:Y:S01]  /*16060*/  LDCU UR8, c[0x0][0x39c] ;  /* 0x00007380ff0877ac */ /* 0x000e220008000800 */
[-C--:B------:R-:W-:Y:S02]  /*16070*/  LEA.HI.X.SX32 R37, R37, R40.reuse, 0x1, P1 ;  /* 0x0000002825257211 */ /* 0x080fe400008f0eff */
[----:B------:R-:W-:Y:S02]  /*16080*/  LEA.HI.X.SX32 R3, R3, R40, 0x1, P5 ;  /* 0x0000002803037211 */ /* 0x000fe400028f0eff */
[----:B------:R-:W-:Y:S01]  /*16090*/  PRMT R43, R16, 0x7771, RZ ;  /* 0x00007771102b7816 */ /* 0x000fe200000000ff */
[----:B------:R-:W-:Y:S04]  /*160a0*/  @P4 STG.E.U8 desc[UR26][R36.64], R45 ;  /* 0x0000002d24004986 */ /* 0x000fe8000c10111a */
[----:B------:R0:W-:Y:S01]  /*160b0*/  @P3 STG.E.U8 desc[UR26][R2.64], R43 ;  /* 0x0000002b02003986 */ /* 0x0001e2000c10111a */
[----:B------:R-:W-:-:S02]  /*160c0*/  PRMT R27, R17, 0x7770, RZ ;  /* 0x00007770111b7816 */ /* 0x000fc400000000ff */
[C---:B--2---:R-:W-:Y:S01]  /*160d0*/  ISETP.LT.AND P1, PT, R41.reuse, UR11, !P0 ;  /* 0x0000000b29007c0c */ /* 0x044fe2000c721270 */
[-C--:B------:R-:W-:Y:S02]  /*160e0*/  IMAD R41, R41, R39.reuse, RZ ;  /* 0x0000002729297224 */ /* 0x080fe400078e02ff */
[----:B---3--:R-:W-:-:S03]  /*160f0*/  IMAD R23, R47, R39, RZ ;  /* 0x000000272f177224 */ /* 0x008fc600078e02ff */
[----:B------:R-:W-:Y:S02]  /*16100*/  IADD3 R20, P4, PT, R41, R0, RZ ;  /* 0x0000000029147210 */ /* 0x000fe40007f9e0ff */
[----:B------:R-:W-:Y:S02]  /*16110*/  ISETP.LT.AND P3, PT, R47, UR11, !P0 ;  /* 0x0000000b2f007c0c */ /* 0x000fe4000c761270 */
[----:B------:R-:W-:Y:S02]  /*16120*/  LEA.HI.X.SX32 R21, R41, R40, 0x1, P4 ;  /* 0x0000002829157211 */ /* 0x000fe400020f0eff */
[C---:B------:R-:W-:Y:S02]  /*16130*/  PRMT R41, R16.reuse, 0x7772, RZ ;  /* 0x0000777210297816 */ /* 0x040fe400000000ff */
[C---:B0-----:R-:W-:Y:S02]  /*16140*/  IADD3 R2, P5, PT, R23.reuse, R0, RZ ;  /* 0x0000000017027210 */ /* 0x041fe40007fbe0ff */
[----:B------:R-:W-:Y:S01]  /*16150*/  PRMT R37, R16, 0x7773, RZ ;  /* 0x0000777310257816 */ /* 0x000fe200000000ff */
[----:B------:R0:W-:Y:S01]  /*16160*/  @P1 STG.E.U8 desc[UR26][R20.64], R41 ;  /* 0x0000002914001986 */ /* 0x0001e2000c10111a */
[----:B------:R-:W-:-:S05]  /*16170*/  LEA.HI.X.SX32 R3, R23, R40, 0x1, P5 ;  /* 0x0000002817037211 */ /* 0x000fca00028f0eff */
[----:B------:R2:W-:Y:S01]  /*16180*/  @P3 STG.E.U8 desc[UR26][R2.64], R37 ;  /* 0x0000002502003986 */ /* 0x0005e2000c10111a */
[----:B0-----:R-:W-:Y:S01]  /*16190*/  PRMT R41, R17, 0x7771, RZ ;  /* 0x0000777111297816 */ /* 0x001fe200000000ff */
[CC--:B----4-:R-:W-:Y:S01]  /*161a0*/  IMAD R25, R46.reuse, R39.reuse, RZ ;  /* 0x000000272e197224 */ /* 0x0d0fe200078e02ff */
[----:B------:R-:W-:Y:S01]  /*161b0*/  ISETP.LT.AND P4, PT, R46, UR11, !P0 ;  /* 0x0000000b2e007c0c */ /* 0x000fe2000c781270 */
[----:B------:R-:W-:-:S03]  /*161c0*/  IMAD R23, R42, R39, RZ ;  /* 0x000000272a177224 */ /* 0x000fc600078e02ff */
[C---:B------:R-:W-:Y:S02]  /*161d0*/  IADD3 R20, P6, PT, R25.reuse, R0, RZ ;  /* 0x0000000019147210 */ /* 0x040fe40007fde0ff */
[----:B------:R-:W-:Y:S02]  /*161e0*/  ISETP.LT.AND P1, PT, R42, UR11, !P0 ;  /* 0x0000000b2a007c0c */ /* 0x000fe4000c721270 */
[----:B------:R-:W-:Y:S01]  /*161f0*/  LEA.HI.X.SX32 R21, R25, R40, 0x1, P6 ;  /* 0x0000002819157211 */ /* 0x000fe200030f0eff */
[----:B------:R-:W3:Y:S01]  /*16200*/  LDL.LU R42, [R1+0x2b0] ;  /* 0x0002b000012a7983 */ /* 0x000ee20000300800 */
[----:B--2---:R-:W-:-:S03]  /*16210*/  IADD3 R2, P5, PT, R23, R0, RZ ;  /* 0x0000000017027210 */ /* 0x004fc60007fbe0ff */
[----:B------:R0:W-:Y:S01]  /*16220*/  @P4 STG.E.U8 desc[UR26][R20.64], R27 ;  /* 0x0000001b14004986 */ /* 0x0001e2000c10111a */
[----:B------:R-:W-:-:S05]  /*16230*/  LEA.HI.X.SX32 R3, R23, R40, 0x1, P5 ;  /* 0x0000002817037211 */ /* 0x000fca00028f0eff */
[----:B------:R2:W-:Y:S01]  /*16240*/  @P1 STG.E.U8 desc[UR26][R2.64], R41 ;  /* 0x0000002902001986 */ /* 0x0005e2000c10111a */
[CC--:B------:R-:W-:Y:S01]  /*16250*/  IMAD R25, R24.reuse, R39.reuse, RZ ;  /* 0x0000002718197224 */ /* 0x0c0fe200078e02ff */
[----:B------:R-:W-:Y:S02]  /*16260*/  ISETP.LT.AND P3, PT, R24, UR11, !P0 ;  /* 0x0000000b18007c0c */ /* 0x000fe4000c761270 */
[----:B------:R-:W4:Y:S02]  /*16270*/  LDL.LU R24, [R1+0x218] ;  /* 0x0002180001187983 */ /* 0x000f240000300800 */
[C---:B0-----:R-:W-:Y:S02]  /*16280*/  IADD3 R20, P5, PT, R25.reuse, R0, RZ ;  /* 0x0000000019147210 */ /* 0x041fe40007fbe0ff */
[----:B------:R-:W4:Y:S01]  /*16290*/  LDL.LU R43, [R1+0x2ac] ;  /* 0x0002ac00012b7983 */ /* 0x000f220000300800 */
[C---:B-----5:R-:W-:Y:S02]  /*162a0*/  ISETP.LT.AND P1, PT, R22.reuse, UR11, !P0 ;  /* 0x0000000b16007c0c */ /* 0x060fe4000c721270 */
[----:B------:R-:W-:Y:S01]  /*162b0*/  LEA.HI.X.SX32 R21, R25, R40, 0x1, P5 ;  /* 0x0000002819157211 */ /* 0x000fe200028f0eff */
[----:B------:R-:W-:-:S02]  /*162c0*/  IMAD R25, R22, R39, RZ ;  /* 0x0000002716197224 */ /* 0x000fc400078e02ff */
[----:B------:R-:W5:Y:S01]  /*162d0*/  LDL.LU R22, [R1+0x2a0] ;  /* 0x0002a00001167983 */ /* 0x000f620000300800 */
[CC--:B------:R-:W-:Y:S01]  /*162e0*/  IMAD R23, R44.reuse, R39.reuse, RZ ;  /* 0x000000272c177224 */ /* 0x0c0fe200078e02ff */
[----:B------:R-:W-:Y:S02]  /*162f0*/  ISETP.LT.AND P4, PT, R44, UR11, !P0 ;  /* 0x0000000b2c007c0c */ /* 0x000fe4000c781270 */
[----:B------:R-:W-:Y:S01]  /*16300*/  PRMT R37, R17, 0x7772, RZ ;  /* 0x0000777211257816 */ /* 0x000fe200000000ff */
[----:B------:R-:W1:Y:S01]  /*16310*/  LDL.LU R36, [R1+0x374] ;  /* 0x0003740001247983 */ /* 0x000e620000300800 */
[----:B--2---:R-:W-:Y:S02]  /*16320*/  IADD3 R2, P6, PT, R23, R0, RZ ;  /* 0x0000000017027210 */ /* 0x004fe40007fde0ff */
[----:B------:R-:W-:Y:S01]  /*16330*/  PRMT R27, R17, 0x7773, RZ ;  /* 0x00007773111b7816 */ /* 0x000fe200000000ff */
[----:B------:R-:W-:Y:S01]  /*16340*/  @P3 STG.E.U8 desc[UR26][R20.64], R37 ;  /* 0x0000002514003986 */ /* 0x000fe2000c10111a */
[----:B------:R-:W-:Y:S01]  /*16350*/  LEA.HI.X.SX32 R3, R23, R40, 0x1, P6 ;  /* 0x0000002817037211 */ /* 0x000fe200030f0eff */
[C---:B------:R-:W-:Y:S01]  /*16360*/  IMAD R23, R26.reuse, R39, RZ ;  /* 0x000000271a177224 */ /* 0x040fe200078e02ff */
[----:B------:R-:W-:-:S02]  /*16370*/  ISETP.LT.AND P3, PT, R26, UR11, !P0 ;  /* 0x0000000b1a007c0c */ /* 0x000fc4000c761270 */
[C---:B------:R-:W-:Y:S01]  /*16380*/  IADD3 R16, P5, PT, R25.reuse, R0, RZ ;  /* 0x0000000019107210 */ /* 0x040fe20007fbe0ff */
[----:B------:R-:W2:Y:S01]  /*16390*/  LDL.LU R26, [R1+0x29c] ;  /* 0x00029c00011a7983 */ /* 0x000ea20000300800 */
[----:B------:R-:W-:Y:S02]  /*163a0*/  PRMT R41, R18, 0x7770, RZ ;  /* 0x0000777012297816 */ /* 0x000fe400000000ff */
[----:B------:R-:W-:Y:S01]  /*163b0*/  LEA.HI.X.SX32 R17, R25, R40, 0x1, P5 ;  /* 0x0000002819117211 */ /* 0x000fe200028f0eff */
[----:B------:R0:W-:Y:S04]  /*163c0*/  @P4 STG.E.U8 desc[UR26][R2.64], R27 ;  /* 0x0000001b02004986 */ /* 0x0001e8000c10111a */
[----:B------:R3:W-:Y:S01]  /*163d0*/  @P1 STG.E.U8 desc[UR26][R16.64], R41 ;  /* 0x0000002910001986 */ /* 0x0007e2000c10111a */
[----:B0-----:R-:W-:-:S04]  /*163e0*/  IADD3 R2, P1, PT, R23, R0, RZ ;  /* 0x0000000017027210 */ /* 0x001fc80007f3e0ff */
[----:B------:R-:W-:Y:S02]  /*163f0*/  LEA.HI.X.SX32 R3, R23, R40, 0x1, P1 ;  /* 0x0000002817037211 */ /* 0x000fe400008f0eff */
[C---:B---3--:R-:W-:Y:S01]  /*16400*/  ISETP.LT.AND P4, PT, R42.reuse, UR11, !P0 ;  /* 0x0000000b2a007c0c */ /* 0x048fe2000c781270 */
[----:B------:R-:W-:Y:S02]  /*16410*/  IMAD R25, R42, R39, RZ ;  /* 0x000000272a197224 */ /* 0x000fe400078e02ff */
[----:B------:R-:W3:Y:S03]  /*16420*/  LDL.LU R42, [R1+0x214] ;  /* 0x00021400012a7983 */ /* 0x000ee60000300800 */
[----:B------:R-:W-:-:S04]  /*16430*/  IADD3 R16, P5, PT, R25, R0, RZ ;  /* 0x0000000019107210 */ /* 0x000fc80007fbe0ff */
[----:B------:R-:W-:Y:S02]  /*16440*/  LEA.HI.X.SX32 R17, R25, R40, 0x1, P5 ;  /* 0x0000002819117211 */ /* 0x000fe400028f0eff */
[C---:B----4-:R-:W-:Y:S01]  /*16450*/  ISETP.LT.AND P6, PT, R24.reuse, UR11, !P0 ;  /* 0x0000000b18007c0c */ /* 0x050fe2000c7c1270 */
[-C--:B------:R-:W-:Y:S02]  /*16460*/  IMAD R21, R24, R39.reuse, RZ ;  /* 0x0000002718157224 */ /* 0x080fe400078e02ff */
[----:B------:R-:W4:Y:S01]  /*16470*/  LDL.LU R24, [R1+0x298] ;  /* 0x0002980001187983 */ /* 0x000f220000300800 */
[C---:B-----5:R-:W-:Y:S01]  /*16480*/  ISETP.LT.AND P1, PT, R22.reuse, UR11, !P0 ;  /* 0x0000000b16007c0c */ /* 0x060fe2000c721270 */
[----:B------:R-:W-:Y:S02]  /*16490*/  IMAD R25, R22, R39, RZ ;  /* 0x0000002716197224 */ /* 0x000fe400078e02ff */
[----:B------:R-:W5:Y:S01]  /*164a0*/  LDL.LU R22, [R1+0x294] ;  /* 0x0002940001167983 */ /* 0x000f620000300800 */
[----:B------:R-:W-:-:S02]  /*164b0*/  PRMT R37, R18, 0x7771, RZ ;  /* 0x0000777112257816 */ /* 0x000fc400000000ff */
[C---:B------:R-:W-:Y:S01]  /*164c0*/  PRMT R27, R18.reuse, 0x7772, RZ ;  /* 0x00007772121b7816 */ /* 0x040fe200000000ff */
[C---:B------:R-:W-:Y:S02]  /*164d0*/  IMAD R23, R43.reuse, R39, RZ ;  /* 0x000000272b177224 */ /* 0x040fe400078e02ff */
[----:B------:R0:W-:Y:S04]  /*164e0*/  @P3 STG.E.U8 desc[UR26][R2.64], R37 ;  /* 0x0000002502003986 */ /* 0x0001e8000c10111a */
[----:B------:R1:W-:Y:S01]  /*164f0*/  @P4 STG.E.U8 desc[UR26][R16.64], R27 ;  /* 0x0000001b10004986 */ /* 0x0003e2000c10111a */
[----:B------:R-:W-:Y:S02]  /*16500*/  ISETP.LT.AND P3, PT, R43, UR11, !P0 ;  /* 0x0000000b2b007c0c */ /* 0x000fe4000c761270 */
[----:B------:R-:W-:-:S02]  /*16510*/  PRMT R43, R18, 0x7773, RZ ;  /* 0x00007773122b7816 */ /* 0x000fc400000000ff */
[----:B0-----:R-:W-:-:S04]  /*16520*/  IADD3 R2, P4, PT, R21, R0, RZ ;  /* 0x0000000015027210 */ /* 0x001fc80007f9e0ff */
[----:B------:R-:W-:Y:S02]  /*16530*/  LEA.HI.X.SX32 R3, R21, R40, 0x1, P4 ;  /* 0x0000002815037211 */ /* 0x000fe400020f0eff */
[C---:B------:R-:W-:Y:S02]  /*16540*/  IADD3 R20, P4, PT, R23.reuse, R0, RZ ;  /* 0x0000000017147210 */ /* 0x040fe40007f9e0ff */
[----:B-1----:R-:W-:Y:S01]  /*16550*/  ISETP.LT.AND P5, PT, R36, UR4, !P0 ;  /* 0x0000000424007c0c */ /* 0x002fe2000c7a1270 */
[----:B------:R0:W-:Y:S01]  /*16560*/  @P6 STG.E.U8 desc[UR26][R2.64], R43 ;  /* 0x0000002b02006986 */ /* 0x0001e2000c10111a */
[----:B------:R-:W-:Y:S01]  /*16570*/  LEA.HI.X.SX32 R21, R23, R40, 0x1, P4 ;  /* 0x0000002817157211 */ /* 0x000fe200020f0eff */
[C---:B--2---:R-:W-:Y:S01]  /*16580*/  IMAD R23, R26.reuse, R39, RZ ;  /* 0x000000271a177224 */ /* 0x044fe200078e02ff */
[C---:B------:R-:W-:Y:S01]  /*16590*/  IADD3 R16, P6, PT, R25.reuse, R0, RZ ;  /* 0x0000000019107210 */ /* 0x040fe20007fde0ff */
[----:B------:R-:W2:Y:S01]  /*165a0*/  LDL.LU R36, [R1+0x290] ;  /* 0x0002900001247983 */ /* 0x000ea20000300800 */
[----:B------:R-:W-:Y:S01]  /*165b0*/  ISETP.LT.AND P4, PT, R26, UR11, !P0 ;  /* 0x0000000b1a007c0c */ /* 0x000fe2000c781270 */
[----:B------:R-:W1:Y:S02]  /*165c0*/  LDCU UR4, c[0x0][0x39c] ;  /* 0x00007380ff0477ac */ /* 0x000e640008000800 */
[----:B------:R-:W2:Y:S01]  /*165d0*/  LDL.LU R26, [R1+0x20c] ;  /* 0x00020c00011a7983 */ /* 0x000ea20000300800 */
[----:B------:R-:W-:-:S02]  /*165e0*/  LEA.HI.X.SX32 R17, R25, R40, 0x1, P6 ;  /* 0x0000002819117211 */ /* 0x000fc400030f0eff */
[C---:B------:R-:W-:Y:S02]  /*165f0*/  PRMT R41, R19.reuse, 0x7770, RZ ;  /* 0x0000777013297816 */ /* 0x040fe400000000ff */
[C---:B------:R-:W-:Y:S02]  /*16600*/  PRMT R27, R19.reuse, 0x7773, RZ ;  /* 0x00007773131b7816 */ /* 0x040fe400000000ff */
[C---:B------:R-:W-:Y:S02]  /*16610*/  PRMT R25, R19.reuse, 0x7772, RZ ;  /* 0x0000777213197816 */ /* 0x040fe400000000ff */
[----:B------:R-:W-:Y:S02]  /*16620*/  PRMT R37, R19, 0x7771, RZ ;  /* 0x0000777113257816 */ /* 0x000fe400000000ff */
[C---:B0-----:R-:W-:Y:S01]  /*16630*/  IADD3 R2, P6, PT, R23.reuse, R0, RZ ;  /* 0x0000000017027210 */ /* 0x041fe20007fde0ff */
[----:B------:R-:W-:Y:S03]  /*16640*/  @P3 STG.E.U8 desc[UR26][R20.64], R41 ;  /* 0x0000002914003986 */ /* 0x000fe6000c10111a */
[----:B------:R-:W-:Y:S01]  /*16650*/  LEA.HI.X.SX32 R3, R23, R40, 0x1, P6 ;  /* 0x0000002817037211 */ /* 0x000fe200030f0eff */
[----:B------:R0:W-:Y:S01]  /*16660*/  @P1 STG.E.U8 desc[UR26][R16.64], R37 ;  /* 0x0000002510001986 */ /* 0x0001e2000c10111a */
[----:B---3--:R-:W-:-:S05]  /*16670*/  IMAD R19, R42, R39, RZ ;  /* 0x000000272a137224 */ /* 0x008fca00078e02ff */
[----:B------:R-:W-:-:S04]  /*16680*/  IADD3 R18, P6, PT, R19, R0, RZ ;  /* 0x0000000013127210 */ /* 0x000fc80007fde0ff */
[----:B------:R-:W-:Y:S02]  /*16690*/  LEA.HI.X.SX32 R19, R19, R40, 0x1, P6 ;  /* 0x0000002813137211 */ /* 0x000fe400030f0eff */
[C---:B----4-:R-:W-:Y:S01]  /*166a0*/  ISETP.LT.AND P1, PT, R24.reuse, UR11, !P0 ;  /* 0x0000000b18007c0c */ /* 0x050fe2000c721270 */
[-C--:B------:R-:W-:Y:S02]  /*166b0*/  IMAD R23, R24, R39.reuse, RZ ;  /* 0x0000002718177224 */ /* 0x080fe400078e02ff */
[----:B------:R-:W3:Y:S01]  /*166c0*/  LDL.LU R24, [R1+0x288] ;  /* 0x0002880001187983 */ /* 0x000ee20000300800 */
[C---:B-----5:R-:W-:Y:S01]  /*166d0*/  ISETP.LT.AND P6, PT, R22.reuse, UR11, !P0 ;  /* 0x0000000b16007c0c */ /* 0x060fe2000c7c1270 */
[----:B0-----:R-:W-:Y:S02]  /*166e0*/  IMAD R17, R22, R39, RZ ;  /* 0x0000002716117224 */ /* 0x001fe400078e02ff */
[----:B------:R-:W4:Y:S01]  /*166f0*/  LDL.LU R22, [R1+0x284] ;  /* 0x0002840001167983 */ /* 0x000f220000300800 */
[----:B------:R-:W-:-:S03]  /*16700*/  ISETP.LT.AND P3, PT, R42, UR11, !P0 ;  /* 0x0000000b2a007c0c */ /* 0x000fc6000c761270 */
[----:B------:R0:W-:Y:S01]  /*16710*/  @P4 STG.E.U8 desc[UR26][R2.64], R25 ;  /* 0x0000001902004986 */ /* 0x0001e2000c10111a */
[C---:B------:R-:W-:Y:S02]  /*16720*/  IADD3 R20, P4, PT, R23.reuse, R0, RZ ;  /* 0x0000000017147210 */ /* 0x040fe40007f9e0ff */
[----:B------:R-:W-:Y:S01]  /*16730*/  PRMT R37, R12, 0x7770, RZ ;  /* 0x000077700c257816 */ /* 0x000fe200000000ff */
[----:B------:R-:W5:Y:S01]  /*16740*/  LDL.LU R42, [R1+0x280] ;  /* 0x00028000012a7983 */ /* 0x000f620000300800 */
[----:B------:R-:W-:-:S05]  /*16750*/  LEA.HI.X.SX32 R21, R23, R40, 0x1, P4 ;  /* 0x0000002817157211 */ /* 0x000fca00020f0eff */
[----:B------:R1:W-:Y:S01]  /*16760*/  @P3 STG.E.U8 desc[UR26][R18.64], R27 ;  /* 0x0000001b12003986 */ /* 0x0003e2000c10111a */
[C---:B0-----:R-:W-:Y:S02]  /*16770*/  IADD3 R2, P3, PT, R17.reuse, R0, RZ ;  /* 0x0000000011027210 */ /* 0x041fe40007f7e0ff */
[----:B------:R-:W-:Y:S01]  /*16780*/  PRMT R41, R12, 0x7771, RZ ;  /* 0x000077710c297816 */ /* 0x000fe200000000ff */
[----:B------:R0:W-:Y:S01]  /*16790*/  @P1 STG.E.U8 desc[UR26][R20.64], R37 ;  /* 0x0000002514001986 */ /* 0x0001e2000c10111a */
[----:B------:R-:W-:Y:S01]  /*167a0*/  LEA.HI.X.SX32 R3, R17, R40, 0x1, P3 ;  /* 0x0000002811037211 */ /* 0x000fe200018f0eff */
[CC--:B--2---:R-:W-:Y:S01]  /*167b0*/  IMAD R23, R36.reuse, R39.reuse, RZ ;  /* 0x0000002724177224 */ /* 0x0c4fe200078e02ff */
[----:B-1----:R-:W-:Y:S01]  /*167c0*/  ISETP.LT.AND P1, PT, R36, UR4, !P0 ;  /* 0x0000000424007c0c */ /* 0x002fe2000c721270 */
[C---:B------:R-:W-:Y:S01]  /*167d0*/  IMAD R25, R26.reuse, R39, RZ ;  /* 0x000000271a197224 */ /* 0x040fe200078e02ff */
[----:B------:R-:W-:Y:S01]  /*167e0*/  ISETP.LT.AND P3, PT, R26, UR5, !P0 ;  /* 0x000000051a007c0c */ /* 0x000fe2000c761270 */
[----:B------:R4:W-:Y:S01]  /*167f0*/  @P6 STG.E.U8 desc[UR26][R2.64], R41 ;  /* 0x0000002902006986 */ /* 0x0009e2000c10111a */
[-C--:B------:R-:W-:Y:S01]  /*16800*/  IADD3 R16, P4, PT, R23, R0.reuse, RZ ;  /* 0x0000000017107210 */ /* 0x080fe20007f9e0ff */
[----:B------:R-:W1:Y:S01]  /*16810*/  LDCU UR4, c[0x0][0x39c] ;  /* 0x00007380ff0477ac */ /* 0x000e620008000800 */
[----:B------:R-:W-:Y:S01]  /*16820*/  IADD3 R18, P6, PT, R25, R0, RZ ;  /* 0x0000000019127210 */ /* 0x000fe20007fde0ff */
[----:B------:R-:W1:Y:S01]  /*16830*/  LDL.LU R26, [R1+0x208] ;  /* 0x00020800011a7983 */ /* 0x000e620000300800 */
[----:B------:R-:W-:Y:S01]  /*16840*/  LEA.HI.X.SX32 R17, R23, R40, 0x1, P4 ;  /* 0x0000002817117211 */ /* 0x000fe200020f0eff */
[----:B------:R-:W2:Y:S02]  /*16850*/  LDCU UR5, c[0x0][0x39c] ;  /* 0x00007380ff0577ac */ /* 0x000ea40008000800 */
[----:B------:R-:W2:Y:S01]  /*16860*/  LDL.LU R36, [R1+0x27c] ;  /* 0x00027c0001247983 */ /* 0x000ea20000300800 */
[----:B0-----:R-:W-:-:S02]  /*16870*/  PRMT R37, R12, 0x7772, RZ ;  /* 0x000077720c257816 */ /* 0x001fc400000000ff */
[----:B------:R-:W-:Y:S02]  /*16880*/  LEA.HI.X.SX32 R19, R25, R40, 0x1, P6 ;  /* 0x0000002819137211 */ /* 0x000fe400030f0eff */
[----:B------:R-:W-:Y:S01]  /*16890*/  PRMT R25, R12, 0x7773, RZ ;  /* 0x000077730c197816 */ /* 0x000fe200000000ff */
[----:B------:R0:W-:Y:S04]  /*168a0*/  @P1 STG.E.U8 desc[UR26][R16.64], R37 ;  /* 0x0000002510001986 */ /* 0x0001e8000c10111a */
[----:B------:R0:W-:Y:S01]  /*168b0*/  @P3 STG.E.U8 desc[UR26][R18.64], R25 ;  /* 0x0000001912003986 */ /* 0x0001e2000c10111a */
[C---:B---3--:R-:W-:Y:S01]  /*168c0*/  ISETP.LT.AND P4, PT, R24.reuse, UR6, !P0 ;  /* 0x0000000618007c0c */ /* 0x048fe2000c781270 */
[-C--:B------:R-:W-:Y:S02]  /*168d0*/  IMAD R21, R24, R39.reuse, RZ ;  /* 0x0000002718157224 */ /* 0x080fe400078e02ff */
[CC--:B----4-:R-:W-:Y:S01]  /*168e0*/  IMAD R3, R22.reuse, R39.reuse, RZ ;  /* 0x0000002716037224 */ /* 0x0d0fe200078e02ff */
[----:B------:R-:W3:Y:S01]  /*168f0*/  LDL.LU R24, [R1+0x2d8] ;  /* 0x0002d80001187983 */ /* 0x000ee20000300800 */
[----:B------:R-:W-:Y:S01]  /*16900*/  ISETP.LT.AND P3, PT, R22, UR7, !P0 ;  /* 0x0000000716007c0c */ /* 0x000fe2000c761270 */
[----:B------:R-:W4:Y:S02]  /*16910*/  LDCU UR7, c[0x0][0x39c] ;  /* 0x00007380ff0777ac */ /* 0x000f240008000800 */
[----:B------:R-:W4:Y:S01]  /*16920*/  LDL.LU R22, [R1+0x278] ;  /* 0x0002780001167983 */ /* 0x000f220000300800 */
[----:B------:R-:W-:Y:S01]  /*16930*/  IADD3 R20, P1, PT, R21, R0, RZ ;  /* 0x0000000015147210 */ /* 0x000fe20007f3e0ff */
[----:B------:R-:W1:Y:S01]  /*16940*/  LDCU UR6, c[0x0][0x39c] ;  /* 0x00007380ff0677ac */ /* 0x000e620008000800 */
[----:B------:R-:W-:Y:S01]  /*16950*/  PRMT R27, R13, 0x7770, RZ ;  /* 0x000077700d1b7816 */ /* 0x000fe200000000ff */
[----:B-----5:R-:W-:Y:S01]  /*16960*/  IMAD R23, R42, R39, RZ ;  /* 0x000000272a177224 */ /* 0x020fe200078e02ff */
[----:B------:R-:W-:-:S02]  /*16970*/  LEA.HI.X.SX32 R21, R21, R40, 0x1, P1 ;  /* 0x0000002815157211 */ /* 0x000fc400008f0eff */
[C---:B------:R-:W-:Y:S02]  /*16980*/  IADD3 R2, P6, PT, R3.reuse, R0, RZ ;  /* 0x0000000003027210 */ /* 0x040fe40007fde0ff */
[----:B------:R-:W-:Y:S01]  /*16990*/  ISETP.LT.AND P1, PT, R42, UR8, !P0 ;  /* 0x000000082a007c0c */ /* 0x000fe2000c721270 */
[----:B------:R5:W-:Y:S01]  /*169a0*/  @P4 STG.E.U8 desc[UR26][R20.64], R27 ;  /* 0x0000001b14004986 */ /* 0x000be2000c10111a */
[----:B------:R-:W-:Y:S02]  /*169b0*/  LEA.HI.X.SX32 R3, R3, R40, 0x1, P6 ;  /* 0x0000002803037211 */ /* 0x000fe400030f0eff */
[----:B0-----:R-:W-:Y:S02]  /*169c0*/  IADD3 R16, P4, PT, R23, R0, RZ ;  /* 0x0000000017107210 */ /* 0x001fe40007f9e0ff */
[----:B------:R-:W-:Y:S02]  /*169d0*/  PRMT R37, R13, 0x7771, RZ ;  /* 0x000077710d257816 */ /* 0x000fe400000000ff */
[----:B------:R-:W-:-:S02]  /*169e0*/  LEA.HI.X.SX32 R17, R23, R40, 0x1, P4 ;  /* 0x0000002817117211 */ /* 0x000fc400020f0eff */
[C---:B------:R-:W-:Y:S01]  /*169f0*/  PRMT R25, R13.reuse, 0x7772, RZ ;  /* 0x000077720d197816 */ /* 0x040fe200000000ff */
[----:B------:R-:W-:Y:S01]  /*16a00*/  @P3 STG.E.U8 desc[UR26][R2.64], R37 ;  /* 0x0000002502003986 */ /* 0x000fe2000c10111a */
[----:B-----5:R-:W-:Y:S02]  /*16a10*/  PRMT R27, R13, 0x7773, RZ ;  /* 0x000077730d1b7816 */ /* 0x020fe400000000ff */
[C---:B-1----:R-:W-:Y:S01]  /*16a20*/  ISETP.LT.AND P6, PT, R26.reuse, UR4, !P0 ;  /* 0x000000041a007c0c */ /* 0x042fe2000c7c1270 */
[-C--:B------:R-:W-:Y:S02]  /*16a30*/  IMAD R19, R26, R39.reuse, RZ ;  /* 0x000000271a137224 */ /* 0x080fe400078e02ff */
[C---:B--2---:R-:W-:Y:S01]  /*16a40*/  IMAD R21, R36.reuse, R39, RZ ;  /* 0x0000002724157224 */ /* 0x044fe200078e02ff */
[----:B------:R-:W2:Y:S01]  /*16a50*/  LDL.LU R26, [R1+0x204] ;  /* 0x00020400011a7983 */ /* 0x000ea20000300800 */
[----:B------:R-:W-:Y:S01]  /*16a60*/  ISETP.LT.AND P3, PT, R36, UR5, !P0 ;  /* 0x0000000524007c0c */ /* 0x000fe2000c761270 */
[----:B------:R-:W0:Y:S02]  /*16a70*/  LDCU UR5, c[0x0][0x39c] ;  /* 0x00007380ff0577ac */ /* 0x000e240008000800 */
[----:B------:R-:W5:Y:S01]  /*16a80*/  LDL.LU R20, [R1+0x274] ;  /* 0x0002740001147983 */ /* 0x000f620000300800 */
[C---:B------:R-:W-:Y:S01]  /*16a90*/  IADD3 R12, P4, PT, R21.reuse, R0, RZ ;  /* 0x00000000150c7210 */ /* 0x040fe20007f9e0ff */
[----:B------:R-:W1:Y:S02]  /*16aa0*/  LDCU UR4, c[0x0][0x39c] ;  /* 0x00007380ff0477ac */ /* 0x000e640008000800 */
[----:B------:R0:W-:Y:S01]  /*16ab0*/  @P1 STG.E.U8 desc[UR26][R16.64], R25 ;  /* 0x0000001910001986 */ /* 0x0001e2000c10111a */
[----:B------:R-:W-:-:S02]  /*16ac0*/  LEA.HI.X.SX32 R13, R21, R40, 0x1, P4 ;  /* 0x00000028150d7211 */ /* 0x000fc400020f0eff */
[C---:B----4-:R-:W-:Y:S01]  /*16ad0*/  ISETP.LT.AND P4, PT, R22.reuse, UR7, !P0 ;  /* 0x0000000716007c0c */ /* 0x050fe2000c781270 */
[-C--:B0-----:R-:W-:Y:S01]  /*16ae0*/  IMAD R17, R22, R39.reuse, RZ ;  /* 0x0000002716117224 */ /* 0x081fe200078e02ff */
[C---:B------:R-:W-:Y:S01]  /*16af0*/  IADD3 R18, P1, PT, R19.reuse, R0, RZ ;  /* 0x0000000013127210 */ /* 0x040fe20007f3e0ff */
[----:B------:R-:W4:Y:S01]  /*16b00*/  LDL.LU R22, [R1+0x2d4] ;  /* 0x0002d40001167983 */ /* 0x000f220000300800 */
[----:B---3--:R-:W-:Y:S01]  /*16b10*/  IMAD R23, R24, R39, RZ ;  /* 0x0000002718177224 */ /* 0x008fe200078e02ff */
[----:B------:R-:W-:Y:S01]  /*16b20*/  PRMT R25, R14, 0x7770, RZ ;  /* 0x000077700e197816 */ /* 0x000fe200000000ff */
[----:B------:R-:W0:Y:S01]  /*16b30*/  LDCU UR7, c[0x0][0x39c] ;  /* 0x00007380ff0777ac */ /* 0x000e220008000800 */
[----:B------:R-:W3:Y:S01]  /*16b40*/  LDL.LU R36, [R1+0x270] ;  /* 0x0002700001247983 */ /* 0x000ee20000300800 */
[----:B------:R-:W-:Y:S02]  /*16b50*/  LEA.HI.X.SX32 R19, R19, R40, 0x1, P1 ;  /* 0x0000002813137211 */ /* 0x000fe400008f0eff */
[----:B------:R-:W-:Y:S01]  /*16b60*/  ISETP.LT.AND P1, PT, R24, UR6, !P0 ;  /* 0x0000000618007c0c */ /* 0x000fe2000c721270 */
[----:B------:R-:W4:Y:S01]  /*16b70*/  LDCU UR6, c[0x0][0x39c] ;  /* 0x00007380ff0677ac */ /* 0x000f220008000800 */
[----:B------:R-:W3:Y:S04]  /*16b80*/  LDL.LU R24, [R1+0x1fc] ;  /* 0x0001fc0001187983 */ /* 0x000ee80000300800 */
[----:B------:R0:W-:Y:S01]  /*16b90*/  @P6 STG.E.U8 desc[UR26][R18.64], R27 ;  /* 0x0000001b12006986 */ /* 0x0001e2000c10111a */
[----:B------:R-:W-:-:S03]  /*16ba0*/  IADD3 R2, P6, PT, R23, R0, RZ ;  /* 0x0000000017027210 */ /* 0x000fc60007fde0ff */
[----:B0-----:R-:W3:Y:S01]  /*16bb0*/  LDL.LU R18, [R1+0x26c] ;  /* 0x00026c0001127983 */ /* 0x001ee20000300800 */
[----:B------:R-:W-:Y:S02]  /*16bc0*/  LEA.HI.X.SX32 R3, R23, R40, 0x1, P6 ;  /* 0x0000002817037211 */ /* 0x000fe400030f0eff */
[----:B------:R-:W-:Y:S01]  /*16bd0*/  PRMT R23, R14, 0x7771, RZ ;  /* 0x000077710e177816 */ /* 0x000fe200000000ff */
[----:B------:R-:W-:Y:S01]  /*16be0*/  @P3 STG.E.U8 desc[UR26][R12.64], R25 ;  /* 0x000000190c003986 */ /* 0x000fe2000c10111a */
[----:B------:R-:W-:-:S03]  /*16bf0*/  IADD3 R16, P3, PT, R17, R0, RZ ;  /* 0x0000000011107210 */ /* 0x000fc60007f7e0ff */
[----:B------:R0:W-:Y:S01]  /*16c00*/  @P1 STG.E.U8 desc[UR26][R2.64], R23 ;  /* 0x0000001702001986 */ /* 0x0001e2000c10111a */
[-C--:B-----5:R-:W-:Y:S01]  /*16c10*/  IMAD R21, R20, R39.reuse, RZ ;  /* 0x0000002714157224 */ /* 0x0a0fe200078e02ff */
[----:B------:R-:W-:Y:S01]  /*16c20*/  LEA.HI.X.SX32 R17, R17, R40, 0x1, P3 ;  /* 0x0000002811117211 */ /* 0x000fe200018f0eff */
[----:B--2---:R-:W-:Y:S01]  /*16c30*/  IMAD R19, R26, R39, RZ ;  /* 0x000000271a137224 */ /* 0x004fe200078e02ff */
[----:B------:R-:W-:Y:S01]  /*16c40*/  ISETP.LT.AND P3, PT, R20, UR5, !P0 ;  /* 0x0000000514007c0c */ /* 0x000fe2000c761270 */
[----:B------:R-:W2:Y:S01]  /*16c50*/  LDCU UR5, c[0x0][0x39c] ;  /* 0x00007380ff0577ac */ /* 0x000ea20008000800 */
[----:B-1----:R-:W-:Y:S01]  /*16c60*/  ISETP.LT.AND P1, PT, R26, UR4, !P0 ;  /* 0x000000041a007c0c */ /* 0x002fe2000c721270 */
[----:B------:R-:W5:Y:S01]  /*16c70*/  LDL.LU R20, [R1+0x244] ;  /* 0x0002440001147983 */ /* 0x000f620000300800 */
[----:B0-----:R-:W-:Y:S01]  /*16c80*/  IADD3 R2, P6, PT, R21, R0, RZ ;  /* 0x0000000015027210 */ /* 0x001fe20007fde0ff */
[----:B------:R-:W0:Y:S01]  /*16c90*/  LDCU UR4, c[0x0][0x39c] ;  /* 0x00007380ff0477ac */ /* 0x000e220008000800 */
[C---:B------:R-:W-:Y:S01]  /*16ca0*/  PRMT R23, R15.reuse, 0x7773, RZ ;  /* 0x000077730f177816 */ /* 0x040fe200000000ff */
[----:B------:R-:W5:Y:S01]  /*16cb0*/  LDL.LU R26, [R1+0x370] ;  /* 0x00037000011a7983 */ /* 0x000f620000300800 */
[----:B------:R-:W-:-:S02]  /*16cc0*/  PRMT R25, R15, 0x7772, RZ ;  /* 0x000077720f197816 */ /* 0x000fc400000000ff */
[C---:B------:R-:W-:Y:S02]  /*16cd0*/  PRMT R27, R15.reuse, 0x7771, RZ ;  /* 0x000077710f1b7816 */ /* 0x040fe400000000ff */
[----:B------:R-:W-:Y:S02]  /*16ce0*/  PRMT R37, R15, 0x7770, RZ ;  /* 0x000077700f257816 */ /* 0x000fe400000000ff */
[----:B------:R-:W-:Y:S02]  /*16cf0*/  LEA.HI.X.SX32 R3, R21, R40, 0x1, P6 ;  /* 0x0000002815037211 */ /* 0x000fe400030f0eff */
[C---:B----4-:R-:W-:Y:S01]  /*16d00*/  ISETP.LT.AND P6, PT, R22.reuse, UR6, !P0 ;  /* 0x0000000616007c0c */ /* 0x050fe2000c7c1270 */
[----:B------:R-:W-:Y:S01]  /*16d10*/  IMAD R15, R22, R39, RZ ;  /* 0x00000027160f7224 */ /* 0x000fe200078e02ff */
[C---:B------:R-:W-:Y:S01]  /*16d20*/  PRMT R43, R14.reuse, 0x7772, RZ ;  /* 0x000077720e2b7816 */ /* 0x040fe200000000ff */
[----:B------:R-:W4:Y:S01]  /*16d30*/  LDL.LU R22, [R1+0x36c] ;  /* 0x00036c0001167983 */ /* 0x000f220000300800 */
[----:B------:R-:W-:Y:S01]  /*16d40*/  PRMT R41, R14, 0x7773, RZ ;  /* 0x000077730e297816 */ /* 0x000fe200000000ff */
[----:B------:R-:W5:Y:S02]  /*16d50*/  LDCU UR6, c[0x0][0x39c] ;  /* 0x00007380ff0677ac */ /* 0x000f640008000800 */
[----:B------:R3:W-:Y:S01]  /*16d60*/  @P4 STG.E.U8 desc[UR26][R16.64], R43 ;  /* 0x0000002b10004986 */ /* 0x0007e2000c10111a */
[----:B------:R-:W-:-:S04]  /*16d70*/  IADD3 R12, P4, PT, R19, R0, RZ ;  /* 0x00000000130c7210 */ /* 0x000fc80007f9e0ff */
[----:B------:R-:W-:-:S05]  /*16d80*/  LEA.HI.X.SX32 R13, R19, R40, 0x1, P4 ;  /* 0x00000028130d7211 */ /* 0x000fca00020f0eff */
[----:B------:R-:W-:Y:S01]  /*16d90*/  @P1 STG.E.U8 desc[UR26][R12.64], R41 ;  /* 0x000000290c001986 */ /* 0x000fe2000c10111a */
[----:B---3--:R-:W-:-:S03]  /*16da0*/  IMAD R17, R36, R39, RZ ;  /* 0x0000002724117224 */ /* 0x008fc600078e02ff */
[----:B------:R1:W-:Y:S01]  /*16db0*/  @P3 STG.E.U8 desc[UR26][R2.64], R37 ;  /* 0x0000002502003986 */ /* 0x0003e2000c10111a */
[-C--:B------:R-:W-:Y:S02]  /*16dc0*/  IADD3 R14, P3, PT, R15, R0.reuse, RZ ;  /* 0x000000000f0e7210 */ /* 0x080fe40007f7e0ff */
[----:B------:R-:W-:Y:S01]  /*16dd0*/  IADD3 R16, P4, PT, R17, R0, RZ ;  /* 0x0000000011107210 */ /* 0x000fe20007f9e0ff */
[-C--:B------:R-:W-:Y:S01]  /*16de0*/  IMAD R19, R24, R39.reuse, RZ ;  /* 0x0000002718137224 */ /* 0x080fe200078e02ff */
[-C--:B------:R-:W-:Y:S01]  /*16df0*/  LEA.HI.X.SX32 R15, R15, R40.reuse, 0x1, P3 ;  /* 0x000000280f0f7211 */ /* 0x080fe200018f0eff */
[----:B------:R-:W-:Y:S01]  /*16e00*/  IMAD R21, R18, R39, RZ ;  /* 0x0000002712157224 */ /* 0x000fe200078e02ff */
[----:B0-----:R-:W-:Y:S01]  /*16e10*/  ISETP.LT.AND P3, PT, R24, UR4, !P0 ;  /* 0x0000000418007c0c */ /* 0x001fe2000c761270 */
[----:B------:R-:W0:Y:S01]  /*16e20*/  LDCU UR4, c[0x0][0x39c] ;  /* 0x00007380ff0477ac */ /* 0x000e220008000800 */
[----:B------:R-:W-:Y:S01]  /*16e30*/  LEA.HI.X.SX32 R17, R17, R40, 0x1, P4 ;  /* 0x0000002811117211 */ /* 0x000fe200020f0eff */
[----:B------:R-:W3:Y:S01]  /*16e40*/  LDL.LU R24, [R1+0x368] ;  /* 0x0003680001187983 */ /* 0x000ee20000300800 */
[----:B--2---:R-:W-:Y:S01]  /*16e50*/  ISETP.LT.AND P4, PT, R18, UR5, !P0 ;  /* 0x0000000512007c0c */ /* 0x004fe2000c781270 */
[----:B------:R-:W4:Y:S02]  /*16e60*/  LDCU UR5, c[0x0][0x39c] ;  /* 0x00007380ff0577ac */ /* 0x000f240008000800 */
[----:B------:R-:W2:Y:S01]  /*16e70*/  LDL.LU R18, [R1+0x364] ;  /* 0x0003640001127983 */ /* 0x000ea20000300800 */
[----:B------:R-:W-:Y:S01]  /*16e80*/  ISETP.LT.AND P1, PT, R36, UR7, !P0 ;  /* 0x0000000724007c0c */ /* 0x000fe2000c721270 */
[----:B------:R-:W0:Y:S02]  /*16e90*/  LDCU UR7, c[0x0][0x39c] ;  /* 0x00007380ff0777ac */ /* 0x000e240008000800 */
[----:B------:R5:W-:Y:S01]  /*16ea0*/  @P6 STG.E.U8 desc[UR26][R14.64], R27 ;  /* 0x0000001b0e006986 */ /* 0x000be2000c10111a */
[----:B-1----:R-:W-:-:S04]  /*16eb0*/  IADD3 R2, P6, PT, R19, R0, RZ ;  /* 0x0000000013027210 */ /* 0x002fc80007fde0ff */
[----:B------:R-:W-:Y:S02]  /*16ec0*/  LEA.HI.X.SX32 R3, R19, R40, 0x1, P6 ;  /* 0x0000002813037211 */ /* 0x000fe400030f0eff */
[----:B------:R-:W-:-:S04]  /*16ed0*/  IADD3 R12, P6, PT, R21, R0, RZ ;  /* 0x00000000150c7210 */ /* 0x000fc80007fde0ff */
[----:B------:R-:W-:Y:S02]  /*16ee0*/  LEA.HI.X.SX32 R13, R21, R40, 0x1, P6 ;  /* 0x00000028150d7211 */ /* 0x000fe400030f0eff */
[----:B-----5:R-:W-:Y:S01]  /*16ef0*/  PRMT R27, R28, 0x7770, RZ ;  /* 0x000077701c1b7816 */ /* 0x020fe200000000ff */
[----:B------:R1:W-:Y:S01]  /*16f00*/  @P1 STG.E.U8 desc[UR26][R16.64], R25 ;  /* 0x0000001910001986 */ /* 0x0003e2000c10111a */
[----:B------:R-:W-:Y:S01]  /*16f10*/  ISETP.LT.AND P1, PT, R20, UR6, !P0 ;  /* 0x0000000614007c0c */ /* 0x000fe2000c721270 */
[C---:B------:R-:W-:Y:S01]  /*16f20*/  IMAD R21, R39.reuse, 0x2, R21 ;  /* 0x0000000227157824 */ /* 0x040fe200078e0215 */
[----:B------:R-:W3:Y:S01]  /*16f30*/  LDCU UR6, c[0x0][0x39c] ;  /* 0x00007380ff0677ac */ /* 0x000ee20008000800 */
[----:B------:R5:W-:Y:S04]  /*16f40*/  @P3 STG.E.U8 desc[UR26][R2.64], R23 ;  /* 0x0000001702003986 */ /* 0x000be8000c10111a */
[----:B------:R-:W3:Y:S04]  /*16f50*/  LDL.LU R20, [R1+0x360] ;  /* 0x0003600001147983 */ /* 0x000ee80000300800 */
[----:B------:R-:W-:Y:S01]  /*16f60*/  @P4 STG.E.U8 desc[UR26][R12.64], R27 ;  /* 0x0000001b0c004986 */ /* 0x000fe2000c10111a */
[----:B----4-:R-:W-:Y:S01]  /*16f70*/  ISETP.LT.AND P4, PT, R22, UR5, !P0 ;  /* 0x0000000516007c0c */ /* 0x010fe2000c781270 */
[----:B-1----:R-:W-:-:S02]  /*16f80*/  IMAD R17, R39, 0x2, R21 ;  /* 0x0000000227117824 */ /* 0x002fc400078e0215 */
[----:B------:R-:W4:Y:S01]  /*16f90*/  LDL.LU R22, [R1+0x1f8] ;  /* 0x0001f80001167983 */ /* 0x000f220000300800 */
[----:B0-----:R-:W-:Y:S01]  /*16fa0*/  ISETP.LT.AND P3, PT, R26, UR4, !P0 ;  /* 0x000000041a007c0c */ /* 0x001fe2000c761270 */
[----:B------:R-:W2:Y:S01]  /*16fb0*/  LDCU UR4, c[0x0][0x39c] ;  /* 0x00007380ff0477ac */ /* 0x000ea20008000800 */
[C---:B------:R-:W-:Y:S02]  /*16fc0*/  IADD3 R14, P6, PT, R21.reuse, R0, RZ ;  /* 0x00000000150e7210 */ /* 0x040fe40007fde0ff */
[C---:B------:R-:W-:Y:S01]  /*16fd0*/  PRMT R25, R28.reuse, 0x7771, RZ ;  /* 0x000077711c197816 */ /* 0x040fe200000000ff */
[----:B------:R-:W3:Y:S01]  /*16fe0*/  LDCU UR5, c[0x0][0x39c] ;  /* 0x00007380ff0577ac */ /* 0x000ee20008000800 */
[----:B------:R-:W-:Y:S02]  /*16ff0*/  LEA.HI.X.SX32 R15, R21, R40, 0x1, P6 ;  /* 0x00000028150f7211 */ /* 0x000fe400030f0eff */
[C---:B-----5:R-:W-:Y:S02]  /*17000*/  IADD3 R2, P6, PT, R17.reuse, R0, RZ ;  /* 0x0000000011027210 */ /* 0x060fe40007fde0ff */
[----:B------:R-:W-:Y:S01]  /*17010*/  PRMT R23, R28, 0x7772, RZ ;  /* 0x000077721c177816 */ /* 0x000fe200000000ff */
[----:B------:R0:W-:Y:S01]  /*17020*/  @P2 STG.E.U8 desc[UR26][R14.64], R25 ;  /* 0x000000190e002986 */ /* 0x0001e2000c10111a */
[----:B------:R-:W-:Y:S01]  /*17030*/  LEA.HI.X.SX32 R3, R17, R40, 0x1, P6 ;  /* 0x0000002811037211 */ /* 0x000fe200030f0eff */
[----:B------:R-:W-:-:S04]  /*17040*/  IMAD R19, R39, 0x2, R17 ;  /* 0x0000000227137824 */ /* 0x000fc800078e0211 */
[----:B------:R1:W-:Y:S04]  /*17050*/  @P5 STG.E.U8 desc[UR26][R2.64], R23 ;  /* 0x0000001702005986 */ /* 0x0003e8000c10111a */
[----:B0-----:R-:W5:Y:S01]  /*17060*/  LDL.LU R14, [R1+0x358] ;  /* 0x00035800010e7983 */ /* 0x001f620000300800 */
[C---:B------:R-:W-:Y:S02]  /*17070*/  IADD3 R12, P6, PT, R19.reuse, R0, RZ ;  /* 0x00000000130c7210 */ /* 0x040fe40007fde0ff */
[----:B--2---:R-:W-:Y:S01]  /*17080*/  ISETP.LT.AND P5, PT, R18, UR4, !P0 ;  /* 0x0000000412007c0c */ /* 0x004fe2000c7a1270 */
[----:B------:R-:W4:Y:S01]  /*17090*/  LDCU UR4, c[0x0][0x39c] ;  /* 0x00007380ff0477ac */ /* 0x000f220008000800 */
[----:B------:R-:W2:Y:S01]  /*170a0*/  LDL.LU R18, [R1+0x240] ;  /* 0x0002400001127983 */ /* 0x000ea20000300800 */
[----:B------:R-:W-:Y:S01]  /*170b0*/  LEA.HI.X.SX32 R13, R19, R40, 0x1, P6 ;  /* 0x00000028130d7211 */ /* 0x000fe200030f0eff */
[----:B------:R-:W-:Y:S01]  /*170c0*/  IMAD R19, R39, 0x2, R19 ;  /* 0x0000000227137824 */ /* 0x000fe200078e0213 */
[----:B------:R-:W-:-:S03]  /*170d0*/  PRMT R21, R28, 0x7773, RZ ;  /* 0x000077731c157816 */ /* 0x000fc600000000ff */
[----:B------:R-:W-:Y:S01]  /*170e0*/  IMAD R15, R39, 0x2, R19 ;  /* 0x00000002270f7824 */ /* 0x000fe200078e0213 */
[C---:B------:R-:W-:Y:S01]  /*170f0*/  IADD3 R16, P6, PT, R19.reuse, R0, RZ ;  /* 0x0000000013107210 */ /* 0x040fe20007fde0ff */
[----:B------:R0:W-:Y:S03]  /*17100*/  @P1 STG.E.U8 desc[UR26][R12.64], R21 ;  /* 0x000000150c001986 */ /* 0x0001e6000c10111a */
[----:B------:R-:W-:Y:S02]  /*17110*/  LEA.HI.X.SX32 R17, R19, R40, 0x1, P6 ;  /* 0x0000002813117211 */ /* 0x000fe400030f0eff */
[----:B-1----:R-:W-:Y:S01]  /*17120*/  IADD3 R2, P6, PT, R15, R0, RZ ;  /* 0x000000000f027210 */ /* 0x002fe20007fde0ff */
[----:B------:R-:W-:-:S03]  /*17130*/  IMAD R19, R39, 0x2, R15 ;  /* 0x0000000227137824 */ /* 0x000fc600078e020f */
[----:B------:R-:W-:Y:S02]  /*17140*/  LEA.HI.X.SX32 R3, R15, R40, 0x1, P6 ;  /* 0x000000280f037211 */ /* 0x000fe400030f0eff */
[----:B---3--:R-:W-:Y:S01]  /*17150*/  ISETP.LT.AND P1, PT, R20, UR5, !P0 ;  /* 0x0000000514007c0c */ /* 0x008fe2000c721270 */
[----:B------:R-:W2:Y:S01]  /*17160*/  LDCU UR5, c[0x0][0x39c] ;  /* 0x00007380ff0577ac */ /* 0x000ea20008000800 */
[----:B------:R-:W3:Y:S04]  /*17170*/  LDL.LU R20, [R1+0x354] ;  /* 0x0003540001147983 */ /* 0x000ee80000300800 */
[----:B------:R-:W3:Y:S01]  /*17180*/  LDL.LU R26, [R1+0x350] ;  /* 0x00035000011a7983 */ /* 0x000ee20000300800 */
[C---:B----4-:R-:W-:Y:S01]  /*17190*/  ISETP.LT.AND P6, PT, R22.reuse, UR4, !P0 ;  /* 0x0000000416007c0c */ /* 0x050fe2000c7c1270 */
[----:B------:R-:W-:Y:S01]  /*171a0*/  IMAD R15, R22, R39, RZ ;  /* 0x00000027160f7224 */ /* 0x000fe200078e02ff */
[----:B------:R-:W-:Y:S01]  /*171b0*/  ISETP.LT.AND P2, PT, R24, UR6, !P0 ;  /* 0x0000000618007c0c */ /* 0x000fe2000c741270 */
[----:B------:R-:W4:Y:S01]  /*171c0*/  LDL.LU R22, [R1+0x34c] ;  /* 0x00034c0001167983 */ /* 0x000f220000300800 */
[----:B------:R-:W5:Y:S01]  /*171d0*/  LDCU UR6, c[0x0][0x39c] ;  /* 0x00007380ff0677ac */ /* 0x000f620008000800 */
[----:B------:R-:W-:-:S02]  /*171e0*/  PRMT R25, R29, 0x7770, RZ ;  /* 0x000077701d197816 */ /* 0x000fc400000000ff */
[----:B0-----:R-:W-:Y:S01]  /*171f0*/  PRMT R21, R29, 0x7771, RZ ;  /* 0x000077711d157816 */ /* 0x001fe200000000ff */
[----:B------:R-:W3:Y:S02]  /*17200*/  LDCU UR4, c[0x0][0x39c] ;  /* 0x00007380ff0477ac */ /* 0x000ee40008000800 */
[----:B------:R0:W-:Y:S01]  /*17210*/  @P3 STG.E.U8 desc[UR26][R16.64], R25 ;  /* 0x0000001910003986 */ /* 0x0001e2000c10111a */
[----:B------:R-:W-:-:S03]  /*17220*/  IADD3 R12, P3, PT, R19, R0, RZ ;  /* 0x00000000130c7210 */ /* 0x000fc60007f7e0ff */
[----:B------:R1:W-:Y:S01]  /*17230*/  @P4 STG.E.U8 desc[UR26][R2.64], R21 ;  /* 0x0000001502004986 */ /* 0x0003e2000c10111a */
[----:B------:R-:W-:Y:S01]  /*17240*/  LEA.HI.X.SX32 R13, R19, R40, 0x1, P3 ;  /* 0x00000028130d7211 */ /* 0x000fe200018f0eff */
[----:B------:R-:W-:Y:S01]  /*17250*/  IMAD R19, R39, 0x4, R19 ;  /* 0x0000000427137824 */ /* 0x000fe200078e0213 */
[----:B-----5:R-:W-:Y:S02]  /*17260*/  ISETP.LT.AND P4, PT, R14, UR6, !P0 ;  /* 0x000000060e007c0c */ /* 0x020fe4000c781270 */
[----:B------:R-:W-:Y:S01]  /*17270*/  PRMT R23, R29, 0x7772, RZ ;  /* 0x000077721d177816 */ /* 0x000fe200000000ff */
[----:B0-----:R-:W-:Y:S01]  /*17280*/  IMAD R17, R39, 0x2, R19 ;  /* 0x0000000227117824 */ /* 0x001fe200078e0213 */
[C---:B------:R-:W-:Y:S01]  /*17290*/  IADD3 R14, P3, PT, R15.reuse, R0, RZ ;  /* 0x000000000f0e7210 */ /* 0x040fe20007f7e0ff */
[----:B------:R-:W0:Y:S03]  /*172a0*/  LDCU UR6, c[0x0][0x39c] ;  /* 0x00007380ff0677ac */ /* 0x000e260008000800 */
[----:B------:R-:W-:-:S02]  /*172b0*/  LEA.HI.X.SX32 R15, R15, R40, 0x1, P3 ;  /* 0x000000280f0f7211 */ /* 0x000fc400018f0eff */
[----:B--2---:R-:W-:Y:S01]  /*172c0*/  ISETP.LT.AND P3, PT, R18, UR5, !P0 ;  /* 0x0000000512007c0c */ /* 0x004fe2000c761270 */
[----:B------:R-:W4:Y:S01]  /*172d0*/  LDCU UR5, c[0x0][0x39c] ;  /* 0x00007380ff0577ac */ /* 0x000f220008000800 */
[----:B------:R-:W2:Y:S01]  /*172e0*/  LDL.LU R18, [R1+0x348] ;  /* 0x0003480001127983 */ /* 0x000ea20000300800 */
[----:B------:R-:W-:-:S03]  /*172f0*/  PRMT R29, R29, 0x7773, RZ ;  /* 0x000077731d1d7816 */ /* 0x000fc600000000ff */
[----:B------:R5:W-:Y:S01]  /*17300*/  @P2 STG.E.U8 desc[UR26][R12.64], R23 ;  /* 0x000000170c002986 */ /* 0x000be2000c10111a */
[----:B-1----:R-:W-:-:S03]  /*17310*/  IADD3 R2, P2, PT, R19, R0, RZ ;  /* 0x0000000013027210 */ /* 0x002fc60007f5e0ff */
[----:B------:R1:W-:Y:S01]  /*17320*/  @P6 STG.E.U8 desc[UR26][R14.64], R29 ;  /* 0x0000001d0e006986 */ /* 0x0003e2000c10111a */
[----:B------:R-:W-:-:S03]  /*17330*/  LEA.HI.X.SX32 R3, R19, R40, 0x1, P2 ;  /* 0x0000002813037211 */ /* 0x000fc600010f0eff */
[----:B------:R-:W2:Y:S01]  /*17340*/  LDL.LU R24, [R1+0x3d0] ;  /* 0x0003d00001187983 */ /* 0x000ea20000300800 */
[C---:B------:R-:W-:Y:S02]  /*17350*/  PRMT R21, R30.reuse, 0x7770, RZ ;  /* 0x000077701e157816 */ /* 0x040fe400000000ff */
[C---:B-----5:R-:W-:Y:S02]  /*17360*/  IADD3 R12, P6, PT, R17.reuse, R0, RZ ;  /* 0x00000000110c7210 */ /* 0x060fe40007fde0ff */
[----:B------:R-:W-:Y:S02]  /*17370*/  PRMT R19, R30, 0x7771, RZ ;  /* 0x000077711e137816 */ /* 0x000fe400000000ff */
[----:B------:R-:W-:Y:S01]  /*17380*/  LEA.HI.X.SX32 R13, R17, R40, 0x1, P6 ;  /* 0x00000028110d7211 */ /* 0x000fe200030f0eff */
[----:B------:R5:W-:Y:S01]  /*17390*/  @P5 STG.E.U8 desc[UR26][R2.64], R21 ;  /* 0x0000001502005986 */ /* 0x000be2000c10111a */
[----:B---3--:R-:W-:Y:S01]  /*173a0*/  ISETP.LT.AND P2, PT, R20, UR4, !P0 ;  /* 0x0000000414007c0c */ /* 0x008fe2000c741270 */
[----:B------:R-:W-:Y:S01]  /*173b0*/  IMAD R17, R39, 0x2, R17 ;  /* 0x0000000227117824 */ /* 0x000fe200078e0211 */
[----:B------:R-:W-:Y:S01]  /*173c0*/  PRMT R23, R30, 0x7772, RZ ;  /* 0x000077721e177816 */ /* 0x000fe200000000ff */
[----:B------:R3:W-:Y:S01]  /*173d0*/  @P1 STG.E.U8 desc[UR26][R12.64], R19 ;  /* 0x000000130c001986 */ /* 0x0007e2000c10111a */
[----:B0-----:R-:W-:-:S03]  /*173e0*/  ISETP.LT.AND P6, PT, R26, UR6, !P0 ;  /* 0x000000061a007c0c */ /* 0x001fc6000c7c1270 */
[----:B------:R-:W2:Y:S01]  /*173f0*/  LDL.LU R20, [R1+0x1f0] ;  /* 0x0001f00001147983 */ /* 0x000ea20000300800 */
[----:B------:R-:W-:Y:S01]  /*17400*/  IADD3 R16, P5, PT, R17, R0, RZ ;  /* 0x0000000011107210 */ /* 0x000fe20007fbe0ff */
[----:B-1----:R-:W-:Y:S01]  /*17410*/  IMAD R15, R39, 0x2, R17 ;  /* 0x00000002270f7824 */ /* 0x002fe200078e0211 */
[----:B------:R-:W0:Y:S01]  /*17420*/  LDCU UR4, c[0x0][0x39c] ;  /* 0x00007380ff0477ac */ /* 0x000e220008000800 */
[----:B----4-:R-:W-:Y:S01]  /*17430*/  ISETP.LT.AND P1, PT, R22, UR5, !P0 ;  /* 0x0000000516007c0c */ /* 0x010fe2000c721270 */
[----:B------:R-:W1:Y:S01]  /*17440*/  LDCU UR5, c[0x0][0x39c] ;  /* 0x00007380ff0577ac */ /* 0x000e620008000800 */
[----:B------:R-:W4:Y:S01]  /*17450*/  LDL.LU R22, [R1+0x3b8] ;  /* 0x0003b80001167983 */ /* 0x000f220000300800 */
[----:B------:R-:W-:Y:S01]  /*17460*/  LEA.HI.X.SX32 R17, R17, R40, 0x1, P5 ;  /* 0x0000002811117211 */ /* 0x000fe200028f0eff */
[----:B-----5:R-:W-:Y:S01]  /*17470*/  IMAD R21, R39, 0x2, R15 ;  /* 0x0000000227157824 */ /* 0x020fe200078e020f */
[C---:B------:R-:W-:Y:S01]  /*17480*/  IADD3 R2, P5, PT, R15.reuse, R0, RZ ;  /* 0x000000000f027210 */ /* 0x040fe20007fbe0ff */
[----:B------:R-:W5:Y:S01]  /*17490*/  LDL.LU R28, [R1+0x23c] ;  /* 0x00023c00011c7983 */ /* 0x000f620000300800 */
[----:B------:R-:W4:Y:S02]  /*174a0*/  LDCU UR6, c[0x0][0x39c] ;  /* 0x00007380ff0677ac */ /* 0x000f240008000800 */
[----:B------:R-:W-:Y:S01]  /*174b0*/  LEA.HI.X.SX32 R3, R15, R40, 0x1, P5 ;  /* 0x000000280f037211 */ /* 0x000fe200028f0eff */
[----:B------:R0:W-:Y:S01]  /*174c0*/  @P4 STG.E.U8 desc[UR26][R16.64], R23 ;  /* 0x0000001710004986 */ /* 0x0001e2000c10111a */
[----:B------:R-:W-:-:S03]  /*174d0*/  PRMT R27, R30, 0x7773, RZ ;  /* 0x000077731e1b7816 */ /* 0x000fc600000000ff */
[----:B------:R-:W5:Y:S04]  /*174e0*/  LDL.LU R26, [R1+0x3cc] ;  /* 0x0003cc00011a7983 */ /* 0x000f680000300800 */
[----:B------:R0:W-:Y:S01]  /*174f0*/  @P3 STG.E.U8 desc[UR26][R2.64], R27 ;  /* 0x0000001b02003986 */ /* 0x0001e2000c10111a */
[----:B------:R-:W-:-:S03]  /*17500*/  PRMT R25, R31, 0x7770, RZ ;  /* 0x000077701f197816 */ /* 0x000fc600000000ff */
[----:B------:R-:W2:Y:S02]  /*17510*/  LDS.128 R12, [R38] ;  /* 0x00000000260c7984 */ /* 0x000ea40000000c00 */
[----:B--2---:R-:W-:Y:S01]  /*17520*/  ISETP.LT.AND P5, PT, R18, UR7, !P0 ;  /* 0x0000000712007c0c */ /* 0x004fe2000c7a1270 */
[----:B------:R-:W2:Y:S01]  /*17530*/  LDCU UR7, c[0x0][0x39c] ;  /* 0x00007380ff0777ac */ /* 0x000ea20008000800 */
[----:B------:R-:W-:-:S04]  /*17540*/  IADD3 R18, P4, PT, R21, R0, RZ ;  /* 0x0000000015127210 */ /* 0x000fc80007f9e0ff */
[----:B---3--:R-:W-:Y:S01]  /*17550*/  LEA.HI.X.SX32 R19, R21, R40, 0x1, P4 ;  /* 0x0000002815137211 */ /* 0x008fe200020f0eff */
[----:B------:R-:W-:-:S04]  /*17560*/  IMAD R21, R39, 0x2, R21 ;  /* 0x0000000227157824 */ /* 0x000fc800078e0215 */
[----:B0-----:R-:W-:Y:S01]  /*17570*/  IMAD R23, R39, 0x2, R21 ;  /* 0x0000000227177824 */ /* 0x001fe200078e0215 */
[----:B-1----:R-:W-:Y:S01]  /*17580*/  ISETP.LT.AND P4, PT, R24, UR5, !P0 ;  /* 0x0000000518007c0c */ /* 0x002fe2000c781270 */
[----:B------:R0:W-:Y:S01]  /*17590*/  @P2 STG.E.U8 desc[UR26][R18.64], R25 ;  /* 0x0000001912002986 */ /* 0x0001e2000c10111a */
[C---:B------:R-:W-:Y:S01]  /*175a0*/  IADD3 R16, P3, PT, R21.reuse, R0, RZ ;  /* 0x0000000015107210 */ /* 0x040fe20007f7e0ff */
[----:B------:R-:W5:Y:S02]  /*175b0*/  LDCU UR5, c[0x0][0x39c] ;  /* 0x00007380ff0577ac */ /* 0x000f640008000800 */
[----:B------:R-:W3:Y:S01]  /*175c0*/  LDL.LU R24, [R1+0x3c8] ;  /* 0x0003c80001187983 */ /* 0x000ee20000300800 */
[----:B------:R-:W-:Y:S02]  /*175d0*/  LEA.HI.X.SX32 R17, R21, R40, 0x1, P3 ;  /* 0x0000002815117211 */ /* 0x000fe400018f0eff */
[----:B------:R-:W-:-:S04]  /*175e0*/  IADD3 R2, P3, PT, R23, R0, RZ ;  /* 0x0000000017027210 */ /* 0x000fc80007f7e0ff */
[----:B------:R-:W-:Y:S02]  /*175f0*/  LEA.HI.X.SX32 R3, R23, R40, 0x1, P3 ;  /* 0x0000002817037211 */ /* 0x000fe400018f0eff */
[C---:B------:R-:W-:Y:S01]  /*17600*/  ISETP.LT.AND P2, PT, R20.reuse, UR4, !P0 ;  /* 0x0000000414007c0c */ /* 0x040fe2000c741270 */
[----:B------:R-:W-:Y:S01]  /*17610*/  IMAD R21, R20, R39, RZ ;  /* 0x0000002714157224 */ /* 0x000fe200078e02ff */
[----:B------:R-:W1:Y:S01]  /*17620*/  LDCU UR4, c[0x0][0x39c] ;  /* 0x00007380ff0477ac */ /* 0x000e620008000800 */
[----:B------:R-:W2:Y:S01]  /*17630*/  LDL.LU R20, [R1+0x3b4] ;  /* 0x0003b40001147983 */ /* 0x000ea20000300800 */
[----:B----4-:R-:W-:Y:S01]  /*17640*/  ISETP.LT.AND P3, PT, R22, UR6, !P0 ;  /* 0x0000000616007c0c */ /* 0x010fe2000c761270 */
[----:B------:R-:W3:Y:S02]  /*17650*/  LDCU UR6, c[0x0][0x39c] ;  /* 0x00007380ff0677ac */ /* 0x000ee40008000800 */
[----:B------:R-:W2:Y:S01]  /*17660*/  LDL.LU R22, [R1+0x3c4] ;  /* 0x0003c40001167983 */ /* 0x000ea20000300800 */
[----:B------:R-:W-:Y:S01]  /*17670*/  PRMT R27, R31, 0x7771, RZ ;  /* 0x000077711f1b7816 */ /* 0x000fe200000000ff */
[----:B------:R-:W-:-:S04]  /*17680*/  IMAD R23, R39, 0x4, R23 ;  /* 0x0000000427177824 */ /* 0x000fc800078e0217 */
[----:B------:R4:W-:Y:S01]  /*17690*/  @P6 STG.E.U8 desc[UR26][R16.64], R27 ;  /* 0x0000001b10006986 */ /* 0x0009e2000c10111a */
[----:B0-----:R-:W-:Y:S02]  /*176a0*/  IADD3 R18, P6, PT, R21, R0, RZ ;  /* 0x0000000015127210 */ /* 0x001fe40007fde0ff */
[C---:B------:R-:W-:Y:S02]  /*176b0*/  PRMT R25, R31.reuse, 0x7772, RZ ;  /* 0x000077721f197816 */ /* 0x040fe400000000ff */
[----:B------:R-:W-:Y:S02]  /*176c0*/  PRMT R31, R31, 0x7773, RZ ;  /* 0x000077731f1f7816 */ /* 0x000fe400000000ff */
[----:B------:R-:W-:Y:S01]  /*176d0*/  LEA.HI.X.SX32 R19, R21, R40, 0x1, P6 ;  /* 0x0000002815137211 */ /* 0x000fe200030f0eff */
[----:B------:R0:W-:Y:S01]  /*176e0*/  @P1 STG.E.U8 desc[UR26][R2.64], R25 ;  /* 0x0000001902001986 */ /* 0x0001e2000c10111a */
[----:B------:R-:W-:Y:S01]  /*176f0*/  IMAD R21, R39, 0x2, R23 ;  /* 0x0000000227157824 */ /* 0x000fe200078e0217 */
[----:B-----5:R-:W-:Y:S01]  /*17700*/  ISETP.LT.AND P1, PT, R28, UR5, !P0 ;  /* 0x000000051c007c0c */ /* 0x020fe2000c721270 */
[----:B------:R-:W5:Y:S01]  /*17710*/  LDCU UR5, c[0x0][0x39c] ;  /* 0x00007380ff0577ac */ /* 0x000f620008000800 */
[C---:B----4-:R-:W-:Y:S01]  /*17720*/  IADD3 R16, P6, PT, R23.reuse, R0, RZ ;  /* 0x0000000017107210 */ /* 0x050fe20007fde0ff */
[----:B------:R4:W-:Y:S01]  /*17730*/  @P2 STG.E.U8 desc[UR26][R18.64], R31 ;  /* 0x0000001f12002986 */ /* 0x0009e2000c10111a */
[----:B-1----:R-:W-:Y:S01]  /*17740*/  ISETP.LT.AND P2, PT, R26, UR4, !P0 ;  /* 0x000000041a007c0c */ /* 0x002fe2000c741270 */
[----:B------:R-:W1:Y:S02]  /*17750*/  LDCU UR4, c[0x0][0x39c] ;  /* 0x00007380ff0477ac */ /* 0x000e640008000800 */
[----:B------:R-:W5:Y:S01]  /*17760*/  LDL.LU R28, [R1+0x3c0] ;  /* 0x0003c000011c7983 */ /* 0x000f620000300800 */
[----:B------:R-:W-:Y:S01]  /*17770*/  LEA.HI.X.SX32 R17, R23, R40, 0x1, P6 ;  /* 0x0000002817117211 */ /* 0x000fe200030f0eff */
[----:B------:R-:W-:Y:S01]  /*17780*/  IMAD R23, R39, 0x2, R21 ;  /* 0x0000000227177824 */ /* 0x000fe200078e0215 */
[----:B------:R-:W-:Y:S01]  /*17790*/  PRMT R29, R12, 0x7770, RZ ;  /* 0x000077700c1d7816 */ /* 0x000fe200000000ff */
[----:B------:R-:W1:Y:S01]  /*177a0*/  LDL.LU R26, [R1+0x1ec] ;  /* 0x0001ec00011a7983 */ /* 0x000e620000300800 */
[----:B0-----:R-:W-:-:S03]  /*177b0*/  IADD3 R2, P6, PT, R21, R0, RZ ;  /* 0x0000000015027210 */ /* 0x001fc60007fde0ff */
[----:B------:R0:W-:Y:S01]  /*177c0*/  @P5 STG.E.U8 desc[UR26][R16.64], R29 ;  /* 0x0000001d10005986 */ /* 0x0001e2000c10111a */
[----:B------:R-:W-:Y:S02]  /*177d0*/  LEA.HI.X.SX32 R3, R21, R40, 0x1, P6 ;  /* 0x0000002815037211 */ /* 0x000fe400030f0eff */
[C---:B----4-:R-:W-:Y:S02]  /*177e0*/  IADD3 R18, P5, PT, R23.reuse, R0, RZ ;  /* 0x0000000017127210 */ /* 0x050fe40007fbe0ff */
[C---:B------:R-:W-:Y:S02]  /*177f0*/  PRMT R27, R12.reuse, 0x7771, RZ ;  /* 0x000077710c1b7816 */ /* 0x040fe400000000ff */
[----:B------:R-:W-:Y:S02]  /*17800*/  LEA.HI.X.SX32 R19, R23, R40, 0x1, P5 ;  /* 0x0000002817137211 */ /* 0x000fe400028f0eff */
[----:B------:R-:W-:Y:S02]  /*17810*/  PRMT R25, R12, 0x7772, RZ ;  /* 0x000077720c197816 */ /* 0x000fe400000000ff */
[----:B---3--:R-:W-:Y:S01]  /*17820*/  ISETP.LT.AND P6, PT, R24, UR6, !P0 ;  /* 0x0000000618007c0c */ /* 0x008fe2000c7c1270 */
[----:B------:R3:W-:Y:S01]  /*17830*/  @P4 STG.E.U8 desc[UR26][R2.64], R27 ;  /* 0x0000001b02004986 */ /* 0x0007e2000c10111a */
[C---:B------:R-:W-:Y:S01]  /*17840*/  IMAD R23, R39.reuse, 0x2, R23 ;  /* 0x0000000227177824 */ /* 0x040fe200078e0217 */
[----:B------:R-:W4:Y:S02]  /*17850*/  LDCU UR6, c[0x0][0x39c] ;  /* 0x00007380ff0677ac */ /* 0x000f240008000800 */
[----:B------:R-:W4:Y:S04]  /*17860*/  LDL.LU R24, [R1+0x3b0] ;  /* 0x0003b00001187983 */ /* 0x000f280000300800 */
[----:B------:R0:W-:Y:S01]  /*17870*/  @P3 STG.E.U8 desc[UR26][R18.64], R25 ;  /* 0x0000001912003986 */ /* 0x0001e2000c10111a */
[----:B--2---:R-:W-:Y:S01]  /*17880*/  ISETP.LT.AND P3, PT, R22, UR7, !P0 ;  /* 0x0000000716007c0c */ /* 0x004fe2000c761270 */
[----:B0-----:R-:W-:-:S02]  /*17890*/  IMAD R17, R39, 0x2, R23 ;  /* 0x0000000227117824 */ /* 0x001fc400078e0217 */
[----:B------:R-:W2:Y:S01]  /*178a0*/  LDL.LU R22, [R1+0x238] ;  /* 0x0002380001167983 */ /* 0x000ea20000300800 */
[----:B-----5:R-:W-:Y:S01]  /*178b0*/  ISETP.LT.AND P4, PT, R20, UR5, !P0 ;  /* 0x0000000514007c0c */ /* 0x020fe2000c781270 */
[----:B------:R-:W0:Y:S01]  /*178c0*/  LDCU UR5, c[0x0][0x39c] ;  /* 0x00007380ff0577ac */ /* 0x000e220008000800 */
[C---:B------:R-:W-:Y:S02]  /*178d0*/  IADD3 R20, P5, PT, R23.reuse, R0, RZ ;  /* 0x0000000017147210 */ /* 0x040fe40007fbe0ff */
[----:B------:R-:W-:Y:S01]  /*178e0*/  PRMT R29, R12, 0x7773, RZ ;  /* 0x000077730c1d7816 */ /* 0x000fe200000000ff */
[----:B------:R-:W5:Y:S01]  /*178f0*/  LDCU UR7, c[0x0][0x39c] ;  /* 0x00007380ff0777ac */ /* 0x000f620008000800 */
[----:B------:R-:W-:Y:S01]  /*17900*/  LEA.HI.X.SX32 R21, R23, R40, 0x1, P5 ;  /* 0x0000002817157211 */ /* 0x000fe200028f0eff */
[----:B------:R-:W5:Y:S01]  /*17910*/  LDL.LU R12, [R1+0x3bc] ;  /* 0x0003bc00010c7983 */ /* 0x000f620000300800 */
[----:B---3--:R-:W-:Y:S01]  /*17920*/  IADD3 R2, P5, PT, R17, R0, RZ ;  /* 0x0000000011027210 */ /* 0x008fe20007fbe0ff */
[----:B------:R-:W-:Y:S01]  /*17930*/  IMAD R23, R39, 0x2, R17 ;  /* 0x0000000227177824 */ /* 0x000fe200078e0211 */
[----:B------:R-:W-:-:S02]  /*17940*/  PRMT R27, R13, 0x7770, RZ ;  /* 0x000077700d1b7816 */ /* 0x000fc400000000ff */
[----:B------:R-:W-:Y:S02]  /*17950*/  LEA.HI.X.SX32 R3, R17, R40, 0x1, P5 ;  /* 0x0000002811037211 */ /* 0x000fe400028f0eff */
[----:B------:R-:W-:Y:S01]  /*17960*/  IADD3 R16, P5, PT, R23, R0, RZ ;  /* 0x0000000017107210 */ /* 0x000fe20007fbe0ff */
[----:B------:R3:W-:Y:S01]  /*17970*/  @P1 STG.E.U8 desc[UR26][R20.64], R29 ;  /* 0x0000001d14001986 */ /* 0x0007e2000c10111a */
[----:B------:R-:W-:Y:S02]  /*17980*/  IMAD R25, R39, 0x2, R23 ;  /* 0x0000000227197824 */ /* 0x000fe400078e0217 */
[----:B------:R-:W-:Y:S01]  /*17990*/  LEA.HI.X.SX32 R17, R23, R40, 0x1, P5 ;  /* 0x0000002817117211 */ /* 0x000fe200028f0eff */
[----:B------:R0:W-:Y:S01]  /*179a0*/  @P2 STG.E.U8 desc[UR26][R2.64], R27 ;  /* 0x0000001b02002986 */ /* 0x0001e2000c10111a */
[----:B----4-:R-:W-:Y:S01]  /*179b0*/  ISETP.LT.AND P1, PT, R28, UR6, !P0 ;  /* 0x000000061c007c0c */ /* 0x010fe2000c721270 */
[----:B------:R-:W2:Y:S02]  /*179c0*/  LDCU UR6, c[0x0][0x39c] ;  /* 0x00007380ff0677ac */ /* 0x000ea40008000800 */
[----:B------:R-:W4:Y:S01]  /*179d0*/  LDL.LU R28, [R1+0x3ac] ;  /* 0x0003ac00011c7983 */ /* 0x000f220000300800 */
[C---:B-1----:R-:W-:Y:S01]  /*179e0*/  ISETP.LT.AND P2, PT, R26.reuse, UR4, !P0 ;  /* 0x000000041a007c0c */ /* 0x042fe2000c741270 */
[----:B------:R-:W-:Y:S01]  /*179f0*/  IMAD R23, R26, R39, RZ ;  /* 0x000000271a177224 */ /* 0x000fe200078e02ff */
[----:B------:R-:W-:Y:S01]  /*17a00*/  IADD3 R18, P5, PT, R25, R0, RZ ;  /* 0x0000000019127210 */ /* 0x000fe20007fbe0ff */
[----:B------:R-:W4:Y:S01]  /*17a10*/  LDL.LU R26, [R1+0x3a8] ;  /* 0x0003a800011a7983 */ /* 0x000f220000300800 */
[----:B------:R-:W-:Y:S01]  /*17a20*/  PRMT R31, R13, 0x7771, RZ ;  /* 0x000077710d1f7816 */ /* 0x000fe200000000ff */
[----:B------:R-:W5:Y:S01]  /*17a30*/  LDCU UR4, c[0x0][0x39c] ;  /* 0x00007380ff0477ac */ /* 0x000f620008000800 */
[----:B------:R-:W-:-:S02]  /*17a40*/  LEA.HI.X.SX32 R19, R25, R40, 0x1, P5 ;  /* 0x0000002819137211 */ /* 0x000fc400028f0eff */
[----:B---3--:R-:W-:Y:S01]  /*17a50*/  PRMT R29, R13, 0x7772, RZ ;  /* 0x000077720d1d7816 */ /* 0x008fe200000000ff */
[----:B------:R-:W-:Y:S01]  /*17a60*/  @P6 STG.E.U8 desc[UR26][R16.64], R31 ;  /* 0x0000001f10006986 */ /* 0x000fe2000c10111a */
[----:B------:R-:W-:-:S03]  /*17a70*/  IADD3 R20, P6, PT, R23, R0, RZ ;  /* 0x0000000017147210 */ /* 0x000fc60007fde0ff */
[----:B------:R-:W-:Y:S01]  /*17a80*/  @P4 STG.E.U8 desc[UR26][R18.64], R29 ;  /* 0x0000001d12004986 */ /* 0x000fe2000c10111a */
[----:B0-----:R-:W-:Y:S02]  /*17a90*/  ISETP.LT.AND P5, PT, R24, UR5, !P0 ;  /* 0x0000000518007c0c */ /* 0x001fe4000c7a1270 */
[----:B------:R-:W-:Y:S01]  /*17aa0*/  PRMT R27, R13, 0x7773, RZ ;  /* 0x000077730d1b7816 */ /* 0x000fe200000000ff */
[----:B------:R-:W3:Y:S01]  /*17ab0*/  LDL.LU R24, [R1+0x3a4] ;  /* 0x0003a40001187983 */ /* 0x000ee20000300800 */
[----:B------:R-:W-:Y:S01]  /*17ac0*/  LEA.HI.X.SX32 R21, R23, R40, 0x1, P6 ;  /* 0x0000002817157211 */ /* 0x000fe200030f0eff */
[----:B------:R-:W-:Y:S01]  /*17ad0*/  IMAD R25, R39, 0x4, R25 ;  /* 0x0000000427197824 */ /* 0x000fe200078e0219 */
[----:B------:R-:W4:Y:S03]  /*17ae0*/  LDCU UR5, c[0x0][0x39c] ;  /* 0x00007380ff0577ac */ /* 0x000f260008000800 */
[----:B------:R0:W-:Y:S01]  /*17af0*/  @P2 STG.E.U8 desc[UR26][R20.64], R27 ;  /* 0x0000001b14002986 */ /* 0x0001e2000c10111a */
[----:B--2---:R-:W-:Y:S01]  /*17b00*/  ISETP.LT.AND P4, PT, R22, UR6, !P0 ;  /* 0x0000000616007c0c */ /* 0x004fe2000c781270 */
[----:B------:R-:W1:Y:S02]  /*17b10*/  LDCU UR6, c[0x0][0x39c] ;  /* 0x00007380ff0677ac */ /* 0x000e640008000800 */
[----:B------:R-:W2:Y:S04]  /*17b20*/  LDL.LU R22, [R1+0x3a0] ;  /* 0x0003a00001167983 */ /* 0x000ea80000300800 */
[----:B0-----:R-:W2:Y:S01]  /*17b30*/  LDL.LU R20, [R1+0x1e8] ;  /* 0x0001e80001147983 */ /* 0x001ea20000300800 */
[----:B------:R-:W-:-:S04]  /*17b40*/  IADD3 R2, P6, PT, R25, R0, RZ ;  /* 0x0000000019027210 */ /* 0x000fc80007fde0ff */
[----:B------:R-:W-:Y:S01]  /*17b50*/  LEA.HI.X.SX32 R3, R25, R40, 0x1, P6 ;  /* 0x0000002819037211 */ /* 0x000fe200030f0eff */
[----:B------:R-:W-:Y:S01]  /*17b60*/  IMAD R25, R39, 0x2, R25 ;  /* 0x0000000227197824 */ /* 0x000fe200078e0219 */
[----:B-----5:R-:W-:Y:S01]  /*17b70*/  ISETP.LT.AND P2, PT, R12, UR4, !P0 ;  /* 0x000000040c007c0c */ /* 0x020fe2000c741270 */
[----:B------:R-:W3:Y:S03]  /*17b80*/  LDCU UR4, c[0x0][0x39c] ;  /* 0x00007380ff0477ac */ /* 0x000ee60008000800 */
[----:B------:R-:W-:Y:S01]  /*17b90*/  IADD3 R12, P6, PT, R25, R0, RZ ;  /* 0x00000000190c7210 */ /* 0x000fe20007fde0ff */
[----:B------:R-:W-:Y:S01]  /*17ba0*/  IMAD R17, R39, 0x2, R25 ;  /* 0x0000000227117824 */ /* 0x000fe200078e0219 */
[----:B------:R-:W-:Y:S02]  /*17bb0*/  PRMT R23, R14, 0x7770, RZ ;  /* 0x000077700e177816 */ /* 0x000fe400000000ff */
[----:B------:R-:W-:-:S02]  /*17bc0*/  LEA.HI.X.SX32 R13, R25, R40, 0x1, P6 ;  /* 0x00000028190d7211 */ /* 0x000fc400030f0eff */
[----:B------:R-:W-:Y:S01]  /*17bd0*/  PRMT R25, R14, 0x7771, RZ ;  /* 0x000077710e197816 */ /* 0x000fe200000000ff */
[----:B------:R0:W-:Y:S01]  /*17be0*/  @P3 STG.E.U8 desc[UR26][R2.64], R23 ;  /* 0x0000001702003986 */ /* 0x0001e2000c10111a */
[----:B------:R-:W-:Y:S02]  /*17bf0*/  IADD3 R16, P6, PT, R17, R0, RZ ;  /* 0x0000000011107210 */ /* 0x000fe40007fde0ff */
[----:B----4-:R-:W-:Y:S01]  /*17c00*/  ISETP.LT.AND P3, PT, R28, UR5, !P0 ;  /* 0x000000051c007c0c */ /* 0x010fe2000c761270 */
[----:B------:R4:W-:Y:S01]  /*17c10*/  @P1 STG.E.U8 desc[UR26][R12.64], R25 ;  /* 0x000000190c001986 */ /* 0x0009e2000c10111a */
[----:B------:R-:W2:Y:S01]  /*17c20*/  LDCU UR5, c[0x0][0x39c] ;  /* 0x00007380ff0577ac */ /* 0x000ea20008000800 */
[----:B-1----:R-:W-:Y:S01]  /*17c30*/  ISETP.LT.AND P1, PT, R26, UR6, !P0 ;  /* 0x000000061a007c0c */ /* 0x002fe2000c721270 */
[----:B------:R-:W-:Y:S01]  /*17c40*/  IMAD R19, R39, 0x2, R17 ;  /* 0x0000000227137824 */ /* 0x000fe200078e0211 */
[----:B------:R-:W5:Y:S01]  /*17c50*/  LDL.LU R26, [R1+0x39c] ;  /* 0x00039c00011a7983 */ /* 0x000f620000300800 */
[----:B------:R-:W-:Y:S01]  /*17c60*/  LEA.HI.X.SX32 R17, R17, R40, 0x1, P6 ;  /* 0x0000002811117211 */ /* 0x000fe200030f0eff */
[----:B------:R-:W5:Y:S01]  /*17c70*/  LDCU UR6, c[0x0][0x39c] ;  /* 0x00007380ff0677ac */ /* 0x000f620008000800 */
[----:B0-----:R-:W-:-:S02]  /*17c80*/  PRMT R23, R14, 0x7772, RZ ;  /* 0x000077720e177816 */ /* 0x001fc400000000ff */
[----:B------:R-:W-:-:S03]  /*17c90*/  IADD3 R2, P6, PT, R19, R0, RZ ;  /* 0x0000000013027210 */ /* 0x000fc60007fde0ff */
[----:B------:R-:W-:Y:S01]  /*17ca0*/  @P5 STG.E.U8 desc[UR26][R16.64], R23 ;  /* 0x0000001710005986 */ /* 0x000fe2000c10111a */
[----:B------:R-:W-:Y:S01]  /*17cb0*/  LEA.HI.X.SX32 R3, R19, R40, 0x1, P6 ;  /* 0x0000002813037211 */ /* 0x000fe200030f0eff */
[----:B------:R-:W-:Y:S01]  /*17cc0*/  IMAD R19, R39, 0x2, R19 ;  /* 0x0000000227137824 */ /* 0x000fe200078e0213 */
[----:B------:R-:W-:Y:S02]  /*17cd0*/  PRMT R21, R14, 0x7773, RZ ;  /* 0x000077730e157816 */ /* 0x000fe400000000ff */
[----:B---3--:R-:W-:Y:S01]  /*17ce0*/  ISETP.LT.AND P5, PT, R24, UR4, !P0 ;  /* 0x0000000418007c0c */ /* 0x008fe2000c7a1270 */
[----:B------:R-:W0:Y:S01]  /*17cf0*/  LDCU UR4, c[0x0][0x39c] ;  /* 0x00007380ff0477ac */ /* 0x000e220008000800 */
[----:B------:R-:W3:Y:S01]  /*17d00*/  LDL.LU R24, [R1+0x234] ;  /* 0x0002340001187983 */ /* 0x000ee20000300800 */
[----:B------:R-:W-:-:S03]  /*17d10*/  IADD3 R18, P6, PT, R19, R0, RZ ;  /* 0x0000000013127210 */ /* 0x000fc60007fde0ff */
[----:B------:R1:W-:Y:S01]  /*17d20*/  @P4 STG.E.U8 desc[UR26][R2.64], R21 ;  /* 0x0000001502004986 */ /* 0x0003e2000c10111a */
[----:B----4-:R-:W-:Y:S01]  /*17d30*/  IMAD R13, R39, 0x2, R19 ;  /* 0x00000002270d7824 */ /* 0x010fe200078e0213 */
[----:B------:R-:W-:Y:S02]  /*17d40*/  LEA.HI.X.SX32 R19, R19, R40, 0x1, P6 ;  /* 0x0000002813137211 */ /* 0x000fe400030f0eff */
[----:B------:R-:W-:-:S05]  /*17d50*/  PRMT R27, R15, 0x7770, RZ ;  /* 0x000077700f1b7816 */ /* 0x000fca00000000ff */
[----:B------:R4:W-:Y:S01]  /*17d60*/  @P2 STG.E.U8 desc[UR26][R18.64], R27 ;  /* 0x0000001b12002986 */ /* 0x0009e2000c10111a */
[----:B--2---:R-:W-:Y:S01]  /*17d70*/  ISETP.LT.AND P4, PT, R22, UR5, !P0 ;  /* 0x0000000516007c0c */ /* 0x004fe2000c781270 */
[----:B------:R-:W3:Y:S02]  /*17d80*/  LDCU UR5, c[0x0][0x39c] ;  /* 0x00007380ff0577ac */ /* 0x000ee40008000800 */
[----:B------:R-:W2:Y:S04]  /*17d90*/  LDL.LU R22, [R1+0x398] ;  /* 0x0003980001167983 */ /* 0x000ea80000300800 */
[----:B------:R-:W2:Y:S01]  /*17da0*/  LDL.LU R14, [R1+0x394] ;  /* 0x00039400010e7983 */ /* 0x000ea20000300800 */
[C---:B0-----:R-:W-:Y:S01]  /*17db0*/  ISETP.LT.AND P2, PT, R20.reuse, UR4, !P0 ;  /* 0x0000000414007c0c */ /* 0x041fe2000c741270 */
[----:B-1----:R-:W-:Y:S01]  /*17dc0*/  IMAD R21, R20, R39, RZ ;  /* 0x0000002714157224 */ /* 0x002fe200078e02ff */
[----:B------:R-:W-:Y:S01]  /*17dd0*/  IADD3 R12, P6, PT, R13, R0, RZ ;  /* 0x000000000d0c7210 */ /* 0x000fe20007fde0ff */
[----:B------:R-:W2:Y:S01]  /*17de0*/  LDL.LU R20, [R1+0x390] ;  /* 0x0003900001147983 */ /* 0x000ea20000300800 */
[----:B------:R-:W-:Y:S01]  /*17df0*/  IMAD R17, R39, 0x2, R13 ;  /* 0x0000000227117824 */ /* 0x000fe200078e020d */
[----:B------:R-:W-:Y:S01]  /*17e00*/  PRMT R23, R15, 0x7771, RZ ;  /* 0x000077710f177816 */ /* 0x000fe200000000ff */
[----:B------:R-:W0:Y:S01]  /*17e10*/  LDCU UR4, c[0x0][0x39c] ;  /* 0x00007380ff0477ac */ /* 0x000e220008000800 */
[----:B----4-:R-:W4:Y:S01]  /*17e20*/  LDL.LU R18, [R1+0x38c] ;  /* 0x00038c0001127983 */ /* 0x010f220000300800 */
[----:B------:R-:W-:-:S02]  /*17e30*/  LEA.HI.X.SX32 R13, R13, R40, 0x1, P6 ;  /* 0x000000280d0d7211 */ /* 0x000fc400030f0eff */
[----:B------:R-:W-:-:S03]  /*17e40*/  IADD3 R2, P6, PT, R17, R0, RZ ;  /* 0x0000000011027210 */ /* 0x000fc60007fde0ff */
[----:B------:R1:W-:Y:S01]  /*17e50*/  @P3 STG.E.U8 desc[UR26][R12.64], R23 ;  /* 0x000000170c003986 */ /* 0x0003e2000c10111a */
[----:B------:R-:W-:Y:S02]  /*17e60*/  LEA.HI.X.SX32 R3, R17, R40, 0x1, P6 ;  /* 0x0000002811037211 */ /* 0x000fe400030f0eff */
[----:B------:R-:W-:Y:S01]  /*17e70*/  PRMT R25, R15, 0x7772, RZ ;  /* 0x000077720f197816 */ /* 0x000fe200000000ff */
[----:B------:R-:W-:Y:S01]  /*17e80*/  IMAD R19, R39, 0x4, R17 ;  /* 0x0000000427137824 */ /* 0x000fe200078e0211 */
[C---:B------:R-:W-:Y:S02]  /*17e90*/  IADD3 R16, P6, PT, R21.reuse, R0, RZ ;  /* 0x0000000015107210 */ /* 0x040fe40007fde0ff */
[----:B-----5:R-:W-:Y:S01]  /*17ea0*/  ISETP.LT.AND P3, PT, R26, UR6, !P0 ;  /* 0x000000061a007c0c */ /* 0x020fe2000c761270 */
[----:B------:R-:W2:Y:S01]  /*17eb0*/  LDCU UR6, c[0x0][0x39c] ;  /* 0x00007380ff0677ac */ /* 0x000ea20008000800 */
[----:B------:R5:W-:Y:S01]  /*17ec0*/  @P1 STG.E.U8 desc[UR26][R2.64], R25 ;  /* 0x0000001902001986 */ /* 0x000be2000c10111a */
[----:B------:R-:W-:-:S02]  /*17ed0*/  LEA.HI.X.SX32 R17, R21, R40, 0x1, P6 ;  /* 0x0000002815117211 */ /* 0x000fc400030f0eff */
[----:B-1----:R-:W-:Y:S01]  /*17ee0*/  PRMT R23, R15, 0x7773, RZ ;  /* 0x000077730f177816 */ /* 0x002fe200000000ff */
[----:B------:R-:W-:Y:S01]  /*17ef0*/  IMAD R15, R39, 0x2, R19 ;  /* 0x00000002270f7824 */ /* 0x000fe200078e0213 */
[----:B------:R-:W-:-:S03]  /*17f00*/  IADD3 R12, P6, PT, R19, R0, RZ ;  /* 0x00000000130c7210 */ /* 0x000fc60007fde0ff */
[----:B------:R1:W-:Y:S01]  /*17f10*/  @P2 STG.E.U8 desc[UR26][R16.64], R23 ;  /* 0x0000001710002986 */ /* 0x0003e2000c10111a */
[----:B------:R-:W-:Y:S02]  /*17f20*/  LEA.HI.X.SX32 R13, R19, R40, 0x1, P6 ;  /* 0x00000028130d7211 */ /* 0x000fe400030f0eff */
[C---:B-----5:R-:W-:Y:S02]  /*17f30*/  IADD3 R2, P6, PT, R15.reuse, R0, RZ ;  /* 0x000000000f027210 */ /* 0x060fe40007fde0ff */
[----:B---3--:R-:W-:Y:S01]  /*17f40*/  ISETP.LT.AND P1, PT, R24, UR5, !P0 ;  /* 0x0000000518007c0c */ /* 0x008fe2000c721270 */
[----:B------:R-:W3:Y:S01]  /*17f50*/  LDCU UR5, c[0x0][0x39c] ;  /* 0x00007380ff0577ac */ /* 0x000ee20008000800 */
[----:B-1----:R-:W5:Y:S01]  /*17f60*/  LDL.LU R16, [R1+0x388] ;  /* 0x0003880001107983 */ /* 0x002f620000300800 */
[----:B------:R-:W-:Y:S02]  /*17f70*/  LEA.HI.X.SX32 R3, R15, R40, 0x1, P6 ;  /* 0x000000280f037211 */ /* 0x000fe400030f0eff */
[C---:B------:R-:W-:Y:S01]  /*17f80*/  PRMT R19, R8.reuse, 0x7770, RZ ;  /* 0x0000777008137816 */ /* 0x040fe200000000ff */
[----:B------:R-:W5:Y:S01]  /*17f90*/  LDL.LU R26, [R1+0x1e4] ;  /* 0x0001e400011a7983 */ /* 0x000f620000300800 */
[----:B------:R-:W-:Y:S01]  /*17fa0*/  PRMT R21, R8, 0x7771, RZ ;  /* 0x0000777108157816 */ /* 0x000fe200000000ff */
[----:B------:R-:W-:-:S02]  /*17fb0*/  IMAD R15, R39, 0x2, R15 ;  /* 0x00000002270f7824 */ /* 0x000fc400078e020f */
[----:B------:R1:W-:Y:S04]  /*17fc0*/  @P5 STG.E.U8 desc[UR26][R12.64], R19 ;  /* 0x000000130c005986 */ /* 0x0003e8000c10111a */
[----:B------:R0:W-:Y:S01]  /*17fd0*/  @P4 STG.E.U8 desc[UR26][R2.64], R21 ;  /* 0x0000001502004986 */ /* 0x0001e2000c10111a */
[----:B------:R-:W-:Y:S01]  /*17fe0*/  IMAD R17, R39, 0x2, R15 ;  /* 0x0000000227117824 */ /* 0x000fe200078e020f */
[----:B------:R-:W-:Y:S02]  /*17ff0*/  PRMT R25, R8, 0x7772, RZ ;  /* 0x0000777208197816 */ /* 0x000fe400000000ff */
[----:B--2---:R-:W-:Y:S01]  /*18000*/  ISETP.LT.AND P6, PT, R14, UR6, !P0 ;  /* 0x000000060e007c0c */ /* 0x004fe2000c7c1270 */
[----:B------:R-:W4:Y:S01]  /*18010*/  LDCU UR6, c[0x0][0x39c] ;  /* 0x00007380ff0677ac */ /* 0x000f220008000800 */
[----:B------:R-:W-:-:S02]  /*18020*/  IADD3 R14, P5, PT, R15, R0, RZ ;  /* 0x000000000f0e7210 */ /* 0x000fc40007fbe0ff */
[----:B---3--:R-:W-:Y:S01]  /*18030*/  ISETP.LT.AND P4, PT, R20, UR5, !P0 ;  /* 0x0000000514007c0c */ /* 0x008fe2000c781270 */
[----:B-1----:R-:W-:Y:S01]  /*18040*/  IMAD R19, R39, 0x2, R17 ;  /* 0x0000000227137824 */ /* 0x002fe200078e0211 */
[----:B------:R-:W2:Y:S01]  /*18050*/  LDL.LU R20, [R1+0x384] ;  /* 0x0003840001147983 */ /* 0x000ea20000300800 */
[----:B------:R-:W-:Y:S01]  /*18060*/  LEA.HI.X.SX32 R15, R15, R40, 0x1, P5 ;  /* 0x000000280f0f7211 */ /* 0x000fe200028f0eff */
[----:B------:R-:W2:Y:S02]  /*18070*/  LDCU UR5, c[0x0][0x39c] ;  /* 0x00007380ff0577ac */ /* 0x000ea40008000800 */
[----:B------:R-:W3:Y:S04]  /*18080*/  LDL.LU R24, [R1+0x230] ;  /* 0x0002300001187983 */ /* 0x000ee80000300800 */
[----:B------:R1:W-:Y:S01]  /*18090*/  @P3 STG.E.U8 desc[UR26][R14.64], R25 ;  /* 0x000000190e003986 */ /* 0x0003e2000c10111a */
[----:B----4-:R-:W-:Y:S01]  /*180a0*/  ISETP.LT.AND P3, PT, R18, UR6, !P0 ;  /* 0x0000000612007c0c */ /* 0x010fe2000c761270 */
[----:B------:R-:W3:Y:S02]  /*180b0*/  LDCU UR6, c[0x0][0x39c] ;  /* 0x00007380ff0677ac */ /* 0x000ee40008000800 */
[----:B------:R-:W4:Y:S01]  /*180c0*/  LDL.LU R18, [R1+0x380] ;  /* 0x0003800001127983 */ /* 0x000f220000300800 */
[----:B0-----:R-:W-:-:S02]  /*180d0*/  ISETP.LT.AND P2, PT, R22, UR4, !P0 ;  /* 0x0000000416007c0c */ /* 0x001fc4000c741270 */
[C---:B------:R-:W-:Y:S01]  /*180e0*/  IADD3 R12, P5, PT, R17.reuse, R0, RZ ;  /* 0x00000000110c7210 */ /* 0x040fe20007fbe0ff */
[----:B------:R-:W0:Y:S01]  /*180f0*/  LDCU UR4, c[0x0][0x39c] ;  /* 0x00007380ff0477ac */ /* 0x000e220008000800 */
[----:B------:R-:W-:Y:S01]  /*18100*/  PRMT R23, R8, 0x7773, RZ ;  /* 0x0000777308177816 */ /* 0x000fe200000000ff */
[----:B------:R-:W3:Y:S01]  /*18110*/  LDL.LU R22, [R1+0x37c] ;  /* 0x00037c0001167983 */ /* 0x000ee20000300800 */
[----:B------:R-:W-:Y:S02]  /*18120*/  LEA.HI.X.SX32 R13, R17, R40, 0x1, P5 ;  /* 0x00000028110d7211 */ /* 0x000fe400028f0eff */
[----:B------:R-:W-:-:S04]  /*18130*/  IADD3 R2, P5, PT, R19, R0, RZ ;  /* 0x0000000013027210 */ /* 0x000fc80007fbe0ff */
[----:B------:R-:W-:Y:S01]  /*18140*/  LEA.HI.X.SX32 R3, R19, R40, 0x1, P5 ;  /* 0x0000002813037211 */ /* 0x000fe200028f0eff */
[----:B------:R-:W-:Y:S01]  /*18150*/  IMAD R19, R39, 0x2, R19 ;  /* 0x0000000227137824 */ /* 0x000fe200078e0213 */
[----:B------:R0:W-:Y:S01]  /*18160*/  @P1 STG.E.U8 desc[UR26][R12.64], R23 ;  /* 0x000000170c001986 */ /* 0x0001e2000c10111a */
[----:B------:R-:W-:Y:S02]  /*18170*/  PRMT R21, R9, 0x7770, RZ ;  /* 0x0000777009157816 */ /* 0x000fe400000000ff */
[----:B-1----:R-:W-:Y:S01]  /*18180*/  IMAD R15, R39, 0x2, R19 ;  /* 0x00000002270f7824 */ /* 0x002fe200078e0213 */
[----:B------:R-:W-:Y:S02]  /*18190*/  PRMT R25, R9, 0x7771, RZ ;  /* 0x0000777109197816 */ /* 0x000fe400000000ff */
[----:B------:R1:W-:Y:S01]  /*181a0*/  @P2 STG.E.U8 desc[UR26][R2.64], R21 ;  /* 0x0000001502002986 */ /* 0x0003e2000c10111a */
[----:B-----5:R-:W-:Y:S01]  /*181b0*/  ISETP.LT.AND P1, PT, R16, UR7, !P0 ;  /* 0x0000000710007c0c */ /* 0x020fe2000c721270 */
[----:B------:R-:W5:Y:S01]  /*181c0*/  LDCU UR7, c[0x0][0x39c] ;  /* 0x00007380ff0777ac */ /* 0x000f620008000800 */
[----:B------:R-:W-:-:S02]  /*181d0*/  IADD3 R16, P5, PT, R19, R0, RZ ;  /* 0x0000000013107210 */ /* 0x000fc40007fbe0ff */
[C---:B0-----:R-:W-:Y:S01]  /*181e0*/  ISETP.LT.AND P2, PT, R26.reuse, UR4, !P0 ;  /* 0x000000041a007c0c */ /* 0x041fe2000c741270 */
[----:B------:R-:W4:Y:S01]  /*181f0*/  LDCU UR4, c[0x0][0x39c] ;  /* 0x00007380ff0477ac */ /* 0x000f220008000800 */
[----:B------:R-:W-:Y:S01]  /*18200*/  LEA.HI.X.SX32 R17, R19, R40, 0x1, P5 ;  /* 0x0000002813117211 */ /* 0x000fe200028f0eff */
[----:B------:R-:W-:Y:S01]  /*18210*/  IMAD R19, R26, R39, RZ ;  /* 0x000000271a137224 */ /* 0x000fe200078e02ff */
[----:B------:R-:W-:-:S03]  /*18220*/  IADD3 R12, P5, PT, R15, R0, RZ ;  /* 0x000000000f0c7210 */ /* 0x000fc60007fbe0ff */
[----:B------:R-:W-:Y:S01]  /*18230*/  @P6 STG.E.U8 desc[UR26][R16.64], R25 ;  /* 0x0000001910006986 */ /* 0x000fe2000c10111a */
[----:B------:R-:W-:Y:S01]  /*18240*/  LEA.HI.X.SX32 R13, R15, R40, 0x1, P5 ;  /* 0x000000280f0d7211 */ /* 0x000fe200028f0eff */
[----:B------:R-:W-:Y:S01]  /*18250*/  IMAD R15, R39, 0x4, R15 ;  /* 0x00000004270f7824 */ /* 0x000fe200078e020f */
[----:B-1----:R-:W-:Y:S02]  /*18260*/  IADD3 R2, P6, PT, R19, R0, RZ ;  /* 0x0000000013027210 */ /* 0x002fe40007fde0ff */
[----:B------:R-:W-:Y:S02]  /*18270*/  PRMT R23, R9, 0x7772, RZ ;  /* 0x0000777209177816 */ /* 0x000fe400000000ff */
[----:B------:R-:W-:Y:S02]  /*18280*/  LEA.HI.X.SX32 R3, R19, R40, 0x1, P6 ;  /* 0x0000002813037211 */ /* 0x000fe400030f0eff */
[----:B------:R-:W-:Y:S02]  /*18290*/  IADD3 R8, P6, PT, R15, R0, RZ ;  /* 0x000000000f087210 */ /* 0x000fe40007fde0ff */
[----:B------:R-:W-:-:S02]  /*182a0*/  PRMT R21, R9, 0x7773, RZ ;  /* 0x0000777309157816 */ /* 0x000fc400000000ff */
[----:B------:R-:W-:Y:S01]  /*182b0*/  LEA.HI.X.SX32 R9, R15, R40, 0x1, P6 ;  /* 0x000000280f097211 */ /* 0x000fe200030f0eff */
[----:B------:R-:W-:Y:S01]  /*182c0*/  IMAD R15, R39, 0x2, R15 ;  /* 0x00000002270f7824 */ /* 0x000fe200078e020f */
[----:B------:R0:W-:Y:S04]  /*182d0*/  @P4 STG.E.U8 desc[UR26][R12.64], R23 ;  /* 0x000000170c004986 */ /* 0x0001e8000c10111a */
[----:B------:R-:W-:Y:S01]  /*182e0*/  @P2 STG.E.U8 desc[UR26][R2.64], R21 ;  /* 0x0000001502002986 */ /* 0x000fe2000c10111a */
[C---:B------:R-:W-:Y:S02]  /*182f0*/  PRMT R19, R10.reuse, 0x7770, RZ ;  /* 0x000077700a137816 */ /* 0x040fe400000000ff */
[----:B0-----:R-:W-:Y:S02]  /*18300*/  IADD3 R12, P6, PT, R15, R0, RZ ;  /* 0x000000000f0c7210 */ /* 0x001fe40007fde0ff */
[----:B------:R-:W-:-:S02]  /*18310*/  PRMT R23, R10, 0x7771, RZ ;  /* 0x000077710a177816 */ /* 0x000fc400000000ff */
[----:B------:R-:W-:Y:S01]  /*18320*/  LEA.HI.X.SX32 R13, R15, R40, 0x1, P6 ;  /* 0x000000280f0d7211 */ /* 0x000fe200030f0eff */
[----:B------:R-:W-:Y:S04]  /*18330*/  @P3 STG.E.U8 desc[UR26][R8.64], R19 ;  /* 0x0000001308003986 */ /* 0x000fe8000c10111a */
[----:B------:R0:W-:Y:S01]  /*18340*/  @P1 STG.E.U8 desc[UR26][R12.64], R23 ;  /* 0x000000170c001986 */ /* 0x0001e2000c10111a */
[----:B--2---:R-:W-:Y:S01]  /*18350*/  ISETP.LT.AND P5, PT, R20, UR5, !P0 ;  /* 0x0000000514007c0c */ /* 0x004fe2000c7a1270 */
[----:B------:R-:W1:Y:S02]  /*18360*/  LDCU UR5, c[0x0][0x39c] ;  /* 0x00007380ff0577ac */ /* 0x000e640008000800 */
[----:B------:R-:W2:Y:S04]  /*18370*/  LDL.LU R20, [R1+0x378] ;  /* 0x0003780001147983 */ /* 0x000ea80000300800 */
[----:B------:R-:W5:Y:S01]  /*18380*/  LDL.LU R14, [R1+0x344] ;  /* 0x00034400010e7983 */ /* 0x000f620000300800 */
[----:B----4-:R-:W-:Y:S01]  /*18390*/  ISETP.LT.AND P2, PT, R18, UR4, !P0 ;  /* 0x0000000412007c0c */ /* 0x010fe2000c741270 */
[----:B------:R-:W2:Y:S02]  /*183a0*/  LDCU UR4, c[0x0][0x39c] ;  /* 0x00007380ff0477ac */ /* 0x000ea40008000800 */
[----:B------:R-:W4:Y:S04]  /*183b0*/  LDL.LU R18, [R1+0x340] ;  /* 0x0003400001127983 */ /* 0x000f280000300800 */
[----:B------:R-:W4:Y:S04]  /*183c0*/  LDL.LU R16, [R1+0x1e0] ;  /* 0x0001e00001107983 */ /* 0x000f280000300800 */
[----:B0-----:R-:W4:Y:S01]  /*183d0*/  LDL.LU R12, [R1+0x33c] ;  /* 0x00033c00010c7983 */ /* 0x001f220000300800 */
[----:B---3--:R-:W-:Y:S01]  /*183e0*/  ISETP.LT.AND P4, PT, R24, UR6, !P0 ;  /* 0x0000000618007c0c */ /* 0x008fe2000c781270 */
[----:B------:R-:W5:Y:S01]  /*183f0*/  LDCU UR6, c[0x0][0x39c] ;  /* 0x00007380ff0677ac */ /* 0x000f620008000800 */
[C---:B------:R-:W-:Y:S01]  /*18400*/  IMAD R17, R39.reuse, 0x2, R15 ;  /* 0x0000000227117824 */ /* 0x040fe200078e020f */
[----:B-1----:R-:W-:Y:S01]  /*18410*/  ISETP.LT.AND P3, PT, R22, UR5, !P0 ;  /* 0x0000000516007c0c */ /* 0x002fe2000c761270 */
[----:B------:R-:W4:Y:S02]  /*18420*/  LDCU UR5, c[0x0][0x39c] ;  /* 0x00007380ff0577ac */ /* 0x000f240008000800 */
[----:B------:R-:W-:Y:S01]  /*18430*/  IMAD R15, R39, 0x2, R17 ;  /* 0x00000002270f7824 */ /* 0x000fe200078e0211 */
[----:B------:R-:W-:-:S02]  /*18440*/  IADD3 R2, P6, PT, R17, R0, RZ ;  /* 0x0000000011027210 */ /* 0x000fc40007fde0ff */
[----:B------:R-:W-:Y:S02]  /*18450*/  PRMT R21, R10, 0x7772, RZ ;  /* 0x000077720a157816 */ /* 0x000fe400000000ff */
[----:B------:R-:W-:Y:S02]  /*18460*/  LEA.HI.X.SX32 R3, R17, R40, 0x1, P6 ;  /* 0x0000002811037211 */ /* 0x000fe400030f0eff */
[----:B------:R-:W-:-:S03]  /*18470*/  IADD3 R8, P6, PT, R15, R0, RZ ;  /* 0x000000000f087210 */ /* 0x000fc60007fde0ff */
[----:B------:R0:W-:Y:S01]  /*18480*/  @P5 STG.E.U8 desc[UR26][R2.64], R21 ;  /* 0x0000001502005986 */ /* 0x0001e2000c10111a */
[----:B------:R-:W-:Y:S01]  /*18490*/  LEA.HI.X.SX32 R9, R15, R40, 0x1, P6 ;  /* 0x000000280f097211 */ /* 0x000fe200030f0eff */
[----:B------:R-:W-:Y:S01]  /*184a0*/  IMAD R15, R39, 0x2, R15 ;  /* 0x00000002270f7824 */ /* 0x000fe200078e020f */
[----:B------:R-:W-:-:S03]  /*184b0*/  PRMT R19, R10, 0x7773, RZ ;  /* 0x000077730a137816 */ /* 0x000fc600000000ff */
[----:B------:R-:W-:Y:S02]  /*184c0*/  IMAD R13, R39, 0x2, R15 ;  /* 0x00000002270d7824 */ /* 0x000fe400078e020f */
[----:B------:R1:W-:Y:S01]  /*184d0*/  @P4 STG.E.U8 desc[UR26][R8.64], R19 ;  /* 0x0000001308004986 */ /* 0x0003e2000c10111a */
[----:B------:R-:W-:Y:S01]  /*184e0*/  PRMT R23, R11, 0x7770, RZ ;  /* 0x000077700b177816 */ /* 0x000fe200000000ff */
[----:B------:R-:W-:Y:S01]  /*184f0*/  IMAD R17, R39, 0x2, R13 ;  /* 0x0000000227117824 */ /* 0x000fe200078e020d */
[C---:B0-----:R-:W-:Y:S02]  /*18500*/  PRMT R21, R11.reuse, 0x7771, RZ ;  /* 0x000077710b157816 */ /* 0x041fe400000000ff */
[----:B-1----:R-:W-:Y:S02]  /*18510*/  PRMT R19, R11, 0x7772, RZ ;  /* 0x000077720b137816 */ /* 0x002fe400000000ff */
[----:B--2---:R-:W-:Y:S01]  /*18520*/  ISETP.LT.AND P1, PT, R20, UR4, !P0 ;  /* 0x0000000414007c0c */ /* 0x004fe2000c721270 */
[----:B------:R-:W0:Y:S01]  /*18530*/  LDCU UR4, c[0x0][0x39c] ;  /* 0x00007380ff0477ac */ /* 0x000e220008000800 */
[----:B------:R-:W2:Y:S01]  /*18540*/  LDL.LU R20, [R1+0x22c] ;  /* 0x00022c0001147983 */ /* 0x000ea20000300800 */
[----:B-----5:R-:W-:Y:S01]  /*18550*/  ISETP.LT.AND P5, PT, R14, UR6, !P0 ;  /* 0x000000060e007c0c */ /* 0x020fe2000c7a1270 */
[----:B------:R-:W1:Y:S01]  /*18560*/  LDCU UR6, c[0x0][0x39c] ;  /* 0x00007380ff0677ac */ /* 0x000e620008000800 */
[----:B------:R-:W-:-:S04]  /*18570*/  IADD3 R14, P6, PT, R15, R0, RZ ;  /* 0x000000000f0e7210 */ /* 0x000fc80007fde0ff */
[----:B------:R-:W-:Y:S02]  /*18580*/  LEA.HI.X.SX32 R15, R15, R40, 0x1, P6 ;  /* 0x000000280f0f7211 */ /* 0x000fe400030f0eff */
[C---:B------:R-:W-:Y:S02]  /*18590*/  IADD3 R2, P6, PT, R13.reuse, R0, RZ ;  /* 0x000000000d027210 */ /* 0x040fe40007fde0ff */
[----:B----4-:R-:W-:Y:S01]  /*185a0*/  ISETP.LT.AND P4, PT, R18, UR5, !P0 ;  /* 0x0000000512007c0c */ /* 0x010fe2000c781270 */
[----:B------:R3:W-:Y:S01]  /*185b0*/  @P2 STG.E.U8 desc[UR26][R14.64], R23 ;  /* 0x000000170e002986 */ /* 0x0007e2000c10111a */
[----:B------:R-:W-:Y:S01]  /*185c0*/  LEA.HI.X.SX32 R3, R13, R40, 0x1, P6 ;  /* 0x000000280d037211 */ /* 0x000fe200030f0eff */
[----:B------:R-:W2:Y:S02]  /*185d0*/  LDCU UR5, c[0x0][0x39c] ;  /* 0x00007380ff0577ac */ /* 0x000ea40008000800 */
[----:B------:R-:W4:Y:S04]  /*185e0*/  LDL.LU R18, [R1+0x338] ;  /* 0x0003380001127983 */ /* 0x000f280000300800 */
[----:B------:R-:W5:Y:S01]  /*185f0*/  LDL.LU R10, [R1+0x334] ;  /* 0x00033400010a7983 */ /* 0x000f620000300800 */
[C---:B------:R-:W-:Y:S01]  /*18600*/  IADD3 R8, P6, PT, R17.reuse, R0, RZ ;  /* 0x0000000011087210 */ /* 0x040fe20007fde0ff */
[C---:B------:R-:W-:Y:S01]  /*18610*/  IMAD R13, R16.reuse, R39, RZ ;  /* 0x00000027100d7224 */ /* 0x040fe200078e02ff */
[----:B0-----:R-:W-:Y:S01]  /*18620*/  ISETP.LT.AND P2, PT, R16, UR4, !P0 ;  /* 0x0000000410007c0c */ /* 0x001fe2000c741270 */
[----:B------:R-:W-:Y:S01]  /*18630*/  @P3 STG.E.U8 desc[UR26][R2.64], R21 ;  /* 0x0000001502003986 */ /* 0x000fe2000c10111a */
[----:B------:R-:W-:Y:S01]  /*18640*/  LEA.HI.X.SX32 R9, R17, R40, 0x1, P6 ;  /* 0x0000002811097211 */ /* 0x000fe200030f0eff */
[----:B------:R-:W4:Y:S01]  /*18650*/  LDCU UR4, c[0x0][0x39c] ;  /* 0x00007380ff0477ac */ /* 0x000f220008000800 */
[----:B-1----:R-:W-:Y:S01]  /*18660*/  ISETP.LT.AND P3, PT, R12, UR6, !P0 ;  /* 0x000000060c007c0c */ /* 0x002fe2000c761270 */
[----:B------:R-:W4:Y:S01]  /*18670*/  LDL.LU R16, [R1+0x330] ;  /* 0x0003300001107983 */ /* 0x000f220000300800 */
[----:B------:R-:W-:-:S02]  /*18680*/  IADD3 R12, P6, PT, R13, R0, RZ ;  /* 0x000000000d0c7210 */ /* 0x000fc40007fde0ff */
[----:B---3--:R-:W-:Y:S01]  /*18690*/  PRMT R15, R11, 0x7773, RZ ;  /* 0x000077730b0f7816 */ /* 0x008fe200000000ff */
[----:B------:R-:W-:Y:S01]  /*186a0*/  @P1 STG.E.U8 desc[UR26][R8.64], R19 ;  /* 0x0000001308001986 */ /* 0x000fe2000c10111a */
[----:B------:R-:W-:Y:S01]  /*186b0*/  LEA.HI.X.SX32 R13, R13, R40, 0x1, P6 ;  /* 0x000000280d0d7211 */ /* 0x000fe200030f0eff */
[----:B------:R-:W-:Y:S01]  /*186c0*/  IMAD R17, R39, 0x4, R17 ;  /* 0x0000000427117824 */ /* 0x000fe200078e0211 */
[----:B------:R-:W5:Y:S01]  /*186d0*/  LDCU UR6, c[0x0][0x39c] ;  /* 0x00007380ff0677ac */ /* 0x000f620008000800 */
[----:B------:R-:W3:Y:S04]  /*186e0*/  LDL.LU R14, [R1+0x32c] ;  /* 0x00032c00010e7983 */ /* 0x000ee80000300800 */
[----:B------:R0:W-:Y:S04]  /*186f0*/  @P2 STG.E.U8 desc[UR26][R12.64], R15 ;  /* 0x0000000f0c002986 */ /* 0x0001e8000c10111a */
[----:B0-----:R-:W3:Y:S01]  /*18700*/  LDL.LU R12, [R1+0x328] ;  /* 0x00032800010c7983 */ /* 0x001ee20000300800 */
[----:B------:R-:W-:Y:S01]  /*18710*/  IADD3 R2, P6, PT, R17, R0, RZ ;  /* 0x0000000011027210 */ /* 0x000fe20007fde0ff */
[----:B------:R-:W-:-:S02]  /*18720*/  IMAD R11, R39, 0x2, R17 ;  /* 0x00000002270b7824 */ /* 0x000fc400078e0211 */
[----:B------:R-:W3:Y:S01]  /*18730*/  LDL.LU R22, [R1+0x1dc] ;  /* 0x0001dc0001167983 */ /* 0x000ee20000300800 */
[----:B------:R-:W-:Y:S02]  /*18740*/  LEA.HI.X.SX32 R3, R17, R40, 0x1, P6 ;  /* 0x0000002811037211 */ /* 0x000fe400030f0eff */
[C---:B------:R-:W-:Y:S02]  /*18750*/  IADD3 R8, P6, PT, R11.reuse, R0, RZ ;  /* 0x000000000b087210 */ /* 0x040fe40007fde0ff */
[C---:B------:R-:W-:Y:S02]  /*18760*/  PRMT R21, R4.reuse, 0x7770, RZ ;  /* 0x0000777004157816 */ /* 0x040fe400000000ff */
[----:B------:R-:W-:Y:S01]  /*18770*/  LEA.HI.X.SX32 R9, R11, R40, 0x1, P6 ;  /* 0x000000280b097211 */ /* 0x000fe200030f0eff */
[C---:B------:R-:W-:Y:S01]  /*18780*/  IMAD R11, R39.reuse, 0x2, R11 ;  /* 0x00000002270b7824 */ /* 0x040fe200078e020b */
[----:B------:R-:W-:Y:S01]  /*18790*/  PRMT R17, R4, 0x7771, RZ ;  /* 0x0000777104117816 */ /* 0x000fe200000000ff */
[----:B------:R0:W-:Y:S02]  /*187a0*/  @P5 STG.E.U8 desc[UR26][R2.64], R21 ;  /* 0x0000001502005986 */ /* 0x0001e4000c10111a */
[----:B------:R-:W-:-:S02]  /*187b0*/  IMAD R13, R39, 0x2, R11 ;  /* 0x00000002270d7824 */ /* 0x000fc400078e020b */
[----:B------:R1:W-:Y:S02]  /*187c0*/  @P4 STG.E.U8 desc[UR26][R8.64], R17 ;  /* 0x0000001108004986 */ /* 0x0003e4000c10111a */
[----:B------:R-:W-:Y:S01]  /*187d0*/  IMAD R15, R39, 0x2, R13 ;  /* 0x00000002270f7824 */ /* 0x000fe200078e020d */
[C---:B------:R-:W-:Y:S02]  /*187e0*/  PRMT R19, R4.reuse, 0x7773, RZ ;  /* 0x0000777304137816 */ /* 0x040fe400000000ff */
[----:B0-----:R-:W-:Y:S02]  /*187f0*/  PRMT R21, R4, 0x7772, RZ ;  /* 0x0000777204157816 */ /* 0x001fe400000000ff */
        /* <DEDUP_REMOVED lines=9> */
[----:B----4-:R-:W-:Y:S02]  /*18890*/  ISETP.LT.AND P2, PT, R18, UR4, !P0 ;  /* 0x0000000412007c0c */ /* 0x010fe4000c741270 */
[----:B0-----:R-:W-:Y:S01]  /*188a0*/  ISETP.LT.AND P5, PT, R16, UR5, !P0 ;  /* 0x0000000510007c0c */ /* 0x001fe2000c7a1270 */
[----:B------:R-:W4:Y:S01]  /*188b0*/  LDL.LU R18, [R1+0x228] ;  /* 0x0002280001127983 */ /* 0x000f220000300800 */
[----:B------:R-:W-:Y:S01]  /*188c0*/  LEA.HI.X.SX32 R3, R13, R40, 0x1, P4 ;  /* 0x000000280d037211 */ /* 0x000fe200020f0eff */
[----:B------:R-:W0:Y:S01]  /*188d0*/  LDCU UR4, c[0x0][0x39c] ;  /* 0x00007380ff0477ac */ /* 0x000e220008000800 */
[C---:B------:R-:W-:Y:S01]  /*188e0*/  IADD3 R8, P4, PT, R15.reuse, R0, RZ ;  /* 0x000000000f087210 */ /* 0x040fe20007f9e0ff */
[----:B------:R-:W5:Y:S01]  /*188f0*/  LDL.LU R16, [R1+0x324] ;  /* 0x0003240001107983 */ /* 0x000f620000300800 */
[----:B------:R-:W2:Y:S02]  /*18900*/  LDCU UR5, c[0x0][0x39c] ;  /* 0x00007380ff0577ac */ /* 0x000ea40008000800 */
[----:B------:R-:W-:Y:S01]  /*18910*/  LEA.HI.X.SX32 R9, R15, R40, 0x1, P4 ;  /* 0x000000280f097211 */ /* 0x000fe200020f0eff */
[----:B------:R-:W-:Y:S01]  /*18920*/  IMAD R15, R39, 0x2, R15 ;  /* 0x00000002270f7824 */ /* 0x000fe200078e020f */
[----:B------:R0:W-:Y:S04]  /*18930*/  @P3 STG.E.U8 desc[UR26][R10.64], R21 ;  /* 0x000000150a003986 */ /* 0x0001e8000c10111a */
[----:B------:R1:W-:Y:S01]  /*18940*/  @P1 STG.E.U8 desc[UR26][R2.64], R19 ;  /* 0x0000001302001986 */ /* 0x0003e2000c10111a */
[----:B---3--:R-:W-:-:S03]  /*18950*/  ISETP.LT.AND P1, PT, R12, UR7, !P0 ;  /* 0x000000070c007c0c */ /* 0x008fc6000c721270 */
[----:B------:R-:W-:Y:S01]  /*18960*/  @P2 STG.E.U8 desc[UR26][R8.64], R17 ;  /* 0x0000001108002986 */ /* 0x000fe2000c10111a */
[----:B------:R-:W-:Y:S01]  /*18970*/  IADD3 R12, P4, PT, R15, R0, RZ ;  /* 0x000000000f0c7210 */ /* 0x000fe20007f9e0ff */
[----:B0-----:R-:W-:Y:S01]  /*18980*/  IMAD R11, R39, 0x2, R15 ;  /* 0x00000002270b7824 */ /* 0x001fe200078e020f */
[----:B-1----:R-:W-:Y:S01]  /*18990*/  ISETP.LT.AND P3, PT, R14, UR6, !P0 ;  /* 0x000000060e007c0c */ /* 0x002fe2000c761270 */
[----:B------:R-:W4:Y:S01]  /*189a0*/  LDCU UR6, c[0x0][0x39c] ;  /* 0x00007380ff0677ac */ /* 0x000f220008000800 */
[----:B------:R-:W-:Y:S01]  /*189b0*/  LEA.HI.X.SX32 R13, R15, R40, 0x1, P4 ;  /* 0x000000280f0d7211 */ /* 0x000fe200020f0eff */
[----:B------:R-:W3:Y:S01]  /*189c0*/  LDL.LU R14, [R1+0x320] ;  /* 0x00032000010e7983 */ /* 0x000ee20000300800 */
[----:B------:R-:W-:Y:S01]  /*189d0*/  PRMT R19, R5, 0x7771, RZ ;  /* 0x0000777105137816 */ /* 0x000fe200000000ff */
[----:B------:R-:W0:Y:S04]  /*189e0*/  LDCU UR7, c[0x0][0x39c] ;  /* 0x00007380ff0777ac */ /* 0x000e280008000800 */
[----:B------:R1:W-:Y:S04]  /*189f0*/  @P6 STG.E.U8 desc[UR26][R12.64], R19 ;  /* 0x000000130c006986 */ /* 0x0003e8000c10111a */
[----:B-1----:R-:W3:Y:S01]  /*18a00*/  LDL.LU R12, [R1+0x28c] ;  /* 0x00028c00010c7983 */ /* 0x002ee20000300800 */
[C---:B------:R-:W-:Y:S01]  /*18a10*/  ISETP.LT.AND P2, PT, R22.reuse, UR4, !P0 ;  /* 0x0000000416007c0c */ /* 0x040fe2000c741270 */
[----:B------:R-:W5:Y:S01]  /*18a20*/  LDCU UR4, c[0x0][0x39c] ;  /* 0x00007380ff0477ac */ /* 0x000f620008000800 */
[----:B------:R-:W-:Y:S01]  /*18a30*/  IMAD R15, R22, R39, RZ ;  /* 0x00000027160f7224 */ /* 0x000fe200078e02ff */
[-C--:B------:R-:W-:Y:S01]  /*18a40*/  IADD3 R2, P4, PT, R11, R0.reuse, RZ ;  /* 0x000000000b027210 */ /* 0x080fe20007f9e0ff */
[----:B------:R-:W3:Y:S03]  /*18a50*/  LDL.LU R10, [R1+0x31c] ;  /* 0x00031c00010a7983 */ /* 0x000ee60000300800 */
[----:B------:R-:W-:-:S02]  /*18a60*/  IADD3 R8, P6, PT, R15, R0, RZ ;  /* 0x000000000f087210 */ /* 0x000fc40007fde0ff */
[-C--:B------:R-:W-:Y:S02]  /*18a70*/  LEA.HI.X.SX32 R3, R11, R40.reuse, 0x1, P4 ;  /* 0x000000280b037211 */ /* 0x080fe400020f0eff */
[----:B------:R-:W-:Y:S02]  /*18a80*/  PRMT R17, R5, 0x7772, RZ ;  /* 0x0000777205117816 */ /* 0x000fe400000000ff */
[----:B------:R-:W-:Y:S02]  /*18a90*/  LEA.HI.X.SX32 R9, R15, R40, 0x1, P6 ;  /* 0x000000280f097211 */ /* 0x000fe400030f0eff */
[----:B------:R-:W-:Y:S01]  /*18aa0*/  PRMT R15, R5, 0x7773, RZ ;  /* 0x00007773050f7816 */ /* 0x000fe200000000ff */
[----:B------:R-:W-:Y:S01]  /*18ab0*/  IMAD R11, R39, 0x4, R11 ;  /* 0x00000004270b7824 */ /* 0x000fe200078e020b */
[----:B------:R1:W-:Y:S04]  /*18ac0*/  @P5 STG.E.U8 desc[UR26][R2.64], R17 ;  /* 0x0000001102005986 */ /* 0x0003e8000c10111a */
[----:B------:R0:W-:Y:S01]  /*18ad0*/  @P2 STG.E.U8 desc[UR26][R8.64], R15 ;  /* 0x0000000f08002986 */ /* 0x0001e2000c10111a */
[----:B------:R-:W-:-:S04]  /*18ae0*/  IADD3 R4, P6, PT, R11, R0, RZ ;  /* 0x000000000b047210 */ /* 0x000fc80007fde0ff */
[----:B------:R-:W-:Y:S01]  /*18af0*/  LEA.HI.X.SX32 R5, R11, R40, 0x1, P6 ;  /* 0x000000280b057211 */ /* 0x000fe200030f0eff */
[----:B------:R-:W-:Y:S01]  /*18b00*/  IMAD R11, R39, 0x2, R11 ;  /* 0x00000002270b7824 */ /* 0x000fe200078e020b */
[----:B------:R-:W-:-:S04]  /*18b10*/  PRMT R19, R6, 0x7770, RZ ;  /* 0x0000777006137816 */ /* 0x000fc800000000ff */
[C---:B-1----:R-:W-:Y:S02]  /*18b20*/  IADD3 R2, P6, PT, R11.reuse, R0, RZ ;  /* 0x000000000b027210 */ /* 0x042fe40007fde0ff */
[----:B------:R-:W-:Y:S02]  /*18b30*/  PRMT R17, R6, 0x7771, RZ ;  /* 0x0000777106117816 */ /* 0x000fe400000000ff */
[----:B------:R-:W-:Y:S01]  /*18b40*/  LEA.HI.X.SX32 R3, R11, R40, 0x1, P6 ;  /* 0x000000280b037211 */ /* 0x000fe200030f0eff */
[----:B------:R1:W-:Y:S04]  /*18b50*/  @P3 STG.E.U8 desc[UR26][R4.64], R19 ;  /* 0x0000001304003986 */ /* 0x0003e8000c10111a */
[----:B------:R0:W-:Y:S01]  /*18b60*/  @P1 STG.E.U8 desc[UR26][R2.64], R17 ;  /* 0x0000001102001986 */ /* 0x0001e2000c10111a */
[----:B--2---:R-:W-:Y:S01]  /*18b70*/  ISETP.LT.AND P4, PT, R20, UR5, !P0 ;  /* 0x0000000514007c0c */ /* 0x004fe2000c781270 */
[----:B------:R-:W3:Y:S01]  /*18b80*/  LDCU UR5, c[0x0][0x39c] ;  /* 0x00007380ff0577ac */ /* 0x000ee20008000800 */
[----:B-----5:R-:W-:Y:S01]  /*18b90*/  ISETP.LT.AND P2, PT, R16, UR4, !P0 ;  /* 0x0000000410007c0c */ /* 0x020fe2000c741270 */
[----:B------:R-:W2:Y:S01]  /*18ba0*/  LDCU UR4, c[0x0][0x39c] ;  /* 0x00007380ff0477ac */ /* 0x000ea20008000800 */
[----:B------:R-:W5:Y:S01]  /*18bb0*/  LDL.LU R16, [R1+0x318] ;  /* 0x0003180001107983 */ /* 0x000f620000300800 */
[----:B----4-:R-:W-:Y:S01]  /*18bc0*/  ISETP.LT.AND P5, PT, R18, UR6, !P0 ;  /* 0x0000000612007c0c */ /* 0x010fe2000c7a1270 */
[----:B------:R-:W-:Y:S01]  /*18bd0*/  IMAD R13, R39, 0x2, R11 ;  /* 0x00000002270d7824 */ /* 0x000fe200078e020b */
[----:B------:R-:W4:Y:S01]  /*18be0*/  LDCU UR6, c[0x0][0x39c] ;  /* 0x00007380ff0677ac */ /* 0x000f220008000800 */
[----:B------:R-:W5:Y:S01]  /*18bf0*/  LDL.LU R18, [R1+0x1d8] ;  /* 0x0001d80001127983 */ /* 0x000f620000300800 */
[----:B---3--:R-:W-:-:S02]  /*18c00*/  ISETP.LT.AND P3, PT, R14, UR5, !P0 ;  /* 0x000000050e007c0c */ /* 0x008fc4000c761270 */
[----:B--2---:R-:W-:Y:S01]  /*18c10*/  ISETP.LT.AND P1, PT, R12, UR4, !P0 ;  /* 0x000000040c007c0c */ /* 0x004fe2000c721270 */
[----:B------:R-:W2:Y:S01]  /*18c20*/  LDL.LU R14, [R1+0x264] ;  /* 0x00026400010e7983 */ /* 0x000ea20000300800 */
[----:B0-----:R-:W-:Y:S01]  /*18c30*/  IADD3 R8, P6, PT, R13, R0, RZ ;  /* 0x000000000d087210 */ /* 0x001fe20007fde0ff */
[----:B------:R-:W-:Y:S01]  /*18c40*/  IMAD R11, R39, 0x2, R13 ;  /* 0x00000002270b7824 */ /* 0x000fe200078e020d */
[----:B------:R-:W5:Y:S01]  /*18c50*/  LDCU UR5, c[0x0][0x39c] ;  /* 0x00007380ff0577ac */ /* 0x000f620008000800 */
[----:B------:R-:W3:Y:S01]  /*18c60*/  LDL.LU R12, [R1+0x21c] ;  /* 0x00021c00010c7983 */ /* 0x000ee20000300800 */
[----:B------:R-:W-:Y:S02]  /*18c70*/  LEA.HI.X.SX32 R9, R13, R40, 0x1, P6 ;  /* 0x000000280d097211 */ /* 0x000fe400030f0eff */
[----:B-1----:R-:W-:Y:S01]  /*18c80*/  IADD3 R4, P6, PT, R11, R0, RZ ;  /* 0x000000000b047210 */ /* 0x002fe20007fde0ff */
[----:B------:R-:W0:Y:S01]  /*18c90*/  LDCU UR4, c[0x0][0x39c] ;  /* 0x00007380ff0477ac */ /* 0x000e220008000800 */
[----:B------:R-:W-:-:S02]  /*18ca0*/  PRMT R15, R6, 0x7772, RZ ;  /* 0x00007772060f7816 */ /* 0x000fc400000000ff */
[----:B------:R-:W-:Y:S01]  /*18cb0*/  LEA.HI.X.SX32 R5, R11, R40, 0x1, P6 ;  /* 0x000000280b057211 */ /* 0x000fe200030f0eff */
[C---:B------:R-:W-:Y:S02]  /*18cc0*/  IMAD R11, R39.reuse, 0x2, R11 ;  /* 0x00000002270b7824 */ /* 0x040fe400078e020b */
[----:B------:R1:W-:Y:S01]  /*18cd0*/  @P4 STG.E.U8 desc[UR26][R8.64], R15 ;  /* 0x0000000f08004986 */ /* 0x0003e2000c10111a */
[----:B----4-:R-:W-:Y:S02]  /*18ce0*/  ISETP.LT.AND P4, PT, R10, UR6, !P0 ;  /* 0x000000060a007c0c */ /* 0x010fe4000c781270 */
[----:B------:R-:W-:Y:S01]  /*18cf0*/  PRMT R13, R6, 0x7773, RZ ;  /* 0x00007773060d7816 */ /* 0x000fe200000000ff */
[----:B------:R-:W-:Y:S01]  /*18d00*/  IMAD R3, R39, 0x2, R11 ;  /* 0x0000000227037824 */ /* 0x000fe200078e020b */
[----:B------:R-:W-:Y:S01]  /*18d10*/  IADD3 R10, P6, PT, R11, R0, RZ ;  /* 0x000000000b0a7210 */ /* 0x000fe20007fde0ff */
[----:B------:R-:W2:Y:S01]  /*18d20*/  LDCU UR6, c[0x0][0x39c] ;  /* 0x00007380ff0677ac */ /* 0x000ea20008000800 */
[----:B------:R-:W-:-:S02]  /*18d30*/  PRMT R19, R7, 0x7770, RZ ;  /* 0x0000777007137816 */ /* 0x000fc400000000ff */
[----:B------:R-:W-:Y:S01]  /*18d40*/  LEA.HI.X.SX32 R11, R11, R40, 0x1, P6 ;  /* 0x000000280b0b7211 */ /* 0x000fe200030f0eff */
[----:B------:R4:W-:Y:S04]  /*18d50*/  @P5 STG.E.U8 desc[UR26][R4.64], R13 ;  /* 0x0000000d04005986 */ /* 0x0009e8000c10111a */
[----:B------:R0:W-:Y:S01]  /*18d60*/  @P2 STG.E.U8 desc[UR26][R10.64], R19 ;  /* 0x000000130a002986 */ /* 0x0001e2000c10111a */
[----:B-1----:R-:W-:Y:S01]  /*18d70*/  IMAD R9, R39, 0x2, R3 ;  /* 0x0000000227097824 */ /* 0x002fe200078e0203 */
[----:B------:R-:W-:Y:S02]  /*18d80*/  IADD3 R2, P6, PT, R3, R0, RZ ;  /* 0x0000000003027210 */ /* 0x000fe40007fde0ff */
[----:B------:R-:W-:Y:S02]  /*18d90*/  PRMT R17, R7, 0x7771, RZ ;  /* 0x0000777107117816 */ /* 0x000fe400000000ff */
[----:B------:R-:W-:-:S02]  /*18da0*/  LEA.HI.X.SX32 R3, R3, R40, 0x1, P6 ;  /* 0x0000002803037211 */ /* 0x000fc400030f0eff */
[----:B----4-:R-:W-:-:S04]  /*18db0*/  IADD3 R4, P2, PT, R9, R0, RZ ;  /* 0x0000000009047210 */ /* 0x010fc80007f5e0ff */
[----:B------:R-:W-:Y:S01]  /*18dc0*/  LEA.HI.X.SX32 R5, R9, R40, 0x1, P2 ;  /* 0x0000002809057211 */ /* 0x000fe200010f0eff */
[----:B------:R1:W-:Y:S01]  /*18dd0*/  @P3 STG.E.U8 desc[UR26][R2.64], R17 ;  /* 0x0000001102003986 */ /* 0x0003e2000c10111a */
[----:B0-----:R-:W-:Y:S01]  /*18de0*/  IMAD R11, R39, 0x4, R9 ;  /* 0x00000004270b7824 */ /* 0x001fe200078e0209 */
[----:B-----5:R-:W-:Y:S01]  /*18df0*/  ISETP.LT.AND P5, PT, R16, UR5, !P0 ;  /* 0x0000000510007c0c */ /* 0x020fe2000c7a1270 */
[----:B------:R-:W3:Y:S01]  /*18e00*/  LDCU UR5, c[0x0][0x39c] ;  /* 0x00007380ff0577ac */ /* 0x000ee20008000800 */
[----:B------:R-:W4:Y:S04]  /*18e10*/  LDL.LU R16, [R1+0x314] ;  /* 0x0003140001107983 */ /* 0x000f280000300800 */
[----:B------:R-:W5:Y:S04]  /*18e20*/  LDL.LU R6, [R1+0x310] ;  /* 0x0003100001067983 */ /* 0x000f680000300800 */
[----:B------:R-:W4:Y:S01]  /*18e30*/  LDL.LU R10, [R1+0x260] ;  /* 0x00026000010a7983 */ /* 0x000f220000300800 */
[----:B------:R-:W-:-:S05]  /*18e40*/  IMAD R13, R18, R39, RZ ;  /* 0x00000027120d7224 */ /* 0x000fca00078e02ff */
[----:B------:R-:W-:-:S04]  /*18e50*/  IADD3 R8, P2, PT, R13, R0, RZ ;  /* 0x000000000d087210 */ /* 0x000fc80007f5e0ff */
[----:B------:R-:W-:Y:S02]  /*18e60*/  LEA.HI.X.SX32 R9, R13, R40, 0x1, P2 ;  /* 0x000000280d097211 */ /* 0x000fe400010f0eff */
[----:B--2---:R-:W-:Y:S01]  /*18e70*/  ISETP.LT.AND P3, PT, R14, UR6, !P0 ;  /* 0x000000060e007c0c */ /* 0x004fe2000c761270 */
[----:B------:R-:W5:Y:S01]  /*18e80*/  LDCU UR6, c[0x0][0x39c] ;  /* 0x00007380ff0677ac */ /* 0x000f620008000800 */
[----:B------:R-:W2:Y:S01]  /*18e90*/  LDL.LU R14, [R1+0x30c] ;  /* 0x00030c00010e7983 */ /* 0x000ea20000300800 */
[----:B---3--:R-:W-:Y:S01]  /*18ea0*/  ISETP.LT.AND P2, PT, R12, UR5, !P0 ;  /* 0x000000050c007c0c */ /* 0x008fe2000c741270 */
[----:B------:R-:W4:Y:S02]  /*18eb0*/  LDCU UR5, c[0x0][0x39c] ;  /* 0x00007380ff0577ac */ /* 0x000f240008000800 */
[----:B------:R-:W3:Y:S01]  /*18ec0*/  LDL.LU R12, [R1+0x308] ;  /* 0x00030800010c7983 */ /* 0x000ee20000300800 */
[----:B------:R-:W-:Y:S02]  /*18ed0*/  ISETP.LT.AND P6, PT, R18, UR4, !P0 ;  /* 0x0000000412007c0c */ /* 0x000fe4000c7c1270 */
[C---:B------:R-:W-:Y:S01]  /*18ee0*/  PRMT R15, R7.reuse, 0x7772, RZ ;  /* 0x00007772070f7816 */ /* 0x040fe200000000ff */
[----:B------:R-:W3:Y:S01]  /*18ef0*/  LDL.LU R18, [R1+0x1d4] ;  /* 0x0001d40001127983 */ /* 0x000ee20000300800 */
[----:B------:R-:W-:Y:S01]  /*18f00*/  PRMT R13, R7, 0x7773, RZ ;  /* 0x00007773070d7816 */ /* 0x000fe200000000ff */
[----:B------:R-:W-:Y:S01]  /*18f10*/  IMAD R7, R39, 0x2, R11 ;  /* 0x0000000227077824 */ /* 0x000fe200078e020b */
[----:B-1----:R-:W-:Y:S01]  /*18f20*/  PRMT R17, R32, 0x7771, RZ ;  /* 0x0000777120117816 */ /* 0x002fe200000000ff */
[----:B------:R0:W-:Y:S01]  /*18f30*/  @P1 STG.E.U8 desc[UR26][R4.64], R15 ;  /* 0x0000000f04001986 */ /* 0x0001e2000c10111a */
[C---:B------:R-:W-:Y:S01]  /*18f40*/  IADD3 R2, P1, PT, R11.reuse, R0, RZ ;  /* 0x000000000b027210 */ /* 0x040fe20007f3e0ff */
[----:B------:R-:W1:Y:S04]  /*18f50*/  LDCU UR4, c[0x0][0x39c] ;  /* 0x00007380ff0477ac */ /* 0x000e680008000800 */
[----:B------:R1:W-:Y:S01]  /*18f60*/  @P6 STG.E.U8 desc[UR26][R8.64], R13 ;  /* 0x0000000d08006986 */ /* 0x0003e2000c10111a */
[----:B------:R-:W-:-:S02]  /*18f70*/  LEA.HI.X.SX32 R3, R11, R40, 0x1, P1 ;  /* 0x000000280b037211 */ /* 0x000fc400008f0eff */
[----:B------:R-:W-:Y:S02]  /*18f80*/  PRMT R11, R32, 0x7770, RZ ;  /* 0x00007770200b7816 */ /* 0x000fe400000000ff */
[----:B0-----:R-:W-:-:S04]  /*18f90*/  IADD3 R4, P6, PT, R7, R0, RZ ;  /* 0x0000000007047210 */ /* 0x001fc80007fde0ff */
[----:B------:R-:W-:Y:S01]  /*18fa0*/  LEA.HI.X.SX32 R5, R7, R40, 0x1, P6 ;  /* 0x0000002807057211 */ /* 0x000fe200030f0eff */
[----:B------:R0:W-:Y:S01]  /*18fb0*/  @P4 STG.E.U8 desc[UR26][R2.64], R11 ;  /* 0x0000000b02004986 */ /* 0x0001e2000c10111a */
[----:B------:R-:W-:-:S03]  /*18fc0*/  IMAD R7, R39, 0x2, R7 ;  /* 0x0000000227077824 */ /* 0x000fc600078e0207 */
[----:B------:R0:W-:Y:S01]  /*18fd0*/  @P5 STG.E.U8 desc[UR26][R4.64], R17 ;  /* 0x0000001104005986 */ /* 0x0001e2000c10111a */
[----:B-1----:R-:W-:Y:S01]  /*18fe0*/  IMAD R9, R39, 0x2, R7 ;  /* 0x0000000227097824 */ /* 0x002fe200078e0207 */
[C---:B------:R-:W-:Y:S02]  /*18ff0*/  PRMT R15, R32.reuse, 0x7772, RZ ;  /* 0x00007772200f7816 */ /* 0x040fe400000000ff */
[----:B------:R-:W-:Y:S02]  /*19000*/  PRMT R13, R32, 0x7773, RZ ;  /* 0x00007773200d7816 */ /* 0x000fe400000000ff */
[----:B-----5:R-:W-:Y:S01]  /*19010*/  ISETP.LT.AND P4, PT, R6, UR6, !P0 ;  /* 0x0000000606007c0c */ /* 0x020fe2000c781270 */
[----:B------:R-:W3:Y:S01]  /*19020*/  LDCU UR6, c[0x0][0x39c] ;  /* 0x00007380ff0677ac */ /* 0x000ee20008000800 */
[----:B----4-:R-:W-:Y:S02]  /*19030*/  ISETP.LT.AND P5, PT, R10, UR5, !P0 ;  /* 0x000000050a007c0c */ /* 0x010fe4000c7a1270 */
[----:B------:R-:W-:Y:S01]  /*19040*/  ISETP.LT.AND P1, PT, R16, UR4, !P0 ;  /* 0x0000000410007c0c */ /* 0x000fe2000c721270 */
[----:B------:R-:W4:Y:S01]  /*19050*/  LDL.LU R10, [R1+0x25c] ;  /* 0x00025c00010a7983 */ /* 0x000f220000300800 */
[----:B------:R-:W-:Y:S01]  /*19060*/  IADD3 R6, P6, PT, R7, R0, RZ ;  /* 0x0000000007067210 */ /* 0x000fe20007fde0ff */
[----:B0-----:R-:W-:Y:S01]  /*19070*/  IMAD R11, R39, 0x2, R9 ;  /* 0x00000002270b7824 */ /* 0x001fe200078e0209 */
[----:B------:R-:W4:Y:S01]  /*19080*/  LDCU UR5, c[0x0][0x39c] ;  /* 0x00007380ff0577ac */ /* 0x000f220008000800 */
[----:B------:R-:W5:Y:S01]  /*19090*/  LDL.LU R16, [R1+0x210] ;  /* 0x0002100001107983 */ /* 0x000f620000300800 */
[----:B------:R-:W-:-:S02]  /*190a0*/  LEA.HI.X.SX32 R7, R7, R40, 0x1, P6 ;  /* 0x0000002807077211 */ /* 0x000fc400030f0eff */
[C---:B------:R-:W-:Y:S01]  /*190b0*/  IADD3 R2, P6, PT, R9.reuse, R0, RZ ;  /* 0x0000000009027210 */ /* 0x040fe20007fde0ff */
[----:B------:R-:W0:Y:S03]  /*190c0*/  LDCU UR4, c[0x0][0x39c] ;  /* 0x00007380ff0477ac */ /* 0x000e260008000800 */
[----:B------:R-:W-:Y:S01]  /*190d0*/  LEA.HI.X.SX32 R3, R9, R40, 0x1, P6 ;  /* 0x0000002809037211 */ /* 0x000fe200030f0eff */
[----:B------:R1:W-:Y:S04]  /*190e0*/  @P3 STG.E.U8 desc[UR26][R6.64], R15 ;  /* 0x0000000f06003986 */ /* 0x0003e8000c10111a */
[----:B------:R0:W-:Y:S01]  /*190f0*/  @P2 STG.E.U8 desc[UR26][R2.64], R13 ;  /* 0x0000000d02002986 */ /* 0x0001e2000c10111a */
[----:B--2---:R-:W-:Y:S01]  /*19100*/  ISETP.LT.AND P3, PT, R14, UR7, !P0 ;  /* 0x000000070e007c0c */ /* 0x004fe2000c761270 */
[----:B------:R-:W2:Y:S02]  /*19110*/  LDCU UR7, c[0x0][0x39c] ;  /* 0x00007380ff0777ac */ /* 0x000ea40008000800 */
[----:B------:R-:W2:Y:S01]  /*19120*/  LDL.LU R14, [R1+0x304] ;  /* 0x00030400010e7983 */ /* 0x000ea20000300800 */
[----:B---3--:R-:W-:Y:S01]  /*19130*/  ISETP.LT.AND P2, PT, R12, UR6, !P0 ;  /* 0x000000060c007c0c */ /* 0x008fe2000c741270 */
[----:B------:R-:W5:Y:S02]  /*19140*/  LDCU UR6, c[0x0][0x39c] ;  /* 0x00007380ff0677ac */ /* 0x000f640008000800 */
[----:B------:R-:W3:Y:S04]  /*19150*/  LDL.LU R8, [R1+0x300] ;  /* 0x0003000001087983 */ /* 0x000ee80000300800 */
[----:B------:R-:W2:Y:S01]  /*19160*/  LDL.LU R12, [R1+0x258] ;  /* 0x00025800010c7983 */ /* 0x000ea20000300800 */
[----:B------:R-:W-:-:S04]  /*19170*/  IADD3 R4, P6, PT, R11, R0, RZ ;  /* 0x000000000b047210 */ /* 0x000fc80007fde0ff */
[----:B------:R-:W-:Y:S01]  /*19180*/  LEA.HI.X.SX32 R5, R11, R40, 0x1, P6 ;  /* 0x000000280b057211 */ /* 0x000fe200030f0eff */
[----:B------:R-:W-:-:S04]  /*19190*/  IMAD R11, R39, 0x2, R11 ;  /* 0x00000002270b7824 */ /* 0x000fc800078e020b */
[----:B------:R-:W-:Y:S01]  /*191a0*/  IMAD R9, R39, 0x2, R11 ;  /* 0x0000000227097824 */ /* 0x000fe200078e020b */
[----:B-1----:R-:W-:Y:S02]  /*191b0*/  IADD3 R6, P6, PT, R11, R0, RZ ;  /* 0x000000000b067210 */ /* 0x002fe40007fde0ff */
[----:B------:R-:W-:Y:S02]  /*191c0*/  PRMT R17, R33, 0x7770, RZ ;  /* 0x0000777021117816 */ /* 0x000fe400000000ff */
[----:B------:R-:W-:Y:S01]  /*191d0*/  LEA.HI.X.SX32 R7, R11, R40, 0x1, P6 ;  /* 0x000000280b077211 */ /* 0x000fe200030f0eff */
[----:B------:R-:W-:Y:S01]  /*191e0*/  IMAD R11, R18, R39, RZ ;  /* 0x00000027120b7224 */ /* 0x000fe200078e02ff */
[----:B0-----:R-:W-:Y:S02]  /*191f0*/  IADD3 R2, P6, PT, R9, R0, RZ ;  /* 0x0000000009027210 */ /* 0x001fe40007fde0ff */
[C---:B------:R-:W-:Y:S01]  /*19200*/  PRMT R15, R33.reuse, 0x7771, RZ ;  /* 0x00007771210f7816 */ /* 0x040fe200000000ff */
[----:B------:R0:W-:Y:S01]  /*19210*/  @P1 STG.E.U8 desc[UR26][R4.64], R17 ;  /* 0x0000001104001986 */ /* 0x0001e2000c10111a */
[----:B------:R-:W-:-:S02]  /*19220*/  PRMT R13, R33, 0x7772, RZ ;  /* 0x00007772210d7816 */ /* 0x000fc400000000ff */
[----:B------:R-:W-:Y:S01]  /*19230*/  LEA.HI.X.SX32 R3, R9, R40, 0x1, P6 ;  /* 0x0000002809037211 */ /* 0x000fe200030f0eff */
[----:B------:R1:W-:Y:S01]  /*19240*/  @P4 STG.E.U8 desc[UR26][R6.64], R15 ;  /* 0x0000000f06004986 */ /* 0x0003e2000c10111a */
[----:B------:R-:W-:Y:S01]  /*19250*/  IMAD R9, R39, 0x4, R9 ;  /* 0x0000000427097824 */ /* 0x000fe200078e0209 */
[----:B------:R-:W-:Y:S01]  /*19260*/  ISETP.LT.AND P1, PT, R18, UR4, !P0 ;  /* 0x0000000412007c0c */ /* 0x000fe2000c721270 */
[----:B------:R-:W3:Y:S01]  /*19270*/  LDCU UR4, c[0x0][0x39c] ;  /* 0x00007380ff0477ac */ /* 0x000ee20008000800 */
[----:B------:R1:W-:Y:S01]  /*19280*/  @P5 STG.E.U8 desc[UR26][R2.64], R13 ;  /* 0x0000000d02005986 */ /* 0x0003e2000c10111a */
[----:B0-----:R-:W-:-:S04]  /*19290*/  IADD3 R4, P6, PT, R11, R0, RZ ;  /* 0x000000000b047210 */ /* 0x001fc80007fde0ff */
[----:B------:R-:W-:Y:S01]  /*192a0*/  LEA.HI.X.SX32 R5, R11, R40, 0x1, P6 ;  /* 0x000000280b057211 */ /* 0x000fe200030f0eff */
[----:B------:R-:W-:Y:S01]  /*192b0*/  IMAD R11, R39, 0x2, R9 ;  /* 0x00000002270b7824 */ /* 0x000fe200078e0209 */
[----:B-1----:R-:W-:-:S04]  /*192c0*/  IADD3 R6, P5, PT, R9, R0, RZ ;  /* 0x0000000009067210 */ /* 0x002fc80007fbe0ff */
[----:B------:R-:W-:Y:S02]  /*192d0*/  LEA.HI.X.SX32 R7, R9, R40, 0x1, P5 ;  /* 0x0000002809077211 */ /* 0x000fe400028f0eff */
[----:B------:R-:W-:Y:S02]  /*192e0*/  IADD3 R2, P5, PT, R11, R0, RZ ;  /* 0x000000000b027210 */ /* 0x000fe40007fbe0ff */
[----:B------:R-:W-:Y:S02]  /*192f0*/  PRMT R33, R33, 0x7773, RZ ;  /* 0x0000777321217816 */ /* 0x000fe400000000ff */
[C---:B------:R-:W-:Y:S02]  /*19300*/  PRMT R19, R34.reuse, 0x7770, RZ ;  /* 0x0000777022137816 */ /* 0x040fe400000000ff */
[----:B------:R-:W-:Y:S02]  /*19310*/  PRMT R15, R34, 0x7771, RZ ;  /* 0x00007771220f7816 */ /* 0x000fe400000000ff */
[----:B------:R-:W-:Y:S01]  /*19320*/  LEA.HI.X.SX32 R3, R11, R40, 0x1, P5 ;  /* 0x000000280b037211 */ /* 0x000fe200028f0eff */
[----:B------:R-:W-:Y:S04]  /*19330*/  @P1 STG.E.U8 desc[UR26][R4.64], R33 ;  /* 0x0000002104001986 */ /* 0x000fe8000c10111a */
[----:B------:R-:W-:Y:S04]  /*19340*/  @P3 STG.E.U8 desc[UR26][R6.64], R19 ;  /* 0x0000001306003986 */ /* 0x000fe8000c10111a */
[----:B------:R0:W-:Y:S01]  /*19350*/  @P2 STG.E.U8 desc[UR26][R2.64], R15 ;  /* 0x0000000f02002986 */ /* 0x0001e2000c10111a */
[----:B----4-:R-:W-:Y:S01]  /*19360*/  ISETP.LT.AND P4, PT, R10, UR5, !P0 ;  /* 0x000000050a007c0c */ /* 0x010fe2000c781270 */
[----:B------:R-:W2:Y:S02]  /*19370*/  LDCU UR5, c[0x0][0x39c] ;  /* 0x00007380ff0577ac */ /* 0x000ea40008000800 */
[----:B------:R-:W4:Y:S01]  /*19380*/  LDL.LU R10, [R1+0x2fc] ;  /* 0x0002fc00010a7983 */ /* 0x000f220000300800 */
[----:B-----5:R-:W-:Y:S01]  /*19390*/  ISETP.LT.AND P6, PT, R16, UR6, !P0 ;  /* 0x0000000610007c0c */ /* 0x020fe2000c7c1270 */
[----:B------:R-:W4:Y:S02]  /*193a0*/  LDCU UR6, c[0x0][0x39c] ;  /* 0x00007380ff0677ac */ /* 0x000f240008000800 */
[----:B------:R-:W5:Y:S04]  /*193b0*/  LDL.LU R16, [R1+0x2f8] ;  /* 0x0002f80001107983 */ /* 0x000f680000300800 */
[----:B------:R-:W5:Y:S01]  /*193c0*/  LDL.LU R20, [R1+0x1d0] ;  /* 0x0001d00001147983 */ /* 0x000f620000300800 */
[----:B------:R-:W-:Y:S01]  /*193d0*/  IMAD R13, R39, 0x2, R11 ;  /* 0x00000002270d7824 */ /* 0x000fe200078e020b */
[----:B------:R-:W-:-:S02]  /*193e0*/  PRMT R17, R34, 0x7772, RZ ;  /* 0x0000777222117816 */ /* 0x000fc400000000ff */
[----:B------:R-:W-:Y:S01]  /*193f0*/  PRMT R21, R35, 0x7770, RZ ;  /* 0x0000777023157816 */ /* 0x000fe200000000ff */
[----:B------:R-:W1:Y:S01]  /*19400*/  LDS.128 R4, [R38+0x800] ;  /* 0x0008000026047984 */ /* 0x000e620000000c00 */
[----:B--2---:R-:W-:Y:S01]  /*19410*/  ISETP.LT.AND P2, PT, R12, UR5, !P0 ;  /* 0x000000050c007c0c */ /* 0x004fe2000c741270 */
[----:B------:R-:W5:Y:S02]  /*19420*/  LDCU UR5, c[0x0][0x39c] ;  /* 0x00007380ff0577ac */ /* 0x000f640008000800 */
[----:B------:R-:W2:Y:S01]  /*19430*/  LDL.LU R12, [R1+0x254] ;  /* 0x00025400010c7983 */ /* 0x000ea20000300800 */
[----:B---3--:R-:W-:Y:S02]  /*19440*/  ISETP.LT.AND P3, PT, R8, UR4, !P0 ;  /* 0x0000000408007c0c */ /* 0x008fe4000c761270 */
[----:B------:R-:W-:Y:S01]  /*19450*/  IADD3 R8, P5, PT, R13, R0, RZ ;  /* 0x000000000d087210 */ /* 0x000fe20007fbe0ff */
[----:B------:R-:W3:Y:S01]  /*19460*/  LDCU UR4, c[0x0][0x39c] ;  /* 0x00007380ff0477ac */ /* 0x000ee20008000800 */
[----:B------:R-:W-:-:S02]  /*19470*/  ISETP.LT.AND P1, PT, R14, UR7, !P0 ;  /* 0x000000070e007c0c */ /* 0x000fc4000c721270 */
[----:B------:R-:W-:Y:S01]  /*19480*/  LEA.HI.X.SX32 R9, R13, R40, 0x1, P5 ;  /* 0x000000280d097211 */ /* 0x000fe200028f0eff */
[C---:B------:R-:W-:Y:S01]  /*19490*/  IMAD R13, R39.reuse, 0x2, R13 ;  /* 0x00000002270d7824 */ /* 0x040fe200078e020d */
[----:B------:R-:W3:Y:S01]  /*194a0*/  LDL.LU R14, [R1+0x200] ;  /* 0x00020000010e7983 */ /* 0x000ee20000300800 */
[----:B0-----:R-:W-:Y:S01]  /*194b0*/  PRMT R15, R34, 0x7773, RZ ;  /* 0x00007773220f7816 */ /* 0x001fe200000000ff */
[----:B------:R-:W0:Y:S01]  /*194c0*/  LDCU UR7, c[0x0][0x39c] ;  /* 0x00007380ff0777ac */ /* 0x000e220008000800 */
[----:B------:R-:W-:Y:S01]  /*194d0*/  IMAD R3, R39, 0x2, R13 ;  /* 0x0000000227037824 */ /* 0x000fe200078e020d */
[----:B------:R-:W-:Y:S04]  /*194e0*/  @P4 STG.E.U8 desc[UR26][R8.64], R17 ;  /* 0x0000001108004986 */ /* 0x000fe8000c10111a */
[----:B------:R-:W0:Y:S01]  /*194f0*/  LDL.LU R18, [R1+0x2f4] ;  /* 0x0002f40001127983 */ /* 0x000e220000300800 */
[----:B----4-:R-:W-:Y:S01]  /*19500*/  ISETP.LT.AND P5, PT, R10, UR6, !P0 ;  /* 0x000000060a007c0c */ /* 0x010fe2000c7a1270 */
[----:B------:R-:W2:Y:S01]  /*19510*/  LDCU UR6, c[0x0][0x39c] ;  /* 0x00007380ff0677ac */ /* 0x000ea20008000800 */
[----:B------:R-:W-:-:S04]  /*19520*/  IADD3 R10, P4, PT, R13, R0, RZ ;  /* 0x000000000d0a7210 */ /* 0x000fc80007f9e0ff */
[----:B------:R-:W-:Y:S02]  /*19530*/  LEA.HI.X.SX32 R11, R13, R40, 0x1, P4 ;  /* 0x000000280d0b7211 */ /* 0x000fe400020f0eff */
[----:B------:R-:W-:Y:S01]  /*19540*/  IADD3 R2, P4, PT, R3, R0, RZ ;  /* 0x0000000003027210 */ /* 0x000fe20007f9e0ff */
[----:B------:R-:W-:-:S03]  /*19550*/  IMAD R13, R39, 0x2, R3 ;  /* 0x00000002270d7824 */ /* 0x000fc600078e0203 */
[----:B------:R-:W-:Y:S01]  /*19560*/  LEA.HI.X.SX32 R3, R3, R40, 0x1, P4 ;  /* 0x0000002803037211 */ /* 0x000fe200020f0eff */
[----:B------:R4:W-:Y:S01]  /*19570*/  @P6 STG.E.U8 desc[UR26][R10.64], R15 ;  /* 0x0000000f0a006986 */ /* 0x0009e2000c10111a */
[----:B-----5:R-:W-:Y:S01]  /*19580*/  ISETP.LT.AND P4, PT, R16, UR5, !P0 ;  /* 0x0000000510007c0c */ /* 0x020fe2000c781270 */
[----:B------:R-:W3:Y:S02]  /*19590*/  LDCU UR5, c[0x0][0x39c] ;  /* 0x00007380ff0577ac */ /* 0x000ee40008000800 */
[----:B------:R5:W-:Y:S04]  /*195a0*/  @P1 STG.E.U8 desc[UR26][R2.64], R21 ;  /* 0x0000001502001986 */ /* 0x000be8000c10111a */
[----:B------:R-:W3:Y:S01]  /*195b0*/  LDL.LU R16, [R1+0x2f0] ;  /* 0x0002f00001107983 */ /* 0x000ee20000300800 */
[----:B--2---:R-:W-:Y:S01]  /*195c0*/  ISETP.LT.AND P1, PT, R12, UR6, !P0 ;  /* 0x000000060c007c0c */ /* 0x004fe2000c721270 */
[----:B----4-:R-:W-:-:S02]  /*195d0*/  IMAD R15, R20, R39, RZ ;  /* 0x00000027140f7224 */ /* 0x010fc400078e02ff */
[----:B------:R-:W2:Y:S01]  /*195e0*/  LDL.LU R12, [R1+0x250] ;  /* 0x00025000010c7983 */ /* 0x000ea20000300800 */
[C---:B------:R-:W-:Y:S01]  /*195f0*/  IADD3 R8, P6, PT, R13.reuse, R0, RZ ;  /* 0x000000000d087210 */ /* 0x040fe20007fde0ff */
[----:B------:R-:W4:Y:S03]  /*19600*/  LDCU UR6, c[0x0][0x39c] ;  /* 0x00007380ff0677ac */ /* 0x000f260008000800 */
[----:B------:R-:W-:Y:S01]  /*19610*/  LEA.HI.X.SX32 R9, R13, R40, 0x1, P6 ;  /* 0x000000280d097211 */ /* 0x000fe200030f0eff */
[----:B------:R-:W-:Y:S01]  /*19620*/  IMAD R13, R39, 0x2, R13 ;  /* 0x00000002270d7824 */ /* 0x000fe200078e020d */
[----:B------:R-:W-:-:S04]  /*19630*/  PRMT R19, R35, 0x7771, RZ ;  /* 0x0000777123137816 */ /* 0x000fc800000000ff */
[----:B------:R-:W-:Y:S02]  /*19640*/  IADD3 R10, P6, PT, R13, R0, RZ ;  /* 0x000000000d0a7210 */ /* 0x000fe40007fde0ff */
[----:B------:R-:W-:Y:S02]  /*19650*/  PRMT R17, R35, 0x7772, RZ ;  /* 0x0000777223117816 */ /* 0x000fe400000000ff */
[----:B------:R-:W-:Y:S01]  /*19660*/  LEA.HI.X.SX32 R11, R13, R40, 0x1, P6 ;  /* 0x000000280d0b7211 */ /* 0x000fe200030f0eff */
[----:B------:R-:W-:Y:S01]  /*19670*/  IMAD R13, R39, 0x4, R13 ;  /* 0x00000004270d7824 */ /* 0x000fe200078e020d */
[C---:B-----5:R-:W-:Y:S01]  /*19680*/  IADD3 R2, P6, PT, R15.reuse, R0, RZ ;  /* 0x000000000f027210 */ /* 0x060fe20007fde0ff */
[----:B------:R5:W-:Y:S03]  /*19690*/  @P3 STG.E.U8 desc[UR26][R8.64], R19 ;  /* 0x0000001308003986 */ /* 0x000be6000c10111a */
[----:B------:R-:W-:Y:S01]  /*196a0*/  LEA.HI.X.SX32 R3, R15, R40, 0x1, P6 ;  /* 0x000000280f037211 */ /* 0x000fe200030f0eff */
[----:B------:R0:W-:Y:S01]  /*196b0*/  @P2 STG.E.U8 desc[UR26][R10.64], R17 ;  /* 0x000000110a002986 */ /* 0x0001e2000c10111a */
[----:B---3--:R-:W-:Y:S01]  /*196c0*/  ISETP.LT.AND P2, PT, R14, UR5, !P0 ;  /* 0x000000050e007c0c */ /* 0x008fe2000c741270 */
[----:B------:R-:W2:Y:S01]  /*196d0*/  LDCU UR5, c[0x0][0x39c] ;  /* 0x00007380ff0577ac */ /* 0x000ea20008000800 */
[----:B------:R-:W-:-:S02]  /*196e0*/  ISETP.LT.AND P3, PT, R20, UR4, !P0 ;  /* 0x0000000414007c0c */ /* 0x000fc4000c761270 */
[----:B------:R-:W4:Y:S01]  /*196f0*/  LDL.LU R20, [R1+0x2ec] ;  /* 0x0002ec0001147983 */ /* 0x000f220000300800 */
[----:B------:R-:W3:Y:S01]  /*19700*/  LDCU UR4, c[0x0][0x39c] ;  /* 0x00007380ff0477ac */ /* 0x000ee20008000800 */
[C---:B-----5:R-:W-:Y:S02]  /*19710*/  IADD3 R8, P6, PT, R13.reuse, R0, RZ ;  /* 0x000000000d087210 */ /* 0x060fe40007fde0ff */
[----:B------:R-:W5:Y:S02]  /*19720*/  LDL.LU R14, [R1+0x2e8] ;  /* 0x0002e800010e7983 */ /* 0x000f640000300800 */
[----:B------:R-:W-:Y:S01]  /*19730*/  LEA.HI.X.SX32 R9, R13, R40, 0x1, P6 ;  /* 0x000000280d097211 */ /* 0x000fe200030f0eff */
[----:B------:R-:W-:Y:S01]  /*19740*/  IMAD R13, R39, 0x2, R13 ;  /* 0x00000002270d7824 */ /* 0x000fe200078e020d */
[----:B------:R-:W-:-:S04]  /*19750*/  PRMT R35, R35, 0x7773, RZ ;  /* 0x0000777323237816 */ /* 0x000fc800000000ff */
[C---:B0-----:R-:W-:Y:S02]  /*19760*/  IADD3 R10, P6, PT, R13.reuse, R0, RZ ;  /* 0x000000000d0a7210 */ /* 0x041fe40007fde0ff */
[C---:B-1----:R-:W-:Y:S02]  /*19770*/  PRMT R19, R4.reuse, 0x7770, RZ ;  /* 0x0000777004137816 */ /* 0x042fe400000000ff */
[----:B------:R-:W-:Y:S02]  /*19780*/  LEA.HI.X.SX32 R11, R13, R40, 0x1, P6 ;  /* 0x000000280d0b7211 */ /* 0x000fe400030f0eff */
[----:B------:R-:W-:Y:S01]  /*19790*/  PRMT R21, R4, 0x7771, RZ ;  /* 0x0000777104157816 */ /* 0x000fe200000000ff */
[----:B------:R0:W-:Y:S01]  /*197a0*/  @P3 STG.E.U8 desc[UR26][R2.64], R35 ;  /* 0x0000002302003986 */ /* 0x0001e2000c10111a */
[----:B------:R-:W-:Y:S01]  /*197b0*/  ISETP.LT.AND P3, PT, R18, UR7, !P0 ;  /* 0x0000000712007c0c */ /* 0x000fe2000c761270 */
[C---:B------:R-:W-:Y:S01]  /*197c0*/  IMAD R15, R39.reuse, 0x2, R13 ;  /* 0x00000002270f7824 */ /* 0x040fe200078e020d */
[----:B------:R-:W5:Y:S01]  /*197d0*/  LDCU UR7, c[0x0][0x39c] ;  /* 0x00007380ff0777ac */ /* 0x000f620008000800 */
[----:B------:R1:W-:Y:S04]  /*197e0*/  @P5 STG.E.U8 desc[UR26][R8.64], R19 ;  /* 0x0000001308005986 */ /* 0x0003e8000c10111a */
[----:B------:R0:W-:Y:S04]  /*197f0*/  @P4 STG.E.U8 desc[UR26][R10.64], R21 ;  /* 0x000000150a004986 */ /* 0x0001e8000c10111a */
[----:B------:R-:W5:Y:S01]  /*19800*/  LDL.LU R18, [R1+0x1cc] ;  /* 0x0001cc0001127983 */ /* 0x000f620000300800 */
[----:B---3--:R-:W-:Y:S01]  /*19810*/  ISETP.LT.AND P5, PT, R16, UR4, !P0 ;  /* 0x0000000410007c0c */ /* 0x008fe2000c7a1270 */
[----:B------:R-:W-:Y:S01]  /*19820*/  IMAD R13, R39, 0x2, R15 ;  /* 0x00000002270d7824 */ /* 0x000fe200078e020f */
[C---:B0-----:R-:W-:Y:S01]  /*19830*/  IADD3 R2, P6, PT, R15.reuse, R0, RZ ;  /* 0x000000000f027210 */ /* 0x041fe20007fde0ff */
[----:B------:R-:W0:Y:S01]  /*19840*/  LDCU UR4, c[0x0][0x39c] ;  /* 0x00007380ff0477ac */ /* 0x000e220008000800 */
[----:B--2---:R-:W-:Y:S01]  /*19850*/  ISETP.LT.AND P4, PT, R12, UR5, !P0 ;  /* 0x000000050c007c0c */ /* 0x004fe2000c781270 */
[----:B------:R-:W2:Y:S01]  /*19860*/  LDCU UR5, c[0x0][0x39c] ;  /* 0x00007380ff0577ac */ /* 0x000ea20008000800 */
[----:B------:R-:W2:Y:S04]  /*19870*/  LDL.LU R12, [R1+0x24c] ;  /* 0x00024c00010c7983 */ /* 0x000ea80000300800 */
[----:B------:R-:W3:Y:S01]  /*19880*/  LDL.LU R16, [R1+0x1f4] ;  /* 0x0001f40001107983 */ /* 0x000ee20000300800 */
[----:B------:R-:W-:-:S02]  /*19890*/  LEA.HI.X.SX32 R3, R15, R40, 0x1, P6 ;  /* 0x000000280f037211 */ /* 0x000fc400030f0eff */
[C---:B-1----:R-:W-:Y:S02]  /*198a0*/  IADD3 R8, P6, PT, R13.reuse, R0, RZ ;  /* 0x000000000d087210 */ /* 0x042fe40007fde0ff */
[----:B------:R-:W-:Y:S02]  /*198b0*/  PRMT R19, R4, 0x7772, RZ ;  /* 0x0000777204137816 */ /* 0x000fe400000000ff */
[----:B------:R-:W-:Y:S01]  /*198c0*/  LEA.HI.X.SX32 R9, R13, R40, 0x1, P6 ;  /* 0x000000280d097211 */ /* 0x000fe200030f0eff */
[C---:B------:R-:W-:Y:S02]  /*198d0*/  IMAD R13, R39.reuse, 0x2, R13 ;  /* 0x00000002270d7824 */ /* 0x040fe400078e020d */
[----:B------:R1:W-:Y:S02]  /*198e0*/  @P1 STG.E.U8 desc[UR26][R2.64], R19 ;  /* 0x0000001302001986 */ /* 0x0003e4000c10111a */
[----:B------:R-:W-:Y:S01]  /*198f0*/  IMAD R15, R39, 0x2, R13 ;  /* 0x00000002270f7824 */ /* 0x000fe200078e020d */
[----:B------:R-:W-:-:S02]  /*19900*/  IADD3 R10, P6, PT, R13, R0, RZ ;  /* 0x000000000d0a7210 */ /* 0x000fc40007fde0ff */
[----:B------:R-:W-:Y:S02]  /*19910*/  PRMT R17, R4, 0x7773, RZ ;  /* 0x0000777304117816 */ /* 0x000fe400000000ff */
[----:B------:R-:W-:Y:S02]  /*19920*/  LEA.HI.X.SX32 R11, R13, R40, 0x1, P6 ;  /* 0x000000280d0b7211 */ /* 0x000fe400030f0eff */
[----:B----4-:R-:W-:Y:S01]  /*19930*/  ISETP.LT.AND P1, PT, R20, UR6, !P0 ;  /* 0x0000000614007c0c */ /* 0x010fe2000c721270 */
[----:B------:R-:W3:Y:S01]  /*19940*/  LDCU UR6, c[0x0][0x39c] ;  /* 0x00007380ff0677ac */ /* 0x000ee20008000800 */
[----:B------:R-:W-:Y:S01]  /*19950*/  IMAD R13, R39, 0x2, R15 ;  /* 0x00000002270d7824 */ /* 0x000fe200078e020f */
[C---:B-1----:R-:W-:Y:S01]  /*19960*/  IADD3 R2, P6, PT, R15.reuse, R0, RZ ;  /* 0x000000000f027210 */ /* 0x042fe20007fde0ff */
[----:B------:R1:W-:Y:S01]  /*19970*/  @P2 STG.E.U8 desc[UR26][R8.64], R17 ;  /* 0x0000001108002986 */ /* 0x0003e2000c10111a */
[----:B-----5:R-:W-:Y:S01]  /*19980*/  ISETP.LT.AND P2, PT, R14, UR7, !P0 ;  /* 0x000000070e007c0c */ /* 0x020fe2000c741270 */
[----:B------:R-:W4:Y:S01]  /*19990*/  LDCU UR7, c[0x0][0x39c] ;  /* 0x00007380ff0777ac */ /* 0x000f220008000800 */
[----:B------:R-:W-:Y:S01]  /*199a0*/  LEA.HI.X.SX32 R3, R15, R40, 0x1, P6 ;  /* 0x000000280f037211 */ /* 0x000fe200030f0eff */
[----:B------:R-:W5:Y:S01]  /*199b0*/  LDL.LU R14, [R1+0x268] ;  /* 0x00026800010e7983 */ /* 0x000f620000300800 */
[----:B------:R-:W-:-:S02]  /*199c0*/  PRMT R21, R5, 0x7770, RZ ;  /* 0x0000777005157816 */ /* 0x000fc400000000ff */
[----:B------:R-:W-:Y:S01]  /*199d0*/  PRMT R19, R5, 0x7771, RZ ;  /* 0x0000777105137816 */ /* 0x000fe200000000ff */
[----:B------:R-:W4:Y:S01]  /*199e0*/  LDL.LU R20, [R1+0x2e4] ;  /* 0x0002e40001147983 */ /* 0x000f220000300800 */
[----:B-1----:R-:W-:Y:S02]  /*199f0*/  IADD3 R8, P6, PT, R13, R0, RZ ;  /* 0x000000000d087210 */ /* 0x002fe40007fde0ff */
[----:B------:R-:W-:Y:S02]  /*19a00*/  PRMT R17, R5, 0x7772, RZ ;  /* 0x0000777205117816 */ /* 0x000fe400000000ff */
[----:B------:R-:W-:Y:S01]  /*19a10*/  LEA.HI.X.SX32 R9, R13, R40, 0x1, P6 ;  /* 0x000000280d097211 */ /* 0x000fe200030f0eff */
[----:B------:R1:W-:Y:S04]  /*19a20*/  @P3 STG.E.U8 desc[UR26][R10.64], R21 ;  /* 0x000000150a003986 */ /* 0x0003e8000c10111a */
[----:B------:R2:W-:Y:S04]  /*19a30*/  @P5 STG.E.U8 desc[UR26][R2.64], R19 ;  /* 0x0000001302005986 */ /* 0x0005e8000c10111a */
[----:B------:R2:W-:Y:S01]  /*19a40*/  @P4 STG.E.U8 desc[UR26][R8.64], R17 ;  /* 0x0000001108004986 */ /* 0x0005e2000c10111a */
[C---:B0-----:R-:W-:Y:S01]  /*19a50*/  ISETP.LT.AND P3, PT, R18.reuse, UR4, !P0 ;  /* 0x0000000412007c0c */ /* 0x041fe2000c761270 */
[----:B------:R-:W-:Y:S01]  /*19a60*/  IMAD R15, R18, R39, RZ ;  /* 0x00000027120f7224 */ /* 0x000fe200078e02ff */
[----:B-1----:R-:W-:Y:S01]  /*19a70*/  PRMT R21, R5, 0x7773, RZ ;  /* 0x0000777305157816 */ /* 0x002fe200000000ff */
[----:B------:R-:W4:Y:S01]  /*19a80*/  LDL.LU R18, [R1+0x2e0] ;  /* 0x0002e00001127983 */ /* 0x000f220000300800 */
[----:B------:R-:W-:Y:S01]  /*19a90*/  IMAD R11, R39, 0x4, R13 ;  /* 0x00000004270b7824 */ /* 0x000fe200078e020d */
[----:B------:R-:W0:Y:S01]  /*19aa0*/  LDCU UR4, c[0x0][0x39c] ;  /* 0x00007380ff0477ac */ /* 0x000e220008000800 */
[----:B---3--:R-:W-:-:S02]  /*19ab0*/  ISETP.LT.AND P4, PT, R16, UR6, !P0 ;  /* 0x0000000610007c0c */ /* 0x008fc4000c781270 */
[----:B--2---:R-:W-:Y:S01]  /*19ac0*/  ISETP.LT.AND P5, PT, R12, UR5, !P0 ;  /* 0x000000050c007c0c */ /* 0x004fe2000c7a1270 */
[----:B------:R-:W2:Y:S01]  /*19ad0*/  LDL.LU R16, [R1+0x248] ;  /* 0x0002480001107983 */ /* 0x000ea20000300800 */
[----:B------:R-:W-:Y:S01]  /*19ae0*/  IADD3 R12, P6, PT, R15, R0, RZ ;  /* 0x000000000f0c7210 */ /* 0x000fe20007fde0ff */
[----:B------:R-:W-:Y:S01]  /*19af0*/  IMAD R3, R39, 0x2, R11 ;  /* 0x0000000227037824 */ /* 0x000fe200078e020b */
[----:B------:R-:W1:Y:S02]  /*19b00*/  LDCU UR5, c[0x0][0x39c] ;  /* 0x00007380ff0577ac */ /* 0x000e640008000800 */
[----:B------:R-:W-:Y:S01]  /*19b10*/  LEA.HI.X.SX32 R13, R15, R40, 0x1, P6 ;  /* 0x000000280f0d7211 */ /* 0x000fe200030f0eff */
[----:B------:R-:W-:Y:S01]  /*19b20*/  IMAD R9, R39, 0x2, R3 ;  /* 0x0000000227097824 */ /* 0x000fe200078e0203 */
[C---:B------:R-:W-:Y:S01]  /*19b30*/  IADD3 R4, P6, PT, R11.reuse, R0, RZ ;  /* 0x000000000b047210 */ /* 0x040fe20007fde0ff */
[----:B------:R-:W2:Y:S03]  /*19b40*/  LDCU UR6, c[0x0][0x39c] ;  /* 0x00007380ff0677ac */ /* 0x000ea60008000800 */
[----:B------:R-:W-:Y:S01]  /*19b50*/  LEA.HI.X.SX32 R5, R11, R40, 0x1, P6 ;  /* 0x000000280b057211 */ /* 0x000fe200030f0eff */
[----:B------:R-:W-:Y:S01]  /*19b60*/  IMAD R11, R39, 0x2, R9 ;  /* 0x00000002270b7824 */ /* 0x000fe200078e0209 */
[----:B------:R3:W-:Y:S01]  /*19b70*/  @P3 STG.E.U8 desc[UR26][R12.64], R21 ;  /* 0x000000150c003986 */ /* 0x0007e2000c10111a */
[----:B------:R-:W-:-:S02]  /*19b80*/  PRMT R15, R6, 0x7770, RZ ;  /* 0x00007770060f7816 */ /* 0x000fc400000000ff */
[C---:B------:R-:W-:Y:S02]  /*19b90*/  IADD3 R2, P3, PT, R3.reuse, R0, RZ ;  /* 0x0000000003027210 */ /* 0x040fe40007f7e0ff */
[----:B------:R-:W-:Y:S01]  /*19ba0*/  PRMT R19, R6, 0x7771, RZ ;  /* 0x0000777106137816 */ /* 0x000fe200000000ff */
[----:B------:R0:W-:Y:S01]  /*19bb0*/  @P1 STG.E.U8 desc[UR26][R4.64], R15 ;  /* 0x0000000f04001986 */ /* 0x0001e2000c10111a */
[----:B------:R-:W-:Y:S02]  /*19bc0*/  LEA.HI.X.SX32 R3, R3, R40, 0x1, P3 ;  /* 0x0000002803037211 */ /* 0x000fe400018f0eff */
[----:B------:R-:W-:Y:S01]  /*19bd0*/  IADD3 R8, P3, PT, R9, R0, RZ ;  /* 0x0000000009087210 */ /* 0x000fe20007f7e0ff */
[----:B---3--:R-:W-:Y:S02]  /*19be0*/  IMAD R13, R39, 0x2, R11 ;  /* 0x00000002270d7824 */ /* 0x008fe400078e020b */
[----:B-----5:R-:W-:Y:S01]  /*19bf0*/  IMAD R17, R14, R39, RZ ;  /* 0x000000270e117224 */ /* 0x020fe200078e02ff */
[----:B------:R-:W-:-:S02]  /*19c00*/  LEA.HI.X.SX32 R9, R9, R40, 0x1, P3 ;  /* 0x0000002809097211 */ /* 0x000fc400018f0eff */
[-C--:B0-----:R-:W-:Y:S01]  /*19c10*/  IADD3 R4, P6, PT, R11, R0.reuse, RZ ;  /* 0x000000000b047210 */ /* 0x081fe20007fde0ff */
[----:B------:R-:W-:Y:S01]  /*19c20*/  IMAD R15, R39, 0x2, R13 ;  /* 0x00000002270f7824 */ /* 0x000fe200078e020d */
[----:B------:R-:W-:Y:S01]  /*19c30*/  IADD3 R10, P3, PT, R13, R0, RZ ;  /* 0x000000000d0a7210 */ /* 0x000fe20007f7e0ff */
[----:B------:R0:W-:Y:S01]  /*19c40*/  @P2 STG.E.U8 desc[UR26][R2.64], R19 ;  /* 0x0000001302002986 */ /* 0x0001e2000c10111a */
[----:B------:R-:W-:Y:S02]  /*19c50*/  LEA.HI.X.SX32 R5, R11, R40, 0x1, P6 ;  /* 0x000000280b057211 */ /* 0x000fe400030f0eff */
[----:B----4-:R-:W-:Y:S02]  /*19c60*/  ISETP.LT.AND P1, PT, R14, UR7, !P0 ;  /* 0x000000070e007c0c */ /* 0x010fe4000c721270 */
[-C--:B------:R-:W-:Y:S02]  /*19c70*/  IADD3 R12, P6, PT, R15, R0.reuse, RZ ;  /* 0x000000000f0c7210 */ /* 0x080fe40007fde0ff */
[----:B------:R-:W-:Y:S01]  /*19c80*/  IADD3 R14, P2, PT, R17, R0, RZ ;  /* 0x00000000110e7210 */ /* 0x000fe20007f5e0ff */
[----:B------:R-:W-:Y:S01]  /*19c90*/  IMAD R39, R39, 0x2, R15 ;  /* 0x0000000227277824 */ /* 0x000fe200078e020f */
[----:B------:R-:W-:-:S02]  /*19ca0*/  LEA.HI.X.SX32 R11, R13, R40, 0x1, P3 ;  /* 0x000000280d0b7211 */ /* 0x000fc400018f0eff */
[-C--:B------:R-:W-:Y:S02]  /*19cb0*/  LEA.HI.X.SX32 R13, R15, R40.reuse, 0x1, P6 ;  /* 0x000000280f0d7211 */ /* 0x080fe400030f0eff */
[----:B------:R-:W-:Y:S02]  /*19cc0*/  ISETP.LT.AND P3, PT, R20, UR4, !P0 ;  /* 0x0000000414007c0c */ /* 0x000fe4000c761270 */
[----:B------:R-:W-:Y:S02]  /*19cd0*/  LEA.HI.X.SX32 R15, R17, R40, 0x1, P2 ;  /* 0x00000028110f7211 */ /* 0x000fe400010f0eff */
[----:B-1----:R-:W-:Y:S02]  /*19ce0*/  ISETP.LT.AND P2, PT, R18, UR5, !P0 ;  /* 0x0000000512007c0c */ /* 0x002fe4000c741270 */
[----:B0-----:R-:W-:Y:S02]  /*19cf0*/  IADD3 R2, P6, PT, R39, R0, RZ ;  /* 0x0000000027027210 */ /* 0x001fe40007fde0ff */
[----:B------:R-:W-:-:S02]  /*19d00*/  PRMT R25, R6, 0x7772, RZ ;  /* 0x0000777206197816 */ /* 0x000fc400000000ff */
[----:B------:R-:W-:Y:S02]  /*19d10*/  PRMT R23, R6, 0x7773, RZ ;  /* 0x0000777306177816 */ /* 0x000fe400000000ff */
[C---:B------:R-:W-:Y:S02]  /*19d20*/  PRMT R17, R7.reuse, 0x7773, RZ ;  /* 0x0000777307117816 */ /* 0x040fe400000000ff */
[C---:B------:R-:W-:Y:S02]  /*19d30*/  PRMT R19, R7.reuse, 0x7772, RZ ;  /* 0x0000777207137816 */ /* 0x040fe400000000ff */
[C---:B------:R-:W-:Y:S02]  /*19d40*/  PRMT R21, R7.reuse, 0x7771, RZ ;  /* 0x0000777107157816 */ /* 0x040fe400000000ff */
[----:B------:R-:W-:Y:S01]  /*19d50*/  PRMT R7, R7, 0x7770, RZ ;  /* 0x0000777007077816 */ /* 0x000fe200000000ff */
[----:B------:R0:W-:Y:S01]  /*19d60*/  @P5 STG.E.U8 desc[UR26][R8.64], R25 ;  /* 0x0000001908005986 */ /* 0x0001e2000c10111a */
[----:B------:R-:W-:-:S03]  /*19d70*/  LEA.HI.X.SX32 R3, R39, R40, 0x1, P6 ;  /* 0x0000002827037211 */ /* 0x000fc600030f0eff */
[----:B------:R0:W-:Y:S04]  /*19d80*/  @P4 STG.E.U8 desc[UR26][R4.64], R23 ;  /* 0x0000001704004986 */ /* 0x0001e8000c10111a */
[----:B------:R0:W-:Y:S04]  /*19d90*/  @P3 STG.E.U8 desc[UR26][R10.64], R7 ;  /* 0x000000070a003986 */ /* 0x0001e8000c10111a */
[----:B------:R0:W-:Y:S01]  /*19da0*/  @P2 STG.E.U8 desc[UR26][R12.64], R21 ;  /* 0x000000150c002986 */ /* 0x0001e2000c10111a */
[----:B--2---:R-:W-:-:S13]  /*19db0*/  ISETP.LT.AND P0, PT, R16, UR6, !P0 ;  /* 0x0000000610007c0c */ /* 0x004fda000c701270 */
[----:B------:R0:W-:Y:S04]  /*19dc0*/  @P0 STG.E.U8 desc[UR26][R2.64], R19 ;  /* 0x0000001302000986 */ /* 0x0001e8000c10111a */
[----:B------:R0:W-:Y:S01]  /*19dd0*/  @P1 STG.E.U8 desc[UR26][R14.64], R17 ;  /* 0x000000110e001986 */ /* 0x0001e2000c10111a */
[----:B------:R-:W-:Y:S06]  /*19de0*/  BAR.SYNC.DEFER_BLOCKING 0x0 ;  /* 0x0000000000007b1d */ /* 0x000fec0000010000 */
[----:B------:R-:W-:Y:S05]  /*19df0*/  BRA.U UP0, `(.L_x_13) ;  /* 0x0000000100a07547 */ /* 0x000fea000b800000 */
[----:B------:R-:W1:Y:S01]  /*19e00*/  S2UR UR5, SR_CgaCtaId ;  /* 0x00000000000579c3 */ /* 0x000e620000008800 */
[----:B------:R-:W-:Y:S01]  /*19e10*/  NOP ;  /* 0x0000000000007918 */ /* 0x000fe20000000000 */
[----:B------:R-:W-:Y:S01]  /*19e20*/  UMOV UR4, 0x50 ;  /* 0x0000005000047882 */ /* 0x000fe20000000000 */
[----:B------:R-:W-:Y:S02]  /*19e30*/  IMAD.U32 R0, RZ, RZ, UR12 ;  /* 0x0000000cff007e24 */ /* 0x000fe4000f8e00ff */
[----:B0-----:R-:W-:Y:S02]  /*19e40*/  IMAD.MOV.U32 R3, RZ, RZ, 0xff ;  /* 0x000000ffff037424 */ /* 0x001fe400078e00ff */
[----:B------:R-:W-:Y:S01]  /*19e50*/  IMAD.MOV.U32 R7, RZ, RZ, 0x1 ;  /* 0x00000001ff077424 */ /* 0x000fe200078e00ff */
[----:B------:R-:W-:-:S04]  /*19e60*/  LOP3.LUT R0, R0, 0xffff, RZ, 0xc0, !PT ;  /* 0x0000ffff00007812 */ /* 0x000fc800078ec0ff */
[----:B------:R-:W-:-:S05]  /*19e70*/  SHF.R.U32.HI R0, RZ, 0x5, R0 ;  /* 0x00000005ff007819 */ /* 0x000fca0000011600 */
[----:B------:R-:W-:Y:S01]  /*19e80*/  VIADD R2, R0, 0x10 ;  /* 0x0000001000027836 */ /* 0x000fe20000000000 */
[----:B------:R-:W-:Y:S01]  /*19e90*/  SHF.L.U32 R0, R3, R0, RZ ;  /* 0x0000000003007219 */ /* 0x000fe200000006ff */
[----:B-1----:R-:W-:-:S03]  /*19ea0*/  ULEA UR6, UR5, UR4, 0x18 ;  /* 0x0000000405067291 */ /* 0x002fc6000f8ec0ff */
[----:B------:R-:W-:-:S04]  /*19eb0*/  SHF.L.U32 R3, R7, R2, RZ ;  /* 0x0000000207037219 */ /* 0x000fc800000006ff */
[----:B------:R-:W-:Y:S02]  /*19ec0*/  LOP3.LUT R0, R3, R0, RZ, 0xfc, !PT ;  /* 0x0000000003007212 */ /* 0x000fe400078efcff */
[----:B------:R-:W0:Y:S02]  /*19ed0*/  LDS R5, [UR6] ;  /* 0x00000006ff057984 */ /* 0x000e240008000800 */
[C---:B------:R-:W-:Y:S02]  /*19ee0*/  LOP3.LUT R2, R0.reuse, 0xffff, RZ, 0xc0, !PT ;  /* 0x0000ffff00027812 */ /* 0x040fe400078ec0ff */
[----:B0-----:R-:W-:-:S04]  /*19ef0*/  LOP3.LUT R3, R0, 0xffff, R5, 0x80, !PT ;  /* 0x0000ffff00037812 */ /* 0x001fc800078e8005 */
[----:B------:R-:W-:-:S13]  /*19f00*/  ISETP.NE.AND P0, PT, R3, R2, PT ;  /* 0x000000020300720c */ /* 0x000fda0003f05270 */
[----:B------:R-:W-:Y:S05]  /*19f10*/  @P0 BRA `(.L_x_14) ;  /* 0x0000000000500947 */ /* 0x000fea0003800000 */
[----:B------:R-:W-:Y:S02]  /*19f20*/  SHF.R.U32.HI R5, RZ, 0x10, R5 ;  /* 0x00000010ff057819 */ /* 0x000fe40000011605 */
[----:B------:R-:W-:-:S04]  /*19f30*/  SHF.R.U32.HI R2, RZ, 0x10, R0 ;  /* 0x00000010ff027819 */ /* 0x000fc80000011600 */
[----:B------:R-:W-:-:S04]  /*19f40*/  LOP3.LUT R5, R5, R2, RZ, 0xc0, !PT ;  /* 0x0000000205057212 */ /* 0x000fc800078ec0ff */
[----:B------:R-:W-:-:S13]  /*19f50*/  ISETP.NE.AND P0, PT, R5, R2, PT ;  /* 0x000000020500720c */ /* 0x000fda0003f05270 */
[----:B------:R-:W-:Y:S05]  /*19f60*/  @P0 BRA `(.L_x_15) ;  /* 0x0000000000300947 */ /* 0x000fea0003800000 */
[----:B------:R-:W-:Y:S01]  /*19f70*/  R2UR UR4, R0 ;  /* 0x00000000000472ca */ /* 0x000fe200000e0000 */
[----:B------:R-:W-:Y:S01]  /*19f80*/  VOTEU.ANY UR5, UPT, PT ;  /* 0x0000000000057886 */ /* 0x000fe200038e0100 */
[----:B------:R-:W0:Y:S01]  /*19f90*/  S2R R0, SR_LANEID ;  /* 0x0000000000007919 */ /* 0x000e220000000000 */
[----:B------:R-:W-:-:S10]  /*19fa0*/  UFLO.U32 UR5, UR5 ;  /* 0x00000005000572bd */ /* 0x000fd400080e0000 */
[----:B------:R-:W-:-:S06]  /*19fb0*/  ULOP3.LUT UR4, URZ, UR4, URZ, 0x33, !UPT ;  /* 0x00000004ff047292 */ /* 0x000fcc000f8e33ff */
[----:B------:R-:W-:-:S04]  /*19fc0*/  IMAD.U32 R2, RZ, RZ, UR4 ;  /* 0x00000004ff027e24 */ /* 0x000fc8000f8e00ff */
[----:B------:R-:W1:Y:S02]  /*19fd0*/  REDUX UR7, R2 ;  /* 0x00000000020773c4 */ /* 0x000e640000000000 */
[----:B------:R2:W-:Y:S01]  /*19fe0*/  UTCATOMSWS.AND URZ, UR4 ;  /* 0x0000000400ff79e3 */ /* 0x0005e20008000000 */
[----:B0-----:R-:W-:Y:S01]  /*19ff0*/  ISETP.EQ.U32.AND P0, PT, R0, UR5, PT ;  /* 0x0000000500007c0c */ /* 0x001fe2000bf02070 */
[----:B-1----:R-:W-:-:S12]  /*1a000*/  IMAD.U32 R0, RZ, RZ, UR7 ;  /* 0x00000007ff007e24 */ /* 0x002fd8000f8e00ff */
[----:B------:R2:W-:Y:S01]  /*1a010*/  @P0 ATOMS.AND RZ, [UR6], R0 ;  /* 0x00000000ffff098c */ /* 0x0005e2000a800006 */
[----:B------:R-:W-:Y:S05]  /*1a020*/  BRA `(.L_x_13) ;  /* 0x0000000000147947 */ /* 0x000fea0003800000 */
.L_x_15:
[----:B------:R-:W-:-:S07]  /*1a030*/  MOV R2, 0x1a050 ;  /* 0x0001a05000027802 */ /* 0x000fce0000000f00 */
[----:B------:R-:W-:Y:S05]  /*1a040*/  CALL.REL.NOINC `($__internal_0_$__cuda_sm10x_tcgen05_guardrail_trap_col_being_dealloced_not_returned_by_alloc) ;  /* 0x00000000002c7944 */ /* 0x000fea0003c00000 */
[----:B------:R-:W-:Y:S05]  /*1a050*/  BRA `(.L_x_13) ;  /* 0x0000000000087947 */ /* 0x000fea0003800000 */
.L_x_14:
[----:B------:R-:W-:-:S07]  /*1a060*/  MOV R2, 0x1a080 ;  /* 0x0001a08000027802 */ /* 0x000fce0000000f00 */
[----:B------:R-:W-:Y:S05]  /*1a070*/  CALL.REL.NOINC `($__internal_2_$__cuda_sm10x_tcgen05_guardrail_trap_unallocated_columns_being_dealloced) ;  /* 0x0000000000387944 */ /* 0x000fea0003c00000 */
.L_x_13:
[----:B------:R-:W-:Y:S01]  /*1a080*/  NOP ;  /* 0x0000000000007918 */ /* 0x000fe20000000000 */
[----:B--2---:R-:W-:Y:S05]  /*1a090*/  EXIT ;  /* 0x000000000000794d */ /* 0x004fea0003800000 */
.L_x_8:
[----:B------:R-:W0:Y:S02]  /*1a0a0*/  SYNCS.PHASECHK.TRANS64.TRYWAIT P1, [UR15], R126 ;  /* 0x0000007eff0075a7 */ /* 0x000e24000802110f */
[----:B0-----:R-:W-:Y:S05]  /*1a0b0*/  @!P1 BRA `(.L_x_8) ;  /* 0xfffffffc00f89947 */ /* 0x001fea000383ffff */
[----:B------:R-:W-:Y:S05]  /*1a0c0*/  BRA `(.L_x_16) ;  /* 0xffffff6000547947 */ /* 0x000fea000383ffff */
.L_x_12:
[----:B------:R-:W0:Y:S02]  /*1a0d0*/  SYNCS.PHASECHK.TRANS64.TRYWAIT P0, [UR15], R3 ;  /* 0x00000003ff0075a7 */ /* 0x000e24000800110f */
[----:B0-----:R-:W-:Y:S05]  /*1a0e0*/  @!P0 BRA `(.L_x_12) ;  /* 0xfffffffc00f88947 */ /* 0x001fea000383ffff */
[----:B------:R-:W-:Y:S05]  /*1a0f0*/  BRA `(.L_x_11) ;  /* 0xffffffa400607947 */ /* 0x000fea000383ffff */
        .weak           $__internal_0_$__cuda_sm10x_tcgen05_guardrail_trap_col_being_dealloced_not_returned_by_alloc
        .type           $__internal_0_$__cuda_sm10x_tcgen05_guardrail_trap_col_being_dealloced_not_returned_by_alloc,@function
        .size           $__internal_0_$__cuda_sm10x_tcgen05_guardrail_trap_col_being_dealloced_not_returned_by_alloc,($__internal_1_$__cuda_sm10x_tcgen05_guardrail_trap_phase_invalid_during_alloc - $__internal_0_$__cuda_sm10x_tcgen05_guardrail_trap_col_being_dealloced_not_returned_by_alloc)
$__internal_0_$__cuda_sm10x_tcgen05_guardrail_trap_col_being_dealloced_not_returned_by_alloc:
[----:B------:R-:W-:Y:S05]  /*1a100*/  BPT.TRAP 0x1 ;  /* 0x000000040000795c */ /* 0x000fea0000300000 */
[----:B------:R-:W-:-:S04]  /*1a110*/  IMAD.MOV.U32 R3, RZ, RZ, 0x0 ;  /* 0x00000000ff037424 */ /* 0x000fc800078e00ff */
[----:B------:R-:W-:Y:S05]  /*1a120*/  RET.REL.NODEC R2 `(matmul_kernel) ;  /* 0xfffffe5c02b47950 */ /* 0x000fea0003c3ffff */
        .weak           $__internal_1_$__cuda_sm10x_tcgen05_guardrail_trap_phase_invalid_during_alloc
        .type           $__internal_1_$__cuda_sm10x_tcgen05_guardrail_trap_phase_invalid_during_alloc,@function
        .size           $__internal_1_$__cuda_sm10x_tcgen05_guardrail_trap_phase_invalid_during_alloc,($__internal_2_$__cuda_sm10x_tcgen05_guardrail_trap_unallocated_columns_being_dealloced - $__internal_1_$__cuda_sm10x_tcgen05_guardrail_trap_phase_invalid_during_alloc)
$__internal_1_$__cuda_sm10x_tcgen05_guardrail_trap_phase_invalid_during_alloc:
[----:B------:R-:W-:Y:S05]  /*1a130*/  BPT.TRAP 0x1 ;  /* 0x000000040000795c */ /* 0x000fea0000300000 */
[----:B------:R-:W-:-:S04]  /*1a140*/  IMAD.MOV.U32 R3, RZ, RZ, 0x0 ;  /* 0x00000000ff037424 */ /* 0x000fc800078e00ff */
[----:B------:R-:W-:Y:S05]  /*1a150*/  RET.REL.NODEC R2 `(matmul_kernel) ;  /* 0xfffffe5c02a87950 */ /* 0x000fea0003c3ffff */
        .weak           $__internal_2_$__cuda_sm10x_tcgen05_guardrail_trap_unallocated_columns_being_dealloced
        .type           $__internal_2_$__cuda_sm10x_tcgen05_guardrail_trap_unallocated_columns_being_dealloced,@function
        .size           $__internal_2_$__cuda_sm10x_tcgen05_guardrail_trap_unallocated_columns_being_dealloced,(.L_x_20 - $__internal_2_$__cuda_sm10x_tcgen05_guardrail_trap_unallocated_columns_being_dealloced)
$__internal_2_$__cuda_sm10x_tcgen05_guardrail_trap_unallocated_columns_being_dealloced:
[----:B------:R-:W-:Y:S05]  /*1a160*/  BPT.TRAP 0x1 ;  /* 0x000000040000795c */ /* 0x000fea0000300000 */
[----:B------:R-:W-:-:S04]  /*1a170*/  IMAD.MOV.U32 R3, RZ, RZ, 0x0 ;  /* 0x00000000ff037424 */ /* 0x000fc800078e00ff */
[----:B------:R-:W-:Y:S05]  /*1a180*/  RET.REL.NODEC R2 `(matmul_kernel) ;  /* 0xfffffe5c029c7950 */ /* 0x000fea0003c3ffff */
.L_x_17:
[----:B------:R-:W-:-:S00]  /*1a190*/  BRA `(.L_x_17) ;  /* 0xfffffffc00fc7947 */ /* 0x000fc0000383ffff */
[----:B------:R-:W-:-:S00]  /*1a1a0*/  NOP ;  /* 0x0000000000007918 */ /* 0x000fc00000000000 */
        /* <DEDUP_REMOVED lines=13> */
.L_x_20:


//--------------------- .nv.shared.matmul_kernel  --------------------------
	.section	.nv.shared.matmul_kernel,"aw",@nobits
	.sectionflags	@""
	.align	16
	.zero		1024


//--------------------- .nv.shared.reserved.0     --------------------------
	.section	.nv.shared.reserved.0,"aw",@nobits
	.align	8
	.weak		__nv_reservedSMEM_offset_0_alias
	.size		__nv_reservedSMEM_offset_0_alias, 0, 64
	.other		__nv_reservedSMEM_offset_0_alias,@"STO_CUDA_RESERVED_SHARED STV_DEFAULT"
__nv_reservedSMEM_offset_0_alias:
	.zero		0
.nv.shared.reserved.0:
	.zero		64
	.weak		__nv_reservedSMEM_allocation_phase
	.type		__nv_reservedSMEM_allocation_phase,@object
	.size		__nv_reservedSMEM_allocation_phase,(.L_0 - __nv_reservedSMEM_allocation_phase)
__nv_reservedSMEM_allocation_phase:
	.zero		1
.L_0:
	.zero		7
	.weak		__nv_reservedSMEM_devtool_atexit_pc
	.type		__nv_reservedSMEM_devtool_atexit_pc,@object
	.size		__nv_reservedSMEM_devtool_atexit_pc,(__nv_reservedSMEM_allocation_mask - __nv_reservedSMEM_devtool_atexit_pc)
__nv_reservedSMEM_devtool_atexit_pc:
	.zero		8
	.weak		__nv_reservedSMEM_allocation_mask
	.type		__nv_reservedSMEM_allocation_mask,@object
	.size		__nv_reservedSMEM_allocation_mask,(.L_2 - __nv_reservedSMEM_allocation_mask)
__nv_reservedSMEM_allocation_mask:
	.zero		4
.L_2:


//--------------------- .nv.constant0.matmul_kernel --------------------------
	.section	.nv.constant0.matmul_kernel,"a",@progbits
	.sectionflags	@""
	.align	4
.nv.constant0.matmul_kernel:
	.zero		976


//--------------------- SYMBOLS --------------------------

	.type		.nv.reservedSmem.offset0,@object
	.size		.nv.reservedSmem.offset0,0x4
	.type		.nv.reservedSmem.cap,@object
	.size		.nv.reservedSmem.cap,0x4
